	.target	sm_90a

	.elftype	@"ET_EXEC"


//--------------------- .note.nv.tkinfo           --------------------------
	.section	.note.nv.tkinfo,"",@"SHT_NOTE"
	.sectionflags	@"SHF_NOTE_NV_TKINFO"
	.tkinfo
        /*0018*/ 	.word	0x00000002
        /*0030*/ 	.string	""
        /*0030*/ 	.string	"ptxas"
        /*0030*/ 	.string	"Cuda compilation tools, release 13.0, V13.0.88"
        /*0030*/ 	.string	"Build cuda_13.0.r13.0/compiler.36424714_0"
        /*0030*/ 	.string	"-arch sm_90a -m 64 "



//--------------------- .note.nv.cuinfo           --------------------------
	.section	.note.nv.cuinfo,"",@"SHT_NOTE"
	.sectionflags	@"SHF_NOTE_NV_CUINFO"
        /*0018*/ 	.short	0x0002
        /*001a*/ 	.short	0x005a
        /*001c*/ 	.short	0x0082
	.zero		2


//--------------------- .nv.info                  --------------------------
	.section	.nv.info,"",@"SHT_CUDA_INFO"
	.align	4


	//----- nvinfo : EIATTR_REGCOUNT
	.align		4
        /*0000*/ 	.byte	0x04, 0x2f
        /*0002*/ 	.short	(.L_15 - .L_14)
	.align		4
.L_14:
        /*0004*/ 	.word	index@(_ZN7cutlass13device_kernelINS_4gemm6kernel13GemmUniversalIN4cute5tupleIJiiiiEEENS1_10collective13CollectiveMmaINS1_34MainloopSm90TmaGmmaWarpSpecializedILi8ENS5_IJNS4_1CILi1EEESB_SB_EEENS1_35KernelTmaWarpSpecializedCooperativeEEENS5_IJNSA_ILi512EEENSA_ILi384EEENSA_ILi16EEEEEENS_6half_tENS5_IJlSB_lEEESJ_SK_NS4_8TiledMMAINS4_8MMA_AtomIJNS4_4SM904GMMA26MMA_64x192x16_F32F16F16_SSILNSO_5MajorE0ELSQ_0ELNSO_7ScaleInE1ELSR_1EEEEEENS4_6LayoutINS5_IJNSA_ILi2EEESB_SB_EEENS5_IJSB_NSA_ILi0EEESX_EEEEENS5_IJNS4_10UnderscoreES10_S10_EEEEENS4_13SM90_TMA_LOADENS4_14ComposedLayoutINS4_7SwizzleILi1ELi4ELi3EEENS4_18smem_ptr_flag_bitsILi16EEENSU_INS5_IJNSA_ILi8EEESH_EEENS5_IJSH_SB_EEEEEEEvNS4_8identityES13_S1D_vS1E_EENS_8epilogue10collective6detail29Sm90TmaWarpSpecializedAdapterINS1H_15DefaultEpilogueISJ_SK_SK_NS1G_6thread17LinearCombinationISJ_Li1EffLNS1L_9ScaleType4KindE0ELNS_15FloatRoundStyleE2ESJ_EENS1_15EpilogueDefaultEEEEEvvEEEEvNT_6ParamsE)
        /*0008*/ 	.word	0x000000a8


	//----- nvinfo : EIATTR_FRAME_SIZE
	.align		4
.L_15:
        /*000c*/ 	.byte	0x04, 0x11
        /*000e*/ 	.short	(.L_17 - .L_16)
	.align		4
.L_16:
        /*0010*/ 	.word	index@(_ZN7cutlass13device_kernelINS_4gemm6kernel13GemmUniversalIN4cute5tupleIJiiiiEEENS1_10collective13CollectiveMmaINS1_34MainloopSm90TmaGmmaWarpSpecializedILi8ENS5_IJNS4_1CILi1EEESB_SB_EEENS1_35KernelTmaWarpSpecializedCooperativeEEENS5_IJNSA_ILi512EEENSA_ILi384EEENSA_ILi16EEEEEENS_6half_tENS5_IJlSB_lEEESJ_SK_NS4_8TiledMMAINS4_8MMA_AtomIJNS4_4SM904GMMA26MMA_64x192x16_F32F16F16_SSILNSO_5MajorE0ELSQ_0ELNSO_7ScaleInE1ELSR_1EEEEEENS4_6LayoutINS5_IJNSA_ILi2EEESB_SB_EEENS5_IJSB_NSA_ILi0EEESX_EEEEENS5_IJNS4_10UnderscoreES10_S10_EEEEENS4_13SM90_TMA_LOADENS4_14ComposedLayoutINS4_7SwizzleILi1ELi4ELi3EEENS4_18smem_ptr_flag_bitsILi16EEENSU_INS5_IJNSA_ILi8EEESH_EEENS5_IJSH_SB_EEEEEEEvNS4_8identityES13_S1D_vS1E_EENS_8epilogue10collective6detail29Sm90TmaWarpSpecializedAdapterINS1H_15DefaultEpilogueISJ_SK_SK_NS1G_6thread17LinearCombinationISJ_Li1EffLNS1L_9ScaleType4KindE0ELNS_15FloatRoundStyleE2ESJ_EENS1_15EpilogueDefaultEEEEEvvEEEEvNT_6ParamsE)
        /*0014*/ 	.word	0x00001170


	//----- nvinfo : EIATTR_MIN_STACK_SIZE
	.align		4
.L_17:
        /*0018*/ 	.byte	0x04, 0x12
        /*001a*/ 	.short	(.L_19 - .L_18)
	.align		4
.L_18:
        /*001c*/ 	.word	index@(_ZN7cutlass13device_kernelINS_4gemm6kernel13GemmUniversalIN4cute5tupleIJiiiiEEENS1_10collective13CollectiveMmaINS1_34MainloopSm90TmaGmmaWarpSpecializedILi8ENS5_IJNS4_1CILi1EEESB_SB_EEENS1_35KernelTmaWarpSpecializedCooperativeEEENS5_IJNSA_ILi512EEENSA_ILi384EEENSA_ILi16EEEEEENS_6half_tENS5_IJlSB_lEEESJ_SK_NS4_8TiledMMAINS4_8MMA_AtomIJNS4_4SM904GMMA26MMA_64x192x16_F32F16F16_SSILNSO_5MajorE0ELSQ_0ELNSO_7ScaleInE1ELSR_1EEEEEENS4_6LayoutINS5_IJNSA_ILi2EEESB_SB_EEENS5_IJSB_NSA_ILi0EEESX_EEEEENS5_IJNS4_10UnderscoreES10_S10_EEEEENS4_13SM90_TMA_LOADENS4_14ComposedLayoutINS4_7SwizzleILi1ELi4ELi3EEENS4_18smem_ptr_flag_bitsILi16EEENSU_INS5_IJNSA_ILi8EEESH_EEENS5_IJSH_SB_EEEEEEEvNS4_8identityES13_S1D_vS1E_EENS_8epilogue10collective6detail29Sm90TmaWarpSpecializedAdapterINS1H_15DefaultEpilogueISJ_SK_SK_NS1G_6thread17LinearCombinationISJ_Li1EffLNS1L_9ScaleType4KindE0ELNS_15FloatRoundStyleE2ESJ_EENS1_15EpilogueDefaultEEEEEvvEEEEvNT_6ParamsE)
        /*0020*/ 	.word	0x00001170
.L_19:


//--------------------- .nv.compat                --------------------------
	.section	.nv.compat,"",@"SHT_CUDA_COMPAT_INFO"
	.align	4
        /*0000*/ 	.byte	0x02, 0x09, 0x01, 0x00, 0x02, 0x02, 0x04, 0x00, 0x02, 0x05, 0x05, 0x00, 0x03, 0x07, 0x01, 0x01
        /*0010*/ 	.byte	0x02, 0x03, 0x01, 0x00, 0x02, 0x06, 0x01, 0x00, 0x04, 0x0b, 0x08, 0x00, 0x00, 0x00, 0x00, 0x00
        /*0020*/ 	.byte	0x00, 0x00, 0x00, 0x00


//--------------------- .nv.info._ZN7cutlass13device_kernelINS_4gemm6kernel13GemmUniversalIN4cute5tupleIJiiiiEEENS1_10collective13CollectiveMmaINS1_34MainloopSm90TmaGmmaWarpSpecializedILi8ENS5_IJNS4_1CILi1EEESB_SB_EEENS1_35KernelTmaWarpSpecializedCooperativeEEENS5_IJNSA_ILi512EEENSA_ILi384EEENSA_ILi16EEEEEENS_6half_tENS5_IJlSB_lEEESJ_SK_NS4_8TiledMMAINS4_8MMA_AtomIJNS4_4SM904GMMA26MMA_64x192x16_F32F16F16_SSILNSO_5MajorE0ELSQ_0ELNSO_7ScaleInE1ELSR_1EEEEEENS4_6LayoutINS5_IJNSA_ILi2EEESB_SB_EEENS5_IJSB_NSA_ILi0EEESX_EEEEENS5_IJNS4_10UnderscoreES10_S10_EEEEENS4_13SM90_TMA_LOADENS4_14ComposedLayoutINS4_7SwizzleILi1ELi4ELi3EEENS4_18smem_ptr_flag_bitsILi16EEENSU_INS5_IJNSA_ILi8EEESH_EEENS5_IJSH_SB_EEEEEEEvNS4_8identityES13_S1D_vS1E_EENS_8epilogue10collective6detail29Sm90TmaWarpSpecializedAdapterINS1H_15DefaultEpilogueISJ_SK_SK_NS1G_6thread17LinearCombinationISJ_Li1EffLNS1L_9ScaleType4KindE0ELNS_15FloatRoundStyleE2ESJ_EENS1_15EpilogueDefaultEEEEEvvEEEEvNT_6ParamsE --------------------------
	.section	.nv.info._ZN7cutlass13device_kernelINS_4gemm6kernel13GemmUniversalIN4cute5tupleIJiiiiEEENS1_10collective13CollectiveMmaINS1_34MainloopSm90TmaGmmaWarpSpecializedILi8ENS5_IJNS4_1CILi1EEESB_SB_EEENS1_35KernelTmaWarpSpecializedCooperativeEEENS5_IJNSA_ILi512EEENSA_ILi384EEENSA_ILi16EEEEEENS_6half_tENS5_IJlSB_lEEESJ_SK_NS4_8TiledMMAINS4_8MMA_AtomIJNS4_4SM904GMMA26MMA_64x192x16_F32F16F16_SSILNSO_5MajorE0ELSQ_0ELNSO_7ScaleInE1ELSR_1EEEEEENS4_6LayoutINS5_IJNSA_ILi2EEESB_SB_EEENS5_IJSB_NSA_ILi0EEESX_EEEEENS5_IJNS4_10UnderscoreES10_S10_EEEEENS4_13SM90_TMA_LOADENS4_14ComposedLayoutINS4_7SwizzleILi1ELi4ELi3EEENS4_18smem_ptr_flag_bitsILi16EEENSU_INS5_IJNSA_ILi8EEESH_EEENS5_IJSH_SB_EEEEEEEvNS4_8identityES13_S1D_vS1E_EENS_8epilogue10collective6detail29Sm90TmaWarpSpecializedAdapterINS1H_15DefaultEpilogueISJ_SK_SK_NS1G_6thread17LinearCombinationISJ_Li1EffLNS1L_9ScaleType4KindE0ELNS_15FloatRoundStyleE2ESJ_EENS1_15EpilogueDefaultEEEEEvvEEEEvNT_6ParamsE,"",@"SHT_CUDA_INFO"
	.sectionflags	@""
	.align	4


	//----- nvinfo : EIATTR_CUDA_API_VERSION
	.align		4
        /*0000*/ 	.byte	0x04, 0x37
        /*0002*/ 	.short	(.L_21 - .L_20)
.L_20:
        /*0004*/ 	.word	0x00000082


	//----- nvinfo : EIATTR_KPARAM_INFO
	.align		4
.L_21:
        /*0008*/ 	.byte	0x04, 0x17
        /*000a*/ 	.short	(.L_23 - .L_22)
.L_22:
        /*000c*/ 	.word	0x00000000
        /*0010*/ 	.short	0x0000
        /*0012*/ 	.short	0x0070
        /*0014*/ 	.byte	0x00, 0xf0, 0x01, 0x10


	//----- nvinfo : EIATTR_SPARSE_MMA_MASK
	.align		4
.L_23:
        /*0018*/ 	.byte	0x03, 0x50
        /*001a*/ 	.short	0x0000


	//----- nvinfo : EIATTR_MAXREG_COUNT
	.align		4
        /*001c*/ 	.byte	0x03, 0x1b
        /*001e*/ 	.short	0x00a8


	//----- nvinfo : EIATTR_NUM_BARRIERS
	.align		4
        /*0020*/ 	.byte	0x02, 0x4c
        /*0022*/ 	.byte	0x01
	.zero		1


	//----- nvinfo : EIATTR_EXTERNS
	.align		4
        /*0024*/ 	.byte	0x04, 0x0f
        /*0026*/ 	.short	(.L_25 - .L_24)


	//   ....[0]....
	.align		4
.L_24:
        /*0028*/ 	.word	index@(__assertfail)


	//----- nvinfo : EIATTR_ANNOTATIONS
	.align		4
.L_25:
        /*002c*/ 	.byte	0x04, 0x55
        /*002e*/ 	.short	(.L_27 - .L_26)


	//   ....[0]....
.L_26:
        /*0030*/ 	.word	0x00000001
        /*0034*/ 	.byte	0x40, 0x07, 0x00, 0x00, 0x01, 0x00, 0x00, 0x00, 0x60, 0x07, 0x00, 0x00, 0x01, 0x00, 0x00, 0x00
        /* <DEDUP_REMOVED lines=1323> */
        /*52f4*/ 	.byte	0x40, 0x08, 0x04, 0x00


	//----- nvinfo : EIATTR_MERCURY_ISA_VERSION
	.align		4
.L_27:
        /*52f8*/ 	.byte	0x03, 0x5f
        /*52fa*/ 	.short	0x0101


	//----- nvinfo : EIATTR_INT_WARP_WIDE_INSTR_OFFSETS
	.align		4
        /*52fc*/ 	.byte	0x04, 0x31
        /*52fe*/ 	.short	(.L_29 - .L_28)


	//   ....[0]....
.L_28:
        /*5300*/ 	.word	0x000005b0


	//   ....[1]....
        /*5304*/ 	.word	0x000005c0


	//   ....[2]....
        /*5308*/ 	.word	0x00000650


	//----- nvinfo : EIATTR_COOP_GROUP_MASK_REGIDS
	.align		4
.L_29:
        /*530c*/ 	.byte	0x04, 0x29
        /*530e*/ 	.short	(.L_31 - .L_30)


	//   ....[0]....
.L_30:
        /*5310*/ 	.word	0xffffffff


	//   ....[1]....
        /*5314*/ 	.word	0xffffffff


	//   ....[2]....
        /*5318*/ 	.word	0xffffffff


	//   ....[3]....
        /*531c*/ 	.word	0xffffffff


	//   ....[4]....
        /*5320*/ 	.word	0xffffffff


	//----- nvinfo : EIATTR_COOP_GROUP_INSTR_OFFSETS
	.align		4
.L_31:
        /*5324*/ 	.byte	0x04, 0x28
        /*5326*/ 	.short	(.L_33 - .L_32)


	//   ....[0]....
.L_32:
        /*5328*/ 	.word	0x00000070


	//   ....[1]....
        /*532c*/ 	.word	0x00000080


	//   ....[2]....
        /*5330*/ 	.word	0x000001a0


	//   ....[3]....
        /*5334*/ 	.word	0x00000460


	//   ....[4]....
        /*5338*/ 	.word	0x00001220


	//----- nvinfo : EIATTR_REG_RECONFIG
	.align		4
.L_33:
        /*533c*/ 	.byte	0x01, 0x54
	.zero		2


	//----- nvinfo : EIATTR_SYSCALL_OFFSETS
	.align		4
        /*5340*/ 	.byte	0x04, 0x46
        /*5342*/ 	.short	(.L_35 - .L_34)


	//   ....[0]....
.L_34:
        /*5344*/ 	.word	0x000013d0


	//----- nvinfo : EIATTR_MBARRIER_INSTR_OFFSETS
	.align		4
.L_35:
        /*5348*/ 	.byte	0x04, 0x39
        /*534a*/ 	.short	(.L_37 - .L_36)


	//   ....[0]....
.L_36:
        /*534c*/ 	.word	0x00000340
        /*5350*/ 	.word	0x000000ff
        /*5354*/ 	.word	0x00000000
        /*5358*/ 	.short	0x0100
        /*535a*/ 	.byte	0x08
	.zero		1


	//   ....[1]....
        /*535c*/ 	.word	0x00000350
        /*5360*/ 	.word	0x000000ff
        /*5364*/ 	.word	0x00000040
        /*5368*/ 	.short	0x0100
        /*536a*/ 	.byte	0x08
	.zero		1


	//   ....[2]....
        /*536c*/ 	.word	0x00000360
        /*5370*/ 	.word	0x000000ff
        /*5374*/ 	.word	0x00000008
        /*5378*/ 	.short	0x0100
        /*537a*/ 	.byte	0x08
	.zero		1


	//   ....[3]....
        /*537c*/ 	.word	0x00000370
        /*5380*/ 	.word	0x000000ff
        /*5384*/ 	.word	0x00000048
        /*5388*/ 	.short	0x0100
        /*538a*/ 	.byte	0x08
	.zero		1


	//   ....[4]....
        /*538c*/ 	.word	0x00000380
        /*5390*/ 	.word	0x000000ff
        /*5394*/ 	.word	0x00000010
        /*5398*/ 	.short	0x0100
        /*539a*/ 	.byte	0x08
	.zero		1


	//   ....[5]....
        /*539c*/ 	.word	0x00000390
        /*53a0*/ 	.word	0x000000ff
        /*53a4*/ 	.word	0x00000050
        /*53a8*/ 	.short	0x0100
        /*53aa*/ 	.byte	0x08
	.zero		1


	//   ....[6]....
        /*53ac*/ 	.word	0x000003a0
        /*53b0*/ 	.word	0x000000ff
        /*53b4*/ 	.word	0x00000018
        /*53b8*/ 	.short	0x0100
        /*53ba*/ 	.byte	0x08
	.zero		1


	//   ....[7]....
        /*53bc*/ 	.word	0x000003b0
        /*53c0*/ 	.word	0x000000ff
        /*53c4*/ 	.word	0x00000058
        /*53c8*/ 	.short	0x0100
        /*53ca*/ 	.byte	0x08
	.zero		1


	//   ....[8]....
        /*53cc*/ 	.word	0x000003c0
        /*53d0*/ 	.word	0x000000ff
        /*53d4*/ 	.word	0x00000020
        /*53d8*/ 	.short	0x0100
        /*53da*/ 	.byte	0x08
	.zero		1


	//   ....[9]....
        /*53dc*/ 	.word	0x000003d0
        /*53e0*/ 	.word	0x000000ff
        /*53e4*/ 	.word	0x00000060
        /*53e8*/ 	.short	0x0100
        /*53ea*/ 	.byte	0x08
	.zero		1


	//   ....[10]....
        /*53ec*/ 	.word	0x000003e0
        /*53f0*/ 	.word	0x000000ff
        /*53f4*/ 	.word	0x00000028
        /*53f8*/ 	.short	0x0100
        /*53fa*/ 	.byte	0x08
	.zero		1


	//   ....[11]....
        /*53fc*/ 	.word	0x000003f0
        /*5400*/ 	.word	0x000000ff
        /*5404*/ 	.word	0x00000068
        /*5408*/ 	.short	0x0100
        /*540a*/ 	.byte	0x08
	.zero		1


	//   ....[12]....
        /*540c*/ 	.word	0x00000400
        /*5410*/ 	.word	0x000000ff
        /*5414*/ 	.word	0x00000030
        /*5418*/ 	.short	0x0100
        /*541a*/ 	.byte	0x08
	.zero		1


	//   ....[13]....
        /*541c*/ 	.word	0x00000410
        /*5420*/ 	.word	0x000000ff
        /*5424*/ 	.word	0x00000070
        /*5428*/ 	.short	0x0100
        /*542a*/ 	.byte	0x08
	.zero		1


	//   ....[14]....
        /*542c*/ 	.word	0x00000420
        /*5430*/ 	.word	0x000000ff
        /*5434*/ 	.word	0x00000038
        /*5438*/ 	.short	0x0100
        /*543a*/ 	.byte	0x08
	.zero		1


	//   ....[15]....
        /*543c*/ 	.word	0x00000430
        /*5440*/ 	.word	0x000000ff
        /*5444*/ 	.word	0x00000078
        /*5448*/ 	.short	0x0100
        /*544a*/ 	.byte	0x08
	.zero		1


	//   ....[16]....
        /*544c*/ 	.word	0x000006d0
        /*5450*/ 	.word	0x000000ff
        /*5454*/ 	.word	0x00000090
        /*5458*/ 	.short	0x0100
        /*545a*/ 	.byte	0x10
	.zero		1


	//   ....[17]....
        /*545c*/ 	.word	0x00000770
        /*5460*/ 	.word	0x000000ff
        /*5464*/ 	.word	0x00000098
        /*5468*/ 	.short	0x0100
        /*546a*/ 	.byte	0x10
	.zero		1


	//   ....[18]....
        /*546c*/ 	.word	0x00001470
        /*5470*/ 	.word	0x00000003
        /*5474*/ 	.word	0x00000000
        /*5478*/ 	.short	0x010a
        /*547a*/ 	.byte	0x3f
	.zero		1


	//   ....[19]....
        /*547c*/ 	.word	0x000014b0
        /*5480*/ 	.word	0x00000003
        /*5484*/ 	.word	0x00000000
        /*5488*/ 	.short	0x010a
        /*548a*/ 	.byte	0x3f
	.zero		1


	//   ....[20]....
        /*548c*/ 	.word	0x00002fe0
        /*5490*/ 	.word	0x000000ff
        /*5494*/ 	.word	0x00000000
        /*5498*/ 	.short	0x010a
        /*549a*/ 	.byte	0x04
	.zero		1


	//   ....[21]....
        /*549c*/ 	.word	0x00003020
        /*54a0*/ 	.word	0x000000ff
        /*54a4*/ 	.word	0x00000000
        /*54a8*/ 	.short	0x010a
        /*54aa*/ 	.byte	0x04
	.zero		1


	//   ....[22]....
        /*54ac*/ 	.word	0x00007900
        /*54b0*/ 	.word	0x000000ff
        /*54b4*/ 	.word	0x00000000
        /*54b8*/ 	.short	0x0101
        /*54ba*/ 	.byte	0x04
	.zero		1


	//   ....[23]....
        /*54bc*/ 	.word	0x00007ab0
        /*54c0*/ 	.word	0x000000ff
        /*54c4*/ 	.word	0x00000000
        /*54c8*/ 	.short	0x0101
        /*54ca*/ 	.byte	0x04
	.zero		1


	//   ....[24]....
        /*54cc*/ 	.word	0x000403d0
        /*54d0*/ 	.word	0x0000000f
        /*54d4*/ 	.word	0x00000040
        /*54d8*/ 	.short	0x010a
        /*54da*/ 	.byte	0x3f
	.zero		1


	//   ....[25]....
        /*54dc*/ 	.word	0x000407b0
        /*54e0*/ 	.word	0x00000002
        /*54e4*/ 	.word	0x00000098
        /*54e8*/ 	.short	0x0101
        /*54ea*/ 	.byte	0x3f
	.zero		1


	//   ....[26]....
        /*54ec*/ 	.word	0x00040f50
        /*54f0*/ 	.word	0x00000005
        /*54f4*/ 	.word	0x00000000
        /*54f8*/ 	.short	0x010a
        /*54fa*/ 	.byte	0x3f
	.zero		1


	//   ....[27]....
        /*54fc*/ 	.word	0x00040fe0
        /*5500*/ 	.word	0x00000007
        /*5504*/ 	.word	0x00000000
        /*5508*/ 	.short	0x010a
        /*550a*/ 	.byte	0x3f
	.zero		1


	//   ....[28]....
        /*550c*/ 	.word	0x00041070
        /*5510*/ 	.word	0x00000007
        /*5514*/ 	.word	0x00000000
        /*5518*/ 	.short	0x010a
        /*551a*/ 	.byte	0x3f
	.zero		1


	//   ....[29]....
        /*551c*/ 	.word	0x00041100
        /*5520*/ 	.word	0x00000007
        /*5524*/ 	.word	0x00000000
        /*5528*/ 	.short	0x010a
        /*552a*/ 	.byte	0x3f
	.zero		1


	//   ....[30]....
        /*552c*/ 	.word	0x00041190
        /*5530*/ 	.word	0x00000007
        /*5534*/ 	.word	0x00000000
        /*5538*/ 	.short	0x010a
        /*553a*/ 	.byte	0x3f
	.zero		1


	//   ....[31]....
        /*553c*/ 	.word	0x00041220
        /*5540*/ 	.word	0x00000007
        /*5544*/ 	.word	0x00000000
        /*5548*/ 	.short	0x010a
        /*554a*/ 	.byte	0x3f
	.zero		1


	//   ....[32]....
        /*554c*/ 	.word	0x000412b0
        /*5550*/ 	.word	0x00000007
        /*5554*/ 	.word	0x00000000
        /*5558*/ 	.short	0x010a
        /*555a*/ 	.byte	0x3f
	.zero		1


	//   ....[33]....
        /*555c*/ 	.word	0x00041340
        /*5560*/ 	.word	0x00000003
        /*5564*/ 	.word	0x00000000
        /*5568*/ 	.short	0x010a
        /*556a*/ 	.byte	0x3f
	.zero		1


	//   ....[34]....
        /*556c*/ 	.word	0x000413a0
        /*5570*/ 	.word	0x00000003
        /*5574*/ 	.word	0x00000000
        /*5578*/ 	.short	0x010a
        /*557a*/ 	.byte	0x3f
	.zero		1


	//   ....[35]....
        /*557c*/ 	.word	0x00041400
        /*5580*/ 	.word	0x00000006
        /*5584*/ 	.word	0x00000000
        /*5588*/ 	.short	0x010a
        /*558a*/ 	.byte	0x3f
	.zero		1


	//   ....[36]....
        /*558c*/ 	.word	0x000414d0
        /*5590*/ 	.word	0x0000000f
        /*5594*/ 	.word	0x00000040
        /*5598*/ 	.short	0x010a
        /*559a*/ 	.byte	0x3f
	.zero		1


	//   ....[37]....
        /*559c*/ 	.word	0x000415a0
        /*55a0*/ 	.word	0x00000005
        /*55a4*/ 	.word	0x00000000
        /*55a8*/ 	.short	0x010a
        /*55aa*/ 	.byte	0x3f
	.zero		1


	//   ....[38]....
        /*55ac*/ 	.word	0x000415f0
        /*55b0*/ 	.word	0x00000007
        /*55b4*/ 	.word	0x00000000
        /*55b8*/ 	.short	0x010a
        /*55ba*/ 	.byte	0x3f
	.zero		1


	//   ....[39]....
        /*55bc*/ 	.word	0x00041640
        /*55c0*/ 	.word	0x00000007
        /*55c4*/ 	.word	0x00000000
        /*55c8*/ 	.short	0x010a
        /*55ca*/ 	.byte	0x3f
	.zero		1


	//   ....[40]....
        /*55cc*/ 	.word	0x00041690
        /*55d0*/ 	.word	0x00000007
        /*55d4*/ 	.word	0x00000000
        /*55d8*/ 	.short	0x010a
        /*55da*/ 	.byte	0x3f
	.zero		1


	//   ....[41]....
        /*55dc*/ 	.word	0x000416e0
        /*55e0*/ 	.word	0x00000007
        /*55e4*/ 	.word	0x00000000
        /*55e8*/ 	.short	0x010a
        /*55ea*/ 	.byte	0x3f
	.zero		1


	//   ....[42]....
        /*55ec*/ 	.word	0x00041730
        /*55f0*/ 	.word	0x00000007
        /*55f4*/ 	.word	0x00000000
        /*55f8*/ 	.short	0x010a
        /*55fa*/ 	.byte	0x3f
	.zero		1


	//   ....[43]....
        /*55fc*/ 	.word	0x00041780
        /*5600*/ 	.word	0x00000007
        /*5604*/ 	.word	0x00000000
        /*5608*/ 	.short	0x010a
        /*560a*/ 	.byte	0x3f
	.zero		1


	//----- nvinfo : EIATTR_NUM_MBARRIERS
	.align		4
.L_37:
        /*560c*/ 	.byte	0x03, 0x38
        /*560e*/ 	.short	0x0012


	//----- nvinfo : EIATTR_EXIT_INSTR_OFFSETS
	.align		4
        /*5610*/ 	.byte	0x04, 0x1c
        /*5612*/ 	.short	(.L_39 - .L_38)


	//   ....[0]....
.L_38:
        /*5614*/ 	.word	0x000007d0


	//   ....[1]....
        /*5618*/ 	.word	0x00001140


	//   ....[2]....
        /*561c*/ 	.word	0x0003f950


	//   ....[3]....
        /*5620*/ 	.word	0x00040060


	//   ....[4]....
        /*5624*/ 	.word	0x00041390


	//----- nvinfo : EIATTR_MAX_THREADS
	.align		4
.L_39:
        /*5628*/ 	.byte	0x04, 0x05
        /*562a*/ 	.short	(.L_41 - .L_40)
.L_40:
        /*562c*/ 	.word	0x00000180
        /*5630*/ 	.word	0x00000001
        /*5634*/ 	.word	0x00000001


	//----- nvinfo : EIATTR_CRS_STACK_SIZE
	.align		4
.L_41:
        /*5638*/ 	.byte	0x04, 0x1e
        /*563a*/ 	.short	(.L_43 - .L_42)
.L_42:
        /*563c*/ 	.word	0x00000000


	//----- nvinfo : EIATTR_CBANK_PARAM_SIZE
	.align		4
.L_43:
        /*5640*/ 	.byte	0x03, 0x19
        /*5642*/ 	.short	0x0470


	//----- nvinfo : EIATTR_PARAM_CBANK
	.align		4
        /*5644*/ 	.byte	0x04, 0x0a
        /*5646*/ 	.short	(.L_45 - .L_44)
	.align		4
.L_44:
        /*5648*/ 	.word	index@(.nv.constant0._ZN7cutlass13device_kernelINS_4gemm6kernel13GemmUniversalIN4cute5tupleIJiiiiEEENS1_10collective13CollectiveMmaINS1_34MainloopSm90TmaGmmaWarpSpecializedILi8ENS5_IJNS4_1CILi1EEESB_SB_EEENS1_35KernelTmaWarpSpecializedCooperativeEEENS5_IJNSA_ILi512EEENSA_ILi384EEENSA_ILi16EEEEEENS_6half_tENS5_IJlSB_lEEESJ_SK_NS4_8TiledMMAINS4_8MMA_AtomIJNS4_4SM904GMMA26MMA_64x192x16_F32F16F16_SSILNSO_5MajorE0ELSQ_0ELNSO_7ScaleInE1ELSR_1EEEEEENS4_6LayoutINS5_IJNSA_ILi2EEESB_SB_EEENS5_IJSB_NSA_ILi0EEESX_EEEEENS5_IJNS4_10UnderscoreES10_S10_EEEEENS4_13SM90_TMA_LOADENS4_14ComposedLayoutINS4_7SwizzleILi1ELi4ELi3EEENS4_18smem_ptr_flag_bitsILi16EEENSU_INS5_IJNSA_ILi8EEESH_EEENS5_IJSH_SB_EEEEEEEvNS4_8identityES13_S1D_vS1E_EENS_8epilogue10collective6detail29Sm90TmaWarpSpecializedAdapterINS1H_15DefaultEpilogueISJ_SK_SK_NS1G_6thread17LinearCombinationISJ_Li1EffLNS1L_9ScaleType4KindE0ELNS_15FloatRoundStyleE2ESJ_EENS1_15EpilogueDefaultEEEEEvvEEEEvNT_6ParamsE)
        /*564c*/ 	.short	0x0210
        /*564e*/ 	.short	0x0470


	//----- nvinfo : EIATTR_SW_WAR
	.align		4
.L_45:
        /*5650*/ 	.byte	0x04, 0x36
        /*5652*/ 	.short	(.L_47 - .L_46)
.L_46:
        /*5654*/ 	.word	0x00000008
.L_47:


//--------------------- .nv.callgraph             --------------------------
	.section	.nv.callgraph,"",@"SHT_CUDA_CALLGRAPH"
	.align	4
	.sectionentsize	8
	.align		4
        /*0000*/ 	.word	0x00000000
	.align		4
        /*0004*/ 	.word	0xffffffff
	.align		4
        /*0008*/ 	.word	index@(_ZN7cutlass13device_kernelINS_4gemm6kernel13GemmUniversalIN4cute5tupleIJiiiiEEENS1_10collective13CollectiveMmaINS1_34MainloopSm90TmaGmmaWarpSpecializedILi8ENS5_IJNS4_1CILi1EEESB_SB_EEENS1_35KernelTmaWarpSpecializedCooperativeEEENS5_IJNSA_ILi512EEENSA_ILi384EEENSA_ILi16EEEEEENS_6half_tENS5_IJlSB_lEEESJ_SK_NS4_8TiledMMAINS4_8MMA_AtomIJNS4_4SM904GMMA26MMA_64x192x16_F32F16F16_SSILNSO_5MajorE0ELSQ_0ELNSO_7ScaleInE1ELSR_1EEEEEENS4_6LayoutINS5_IJNSA_ILi2EEESB_SB_EEENS5_IJSB_NSA_ILi0EEESX_EEEEENS5_IJNS4_10UnderscoreES10_S10_EEEEENS4_13SM90_TMA_LOADENS4_14ComposedLayoutINS4_7SwizzleILi1ELi4ELi3EEENS4_18smem_ptr_flag_bitsILi16EEENSU_INS5_IJNSA_ILi8EEESH_EEENS5_IJSH_SB_EEEEEEEvNS4_8identityES13_S1D_vS1E_EENS_8epilogue10collective6detail29Sm90TmaWarpSpecializedAdapterINS1H_15DefaultEpilogueISJ_SK_SK_NS1G_6thread17LinearCombinationISJ_Li1EffLNS1L_9ScaleType4KindE0ELNS_15FloatRoundStyleE2ESJ_EENS1_15EpilogueDefaultEEEEEvvEEEEvNT_6ParamsE)
	.align		4
        /*000c*/ 	.word	index@(__assertfail)
	.align		4
        /*0010*/ 	.word	0x00000000
	.align		4
        /*0014*/ 	.word	0xfffffffe
	.align		4
        /*0018*/ 	.word	0x00000000
	.align		4
        /*001c*/ 	.word	0xfffffffd
	.align		4
        /*0020*/ 	.word	0x00000000
	.align		4
        /*0024*/ 	.word	0xfffffffc


//--------------------- .nv.constant4             --------------------------
	.section	.nv.constant4,"a",@progbits
	.align	8
	.align		8
.nv.constant4:
        /*0000*/ 	.dword	__assertfail
	.align		8
        /*0008*/ 	.dword	__unnamed_1
	.align		8
        /*0010*/ 	.dword	_ZN40_INTERNAL_294eb9bd_4_k_cu_c89a8379_164814cuda3std3__45__cpo5beginE
	.align		8
        /*0018*/ 	.dword	_ZN40_INTERNAL_294eb9bd_4_k_cu_c89a8379_164814cuda3std3__45__cpo3endE
	.align		8
        /*0020*/ 	.dword	_ZN40_INTERNAL_294eb9bd_4_k_cu_c89a8379_164814cuda3std3__45__cpo6cbeginE
	.align		8
        /*0028*/ 	.dword	_ZN40_INTERNAL_294eb9bd_4_k_cu_c89a8379_164814cuda3std3__45__cpo4cendE
	.align		8
        /*0030*/ 	.dword	_ZN40_INTERNAL_294eb9bd_4_k_cu_c89a8379_164814cuda3std3__442_GLOBAL__N__294eb9bd_4_k_cu_c89a8379_164816ignoreE
	.align		8
        /*0038*/ 	.dword	_ZN40_INTERNAL_294eb9bd_4_k_cu_c89a8379_164814cuda3std3__419piecewise_constructE
	.align		8
        /*0040*/ 	.dword	_ZN40_INTERNAL_294eb9bd_4_k_cu_c89a8379_164814cuda3std3__48in_placeE
	.align		8
        /*0048*/ 	.dword	_ZN40_INTERNAL_294eb9bd_4_k_cu_c89a8379_164814cuda3std6ranges3__45__cpo4swapE
	.align		8
        /*0050*/ 	.dword	_ZN40_INTERNAL_294eb9bd_4_k_cu_c89a8379_164814cuda3std6ranges3__45__cpo9iter_moveE
	.align		8
        /*0058*/ 	.dword	_ZN40_INTERNAL_294eb9bd_4_k_cu_c89a8379_164814cute7productE
	.align		8
        /*0060*/ 	.dword	_ZN40_INTERNAL_294eb9bd_4_k_cu_c89a8379_164814cute1_E
	.align		8
        /*0068*/ 	.dword	$str$22
	.align		8
        /*0070*/ 	.dword	$str$23


//--------------------- .text._ZN7cutlass13device_kernelINS_4gemm6kernel13GemmUniversalIN4cute5tupleIJiiiiEEENS1_10collective13CollectiveMmaINS1_34MainloopSm90TmaGmmaWarpSpecializedILi8ENS5_IJNS4_1CILi1EEESB_SB_EEENS1_35KernelTmaWarpSpecializedCooperativeEEENS5_IJNSA_ILi512EEENSA_ILi384EEENSA_ILi16EEEEEENS_6half_tENS5_IJlSB_lEEESJ_SK_NS4_8TiledMMAINS4_8MMA_AtomIJNS4_4SM904GMMA26MMA_64x192x16_F32F16F16_SSILNSO_5MajorE0ELSQ_0ELNSO_7ScaleInE1ELSR_1EEEEEENS4_6LayoutINS5_IJNSA_ILi2EEESB_SB_EEENS5_IJSB_NSA_ILi0EEESX_EEEEENS5_IJNS4_10UnderscoreES10_S10_EEEEENS4_13SM90_TMA_LOADENS4_14ComposedLayoutINS4_7SwizzleILi1ELi4ELi3EEENS4_18smem_ptr_flag_bitsILi16EEENSU_INS5_IJNSA_ILi8EEESH_EEENS5_IJSH_SB_EEEEEEEvNS4_8identityES13_S1D_vS1E_EENS_8epilogue10collective6detail29Sm90TmaWarpSpecializedAdapterINS1H_15DefaultEpilogueISJ_SK_SK_NS1G_6thread17LinearCombinationISJ_Li1EffLNS1L_9ScaleType4KindE0ELNS_15FloatRoundStyleE2ESJ_EENS1_15EpilogueDefaultEEEEEvvEEEEvNT_6ParamsE --------------------------
	.section	.text._ZN7cutlass13device_kernelINS_4gemm6kernel13GemmUniversalIN4cute5tupleIJiiiiEEENS1_10collective13CollectiveMmaINS1_34MainloopSm90TmaGmmaWarpSpecializedILi8ENS5_IJNS4_1CILi1EEESB_SB_EEENS1_35KernelTmaWarpSpecializedCooperativeEEENS5_IJNSA_ILi512EEENSA_ILi384EEENSA_ILi16EEEEEENS_6half_tENS5_IJlSB_lEEESJ_SK_NS4_8TiledMMAINS4_8MMA_AtomIJNS4_4SM904GMMA26MMA_64x192x16_F32F16F16_SSILNSO_5MajorE0ELSQ_0ELNSO_7ScaleInE1ELSR_1EEEEEENS4_6LayoutINS5_IJNSA_ILi2EEESB_SB_EEENS5_IJSB_NSA_ILi0EEESX_EEEEENS5_IJNS4_10UnderscoreES10_S10_EEEEENS4_13SM90_TMA_LOADENS4_14ComposedLayoutINS4_7SwizzleILi1ELi4ELi3EEENS4_18smem_ptr_flag_bitsILi16EEENSU_INS5_IJNSA_ILi8EEESH_EEENS5_IJSH_SB_EEEEEEEvNS4_8identityES13_S1D_vS1E_EENS_8epilogue10collective6detail29Sm90TmaWarpSpecializedAdapterINS1H_15DefaultEpilogueISJ_SK_SK_NS1G_6thread17LinearCombinationISJ_Li1EffLNS1L_9ScaleType4KindE0ELNS_15FloatRoundStyleE2ESJ_EENS1_15EpilogueDefaultEEEEEvvEEEEvNT_6ParamsE,"ax",@progbits
	.align	128
.text._ZN7cutlass13device_kernelINS_4gemm6kernel13GemmUniversalIN4cute5tupleIJiiiiEEENS1_10collective13CollectiveMmaINS1_34MainloopSm90TmaGmmaWarpSpecializedILi8ENS5_IJNS4_1CILi1EEESB_SB_EEENS1_35KernelTmaWarpSpecializedCooperativeEEENS5_IJNSA_ILi512EEENSA_ILi384EEENSA_ILi16EEEEEENS_6half_tENS5_IJlSB_lEEESJ_SK_NS4_8TiledMMAINS4_8MMA_AtomIJNS4_4SM904GMMA26MMA_64x192x16_F32F16F16_SSILNSO_5MajorE0ELSQ_0ELNSO_7ScaleInE1ELSR_1EEEEEENS4_6LayoutINS5_IJNSA_ILi2EEESB_SB_EEENS5_IJSB_NSA_ILi0EEESX_EEEEENS5_IJNS4_10UnderscoreES10_S10_EEEEENS4_13SM90_TMA_LOADENS4_14ComposedLayoutINS4_7SwizzleILi1ELi4ELi3EEENS4_18smem_ptr_flag_bitsILi16EEENSU_INS5_IJNSA_ILi8EEESH_EEENS5_IJSH_SB_EEEEEEEvNS4_8identityES13_S1D_vS1E_EENS_8epilogue10collective6detail29Sm90TmaWarpSpecializedAdapterINS1H_15DefaultEpilogueISJ_SK_SK_NS1G_6thread17LinearCombinationISJ_Li1EffLNS1L_9ScaleType4KindE0ELNS_15FloatRoundStyleE2ESJ_EENS1_15EpilogueDefaultEEEEEvvEEEEvNT_6ParamsE:
        .type           _ZN7cutlass13device_kernelINS_4gemm6kernel13GemmUniversalIN4cute5tupleIJiiiiEEENS1_10collective13CollectiveMmaINS1_34MainloopSm90TmaGmmaWarpSpecializedILi8ENS5_IJNS4_1CILi1EEESB_SB_EEENS1_35KernelTmaWarpSpecializedCooperativeEEENS5_IJNSA_ILi512EEENSA_ILi384EEENSA_ILi16EEEEEENS_6half_tENS5_IJlSB_lEEESJ_SK_NS4_8TiledMMAINS4_8MMA_AtomIJNS4_4SM904GMMA26MMA_64x192x16_F32F16F16_SSILNSO_5MajorE0ELSQ_0ELNSO_7ScaleInE1ELSR_1EEEEEENS4_6LayoutINS5_IJNSA_ILi2EEESB_SB_EEENS5_IJSB_NSA_ILi0EEESX_EEEEENS5_IJNS4_10UnderscoreES10_S10_EEEEENS4_13SM90_TMA_LOADENS4_14ComposedLayoutINS4_7SwizzleILi1ELi4ELi3EEENS4_18smem_ptr_flag_bitsILi16EEENSU_INS5_IJNSA_ILi8EEESH_EEENS5_IJSH_SB_EEEEEEEvNS4_8identityES13_S1D_vS1E_EENS_8epilogue10collective6detail29Sm90TmaWarpSpecializedAdapterINS1H_15DefaultEpilogueISJ_SK_SK_NS1G_6thread17LinearCombinationISJ_Li1EffLNS1L_9ScaleType4KindE0ELNS_15FloatRoundStyleE2ESJ_EENS1_15EpilogueDefaultEEEEEvvEEEEvNT_6ParamsE,@function
        .size           _ZN7cutlass13device_kernelINS_4gemm6kernel13GemmUniversalIN4cute5tupleIJiiiiEEENS1_10collective13CollectiveMmaINS1_34MainloopSm90TmaGmmaWarpSpecializedILi8ENS5_IJNS4_1CILi1EEESB_SB_EEENS1_35KernelTmaWarpSpecializedCooperativeEEENS5_IJNSA_ILi512EEENSA_ILi384EEENSA_ILi16EEEEEENS_6half_tENS5_IJlSB_lEEESJ_SK_NS4_8TiledMMAINS4_8MMA_AtomIJNS4_4SM904GMMA26MMA_64x192x16_F32F16F16_SSILNSO_5MajorE0ELSQ_0ELNSO_7ScaleInE1ELSR_1EEEEEENS4_6LayoutINS5_IJNSA_ILi2EEESB_SB_EEENS5_IJSB_NSA_ILi0EEESX_EEEEENS5_IJNS4_10UnderscoreES10_S10_EEEEENS4_13SM90_TMA_LOADENS4_14ComposedLayoutINS4_7SwizzleILi1ELi4ELi3EEENS4_18smem_ptr_flag_bitsILi16EEENSU_INS5_IJNSA_ILi8EEESH_EEENS5_IJSH_SB_EEEEEEEvNS4_8identityES13_S1D_vS1E_EENS_8epilogue10collective6detail29Sm90TmaWarpSpecializedAdapterINS1H_15DefaultEpilogueISJ_SK_SK_NS1G_6thread17LinearCombinationISJ_Li1EffLNS1L_9ScaleType4KindE0ELNS_15FloatRoundStyleE2ESJ_EENS1_15EpilogueDefaultEEEEEvvEEEEvNT_6ParamsE,(.L_x_1605 - _ZN7cutlass13device_kernelINS_4gemm6kernel13GemmUniversalIN4cute5tupleIJiiiiEEENS1_10collective13CollectiveMmaINS1_34MainloopSm90TmaGmmaWarpSpecializedILi8ENS5_IJNS4_1CILi1EEESB_SB_EEENS1_35KernelTmaWarpSpecializedCooperativeEEENS5_IJNSA_ILi512EEENSA_ILi384EEENSA_ILi16EEEEEENS_6half_tENS5_IJlSB_lEEESJ_SK_NS4_8TiledMMAINS4_8MMA_AtomIJNS4_4SM904GMMA26MMA_64x192x16_F32F16F16_SSILNSO_5MajorE0ELSQ_0ELNSO_7ScaleInE1ELSR_1EEEEEENS4_6LayoutINS5_IJNSA_ILi2EEESB_SB_EEENS5_IJSB_NSA_ILi0EEESX_EEEEENS5_IJNS4_10UnderscoreES10_S10_EEEEENS4_13SM90_TMA_LOADENS4_14ComposedLayoutINS4_7SwizzleILi1ELi4ELi3EEENS4_18smem_ptr_flag_bitsILi16EEENSU_INS5_IJNSA_ILi8EEESH_EEENS5_IJSH_SB_EEEEEEEvNS4_8identityES13_S1D_vS1E_EENS_8epilogue10collective6detail29Sm90TmaWarpSpecializedAdapterINS1H_15DefaultEpilogueISJ_SK_SK_NS1G_6thread17LinearCombinationISJ_Li1EffLNS1L_9ScaleType4KindE0ELNS_15FloatRoundStyleE2ESJ_EENS1_15EpilogueDefaultEEEEEvvEEEEvNT_6ParamsE)
        .other          _ZN7cutlass13device_kernelINS_4gemm6kernel13GemmUniversalIN4cute5tupleIJiiiiEEENS1_10collective13CollectiveMmaINS1_34MainloopSm90TmaGmmaWarpSpecializedILi8ENS5_IJNS4_1CILi1EEESB_SB_EEENS1_35KernelTmaWarpSpecializedCooperativeEEENS5_IJNSA_ILi512EEENSA_ILi384EEENSA_ILi16EEEEEENS_6half_tENS5_IJlSB_lEEESJ_SK_NS4_8TiledMMAINS4_8MMA_AtomIJNS4_4SM904GMMA26MMA_64x192x16_F32F16F16_SSILNSO_5MajorE0ELSQ_0ELNSO_7ScaleInE1ELSR_1EEEEEENS4_6LayoutINS5_IJNSA_ILi2EEESB_SB_EEENS5_IJSB_NSA_ILi0EEESX_EEEEENS5_IJNS4_10UnderscoreES10_S10_EEEEENS4_13SM90_TMA_LOADENS4_14ComposedLayoutINS4_7SwizzleILi1ELi4ELi3EEENS4_18smem_ptr_flag_bitsILi16EEENSU_INS5_IJNSA_ILi8EEESH_EEENS5_IJSH_SB_EEEEEEEvNS4_8identityES13_S1D_vS1E_EENS_8epilogue10collective6detail29Sm90TmaWarpSpecializedAdapterINS1H_15DefaultEpilogueISJ_SK_SK_NS1G_6thread17LinearCombinationISJ_Li1EffLNS1L_9ScaleType4KindE0ELNS_15FloatRoundStyleE2ESJ_EENS1_15EpilogueDefaultEEEEEvvEEEEvNT_6ParamsE,@"STO_CUDA_ENTRY STV_DEFAULT"
_ZN7cutlass13device_kernelINS_4gemm6kernel13GemmUniversalIN4cute5tupleIJiiiiEEENS1_10collective13CollectiveMmaINS1_34MainloopSm90TmaGmmaWarpSpecializedILi8ENS5_IJNS4_1CILi1EEESB_SB_EEENS1_35KernelTmaWarpSpecializedCooperativeEEENS5_IJNSA_ILi512EEENSA_ILi384EEENSA_ILi16EEEEEENS_6half_tENS5_IJlSB_lEEESJ_SK_NS4_8TiledMMAINS4_8MMA_AtomIJNS4_4SM904GMMA26MMA_64x192x16_F32F16F16_SSILNSO_5MajorE0ELSQ_0ELNSO_7ScaleInE1ELSR_1EEEEEENS4_6LayoutINS5_IJNSA_ILi2EEESB_SB_EEENS5_IJSB_NSA_ILi0EEESX_EEEEENS5_IJNS4_10UnderscoreES10_S10_EEEEENS4_13SM90_TMA_LOADENS4_14ComposedLayoutINS4_7SwizzleILi1ELi4ELi3EEENS4_18smem_ptr_flag_bitsILi16EEENSU_INS5_IJNSA_ILi8EEESH_EEENS5_IJSH_SB_EEEEEEEvNS4_8identityES13_S1D_vS1E_EENS_8epilogue10collective6detail29Sm90TmaWarpSpecializedAdapterINS1H_15DefaultEpilogueISJ_SK_SK_NS1G_6thread17LinearCombinationISJ_Li1EffLNS1L_9ScaleType4KindE0ELNS_15FloatRoundStyleE2ESJ_EENS1_15EpilogueDefaultEEEEEvvEEEEvNT_6ParamsE:
[----:B------:R-:W0:Y:S02]  /*0000*/  LDC R1, c[0x0][0x28] ;  /* 0x00000a00ff017b82 */ /* 0x000e240000000800 */
[----:B0-----:R-:W-:Y:S01]  /*0010*/  VIADD R1, R1, 0xffffee90 ;  /* 0xffffee9001017836 */ /* 0x001fe20000000000 */
[----:B------:R-:W0:Y:S01]  /*0020*/  S2R R2, SR_TID.X ;  /* 0x0000000000027919 */ /* 0x000e220000002100 */
[----:B------:R-:W-:Y:S01]  /*0030*/  ELECT P0, URZ, PT ;  /* 0x00000000003f782f */ /* 0x000fe20003800000 */
[----:B------:R-:W-:Y:S01]  /*0040*/  BSSY B0, `(.L_x_0) ;  /* 0x0000015000007945 */ /* 0x000fe20003800000 */
[--C-:B0-----:R-:W-:Y:S02]  /*0050*/  SHF.R.U32.HI R0, RZ, 0x5, R2.reuse ;  /* 0x00000005ff007819 */ /* 0x101fe40000011602 */
[----:B------:R-:W-:-:S03]  /*0060*/  SHF.R.U32.HI R2, RZ, 0x7, R2 ;  /* 0x00000007ff027819 */ /* 0x000fc60000011602 */
[----:B------:R-:W0:Y:S04]  /*0070*/  SHFL.IDX PT, R3, R0, RZ, 0x1f ;  /* 0x00001fff00037589 */ /* 0x000e2800000e0000 */
[----:B------:R-:W1:Y:S01]  /*0080*/  SHFL.IDX PT, R2, R2, RZ, 0x1f ;  /* 0x00001fff02027589 */ /* 0x000e6200000e0000 */
[----:B0-----:R-:W-:Y:S02]  /*0090*/  R2UR UR10, R3 ;  /* 0x00000000030a72ca */ /* 0x001fe400000e0000 */
[----:B-1----:R-:W-:-:S11]  /*00a0*/  R2UR UR5, R2 ;  /* 0x00000000020572ca */ /* 0x002fd600000e0000 */
[----:B------:R-:W-:Y:S02]  /*00b0*/  USHF.R.S32.HI UR4, URZ, 0x1f, UR10 ;  /* 0x0000001f3f047899 */ /* 0x000fe4000801140a */
[----:B------:R-:W-:Y:S02]  /*00c0*/  ISETP.NE.OR P0, PT, RZ, UR10, !P0 ;  /* 0x0000000aff007c0c */ /* 0x000fe4000c705670 */
[----:B------:R-:W-:-:S04]  /*00d0*/  ULEA.HI UR4, UR4, UR10, URZ, 0x2 ;  /* 0x0000000a04047291 */ /* 0x000fc8000f8f103f */
[----:B------:R-:W-:-:S04]  /*00e0*/  ULOP3.LUT UR4, UR4, 0xfffffffc, URZ, 0xc0, !UPT ;  /* 0xfffffffc04047892 */ /* 0x000fc8000f8ec03f */
[----:B------:R-:W-:-:S03]  /*00f0*/  UIADD3 UR10, UR10, -UR4, URZ ;  /* 0x800000040a0a7290 */ /* 0x000fc6000fffe03f */
[----:B------:R-:W-:Y:S09]  /*0100*/  @P0 BRA `(.L_x_1) ;  /* 0x0000000000200947 */ /* 0x000ff20003800000 */
[----:B------:R-:W-:Y:S02]  /*0110*/  ULDC.64 UR6, c[0x0][0x198] ;  /* 0x0000660000067ab9 */ /* 0x000fe40000000a00 */
[----:B------:R-:W-:Y:S02]  /*0120*/  UIADD3 UR8, UP0, UR6, 0xf0, URZ ;  /* 0x000000f006087890 */ /* 0x000fe4000ff1e03f */
[----:B------:R-:W-:Y:S02]  /*0130*/  UIADD3 UR6, UP1, UR6, 0x1f0, URZ ;  /* 0x000001f006067890 */ /* 0x000fe4000ff3e03f */
[----:B------:R-:W-:Y:S02]  /*0140*/  UIADD3.X UR9, URZ, UR7, URZ, UP0, !UPT ;  /* 0x000000073f097290 */ /* 0x000fe400087fe43f */
[----:B------:R-:W-:-:S07]  /*0150*/  UIADD3.X UR7, URZ, UR7, URZ, UP1, !UPT ;  /* 0x000000073f077290 */ /* 0x000fce0008ffe43f */
[----:B------:R0:W-:Y:S02]  /*0160*/  UTMACCTL.PF [UR8] ;  /* 0x00000000080079b9 */ /* 0x0001e40008040000 */
[----:B------:R0:W-:Y:S02]  /*0170*/  UTMACCTL.PF [UR6] ;  /* 0x00000000060079b9 */ /* 0x0001e40008040000 */
[----:B0-----:R-:W-:Y:S01]  /*0180*/  NOP ;  /* 0x0000000000007918 */ /* 0x001fe20000000000 */
.L_x_1:
[----:B------:R-:W-:Y:S05]  /*0190*/  BSYNC B0 ;  /* 0x0000000000007941 */ /* 0x000fea0003800000 */
.L_x_0:
[----:B------:R-:W0:Y:S01]  /*01a0*/  SHFL.IDX PT, R2, R0, RZ, 0x1f ;  /* 0x00001fff00027589 */ /* 0x000e2200000e0000 */
[----:B------:R-:W-:Y:S01]  /*01b0*/  UISETP.NE.AND UP0, UPT, UR10, 0x3, UPT ;  /* 0x000000030a00788c */ /* 0x000fe2000bf05270 */
[----:B------:R-:W-:Y:S01]  /*01c0*/  ISETP.NE.AND P1, PT, RZ, UR5, PT ;  /* 0x00000005ff007c0c */ /* 0x000fe2000bf25270 */
[----:B------:R-:W-:Y:S02]  /*01d0*/  UIADD3 UR18, UR5, -0x1, URZ ;  /* 0xffffffff05127890 */ /* 0x000fe4000fffe03f */
[----:B------:R-:W-:Y:S02]  /*01e0*/  UISETP.EQ.OR UP0, UPT, UR10, URZ, !UP0 ;  /* 0x0000003f0a00728c */ /* 0x000fe4000c702670 */
[----:B------:R-:W-:Y:S02]  /*01f0*/  UISETP.GE.U32.AND UP1, UPT, UR18, 0x2, UPT ;  /* 0x000000021200788c */ /* 0x000fe4000bf26070 */
[----:B------:R-:W-:-:S04]  /*0200*/  UISETP.EQ.AND UP0, UPT, UR5, URZ, UP0 ;  /* 0x0000003f0500728c */ /* 0x000fc80008702270 */
[----:B------:R-:W-:-:S04]  /*0210*/  USEL UR40, URZ, 0x1, !UP0 ;  /* 0x000000013f287887 */ /* 0x000fc8000c000000 */
[----:B------:R-:W-:Y:S01]  /*0220*/  USEL UR40, UR40, 0x2, UP1 ;  /* 0x0000000228287887 */ /* 0x000fe20008800000 */
[----:B0-----:R-:W-:-:S13]  /*0230*/  ISETP.NE.AND P0, PT, R2, RZ, PT ;  /* 0x000000ff0200720c */ /* 0x001fda0003f05270 */
[----:B------:R-:W-:Y:S05]  /*0240*/  @P0 BRA `(.L_x_2) ;  /* 0x0000000000840947 */ /* 0x000fea0003800000 */
[----:B------:R-:W-:Y:S01]  /*0250*/  ELECT P0, URZ, PT ;  /* 0x00000000003f782f */ /* 0x000fe20003800000 */
[----:B------:R-:W-:-:S12]  /*0260*/  BSSY B0, `(.L_x_2) ;  /* 0x000001f000007945 */ /* 0x000fd80003800000 */
[----:B------:R-:W-:Y:S05]  /*0270*/  @!P0 BRA `(.L_x_3) ;  /* 0x0000000000748947 */ /* 0x000fea0003800000 */
[----:B------:R-:W0:Y:S01]  /*0280*/  S2UR UR8, SR_CgaCtaId ;  /* 0x00000000000879c3 */ /* 0x000e220000008800 */
[----:B------:R-:W-:Y:S01]  /*0290*/  UMOV UR4, 0x400 ;  /* 0x0000040000047882 */ /* 0x000fe20000000000 */
[----:B------:R-:W-:Y:S01]  /*02a0*/  UMOV UR5, 0x1 ;  /* 0x0000000100057882 */ /* 0x000fe20000000000 */
[----:B------:R-:W-:Y:S02]  /*02b0*/  UMOV UR6, 0x100 ;  /* 0x0000010000067882 */ /* 0x000fe40000000000 */
[----:B------:R-:W-:-:S04]  /*02c0*/  UIADD3 UR6, -UR6, 0x100000, URZ ;  /* 0x0010000006067890 */ /* 0x000fc8000fffe13f */
[----:B------:R-:W-:Y:S02]  /*02d0*/  USHF.L.U32 UR7, UR6, 0xb, URZ ;  /* 0x0000000b06077899 */ /* 0x000fe4000800063f */
[----:B------:R-:W-:Y:S02]  /*02e0*/  USHF.L.U32 UR6, UR6, 0x1, URZ ;  /* 0x0000000106067899 */ /* 0x000fe4000800063f */
[----:B0-----:R-:W-:Y:S02]  /*02f0*/  ULEA UR8, UR8, UR4, 0x18 ;  /* 0x0000000408087291 */ /* 0x001fe4000f8ec03f */
[----:B------:R-:W-:-:S04]  /*0300*/  UIADD3 UR4, -UR5, 0x100000, URZ ;  /* 0x0010000005047890 */ /* 0x000fc8000fffe13f */
[----:B------:R-:W-:Y:S02]  /*0310*/  USHF.L.U32 UR5, UR4, 0xb, URZ ;  /* 0x0000000b04057899 */ /* 0x000fe4000800063f */
[----:B------:R-:W-:Y:S01]  /*0320*/  USHF.L.U32 UR4, UR4, 0x1, URZ ;  /* 0x0000000104047899 */ /* 0x000fe2000800063f */
[----:B------:R-:W0:Y:S11]  /*0330*/  FENCE.VIEW.ASYNC.S ;  /* 0x00000000000073c6 */ /* 0x000e360000000000 */
[----:B0-----:R0:W1:Y:S01]  /*0340*/  SYNCS.EXCH.64 URZ, [UR8], UR4 ;  /* 0x00000004083f75b2 */ /* 0x0010620008000100 */
[----:B------:R0:W2:Y:S01]  /*0350*/  SYNCS.EXCH.64 URZ, [UR8+0x40], UR6 ;  /* 0x00004006083f75b2 */ /* 0x0000a20008000100 */
[----:B------:R0:W3:Y:S01]  /*0360*/  SYNCS.EXCH.64 URZ, [UR8+0x8], UR4 ;  /* 0x00000804083f75b2 */ /* 0x0000e20008000100 */
[----:B------:R0:W4:Y:S01]  /*0370*/  SYNCS.EXCH.64 URZ, [UR8+0x48], UR6 ;  /* 0x00004806083f75b2 */ /* 0x0001220008000100 */
[----:B------:R0:W0:Y:S01]  /*0380*/  SYNCS.EXCH.64 URZ, [UR8+0x10], UR4 ;  /* 0x00001004083f75b2 */ /* 0x0000220008000100 */
        /* <DEDUP_REMOVED lines=11> */
[----:B------:R-:W-:Y:S01]  /*0440*/  NOP ;  /* 0x0000000000007918 */ /* 0x000fe20000000000 */
.L_x_3:
[----:B0-----:R-:W-:Y:S05]  /*0450*/  BSYNC B0 ;  /* 0x0000000000007941 */ /* 0x001fea0003800000 */
.L_x_2:
[----:B------:R-:W0:Y:S01]  /*0460*/  SHFL.IDX PT, R0, R0, RZ, 0x1f ;  /* 0x00001fff00007589 */ /* 0x000e2200000e0000 */
[----:B------:R-:W-:Y:S01]  /*0470*/  ELECT P0, URZ, PT ;  /* 0x00000000003f782f */ /* 0x000fe20003800000 */
[----:B------:R-:W5:Y:S01]  /*0480*/  S2UR UR17, SR_CTAID.Y ;  /* 0x00000000001179c3 */ /* 0x000f620000002600 */
[----:B------:R-:W-:Y:S01]  /*0490*/  ULDC UR5, c[0x0][0x65c] ;  /* 0x0001970000057ab9 */ /* 0x000fe20000000800 */
[----:B------:R-:W-:Y:S01]  /*04a0*/  UMOV UR12, 0x20 ;  /* 0x00000020000c7882 */ /* 0x000fe20000000000 */
[----:B------:R-:W-:Y:S01]  /*04b0*/  UISETP.NE.AND UP2, UPT, UR5, 0x1, UPT ;  /* 0x000000010500788c */ /* 0x000fe2000bf45270 */
[----:B------:R-:W-:Y:S01]  /*04c0*/  NOP ;  /* 0x0000000000007918 */ /* 0x000fe20000000000 */
[----:B------:R-:W-:Y:S02]  /*04d0*/  NOP ;  /* 0x0000000000007918 */ /* 0x000fe40000000000 */
[----:B------:R-:W-:Y:S01]  /*04e0*/  UP2UR UR46, UPR, URZ, 0x4 ;  /* 0x000000043f2e7883 */ /* 0x000fe20008000000 */
[----:B------:R-:W1:Y:S01]  /*04f0*/  S2UR UR4, SR_CTAID.X ;  /* 0x00000000000479c3 */ /* 0x000e620000002500 */
[----:B------:R-:W-:-:S02]  /*0500*/  PLOP3.LUT P2, PT, PT, PT, UP2, 0x80, 0x0 ;  /* 0x000000000000781c */ /* 0x000fc40003f4f028 */
[----:B------:R-:W-:Y:S02]  /*0510*/  PLOP3.LUT P4, PT, PT, PT, UP2, 0x80, 0x0 ;  /* 0x000000000000781c */ /* 0x000fe40003f8f028 */
[----:B------:R-:W-:Y:S01]  /*0520*/  PLOP3.LUT P3, PT, PT, PT, UP2, 0x80, 0x0 ;  /* 0x000000000000781c */ /* 0x000fe20003f6f028 */
[----:B------:R-:W-:Y:S01]  /*0530*/  @UP2 ULDC UR14, c[0x0][0x10] ;  /* 0x00000400000e2ab9 */ /* 0x000fe20000000800 */
[----:B------:R-:W-:Y:S01]  /*0540*/  @UP2 UMOV UR9, URZ ;  /* 0x0000003f00092c82 */ /* 0x000fe20008000000 */
[----:B------:R-:W-:Y:S01]  /*0550*/  @!UP2 ULDC UR11, c[0x0][0xc] ;  /* 0x00000300000baab9 */ /* 0x000fe20000000800 */
[----:B0-----:R-:W-:Y:S01]  /*0560*/  ISETP.NE.OR P0, PT, R0, RZ, !P0 ;  /* 0x000000ff0000720c */ /* 0x001fe20004705670 */
[----:B-----5:R-:W-:Y:S02]  /*0570*/  @UP2 UMOV UR7, UR17 ;  /* 0x0000001100072c82 */ /* 0x020fe40008000000 */
[----:B------:R-:W-:Y:S01]  /*0580*/  @UP2 UMOV UR8, UR7 ;  /* 0x0000000700082c82 */ /* 0x000fe20008000000 */
[----:B------:R-:W-:Y:S01]  /*0590*/  @!UP2 UMOV UR7, UR17 ;  /* 0x000000110007ac82 */ /* 0x000fe20008000000 */
[----:B-1----:R-:W-:-:S08]  /*05a0*/  @UP2 UIMAD.WIDE.U32 UR14, UR4, UR14, UR8 ;  /* 0x0000000e040e22a5 */ /* 0x002fd0000f8e0008 */
[----:B------:R-:W-:Y:S01]  /*05b0*/  VOTEU.ALL UP0, P0 ;  /* 0x00000000003f7886 */ /* 0x000fe20000000000 */
[----:B------:R-:W-:Y:S01]  /*05c0*/  VOTEU.ALL UP1, P0 ;  /* 0x00000000003f7886 */ /* 0x000fe20000020000 */
[----:B------:R-:W-:-:S03]  /*05d0*/  IMAD.U32 R2, RZ, RZ, UR14 ;  /* 0x0000000eff027e24 */ /* 0x000fc6000f8e00ff */
[----:B------:R-:W0:Y:S01]  /*05e0*/  @!UP0 S2UR UR6, SR_CgaCtaId ;  /* 0x00000000000689c3 */ /* 0x000e220000008800 */
[----:B------:R-:W-:Y:S01]  /*05f0*/  @!UP0 UMOV UR5, 0x400 ;  /* 0x0000040000058882 */ /* 0x000fe20000000000 */
[----:B------:R-:W-:-:S04]  /*0600*/  @!UP0 UIADD3 UR12, -UR12, 0x100000, URZ ;  /* 0x001000000c0c8890 */ /* 0x000fc8000fffe13f */
[----:B------:R-:W-:Y:S02]  /*0610*/  @!UP0 USHF.L.U32 UR13, UR12, 0xb, URZ ;  /* 0x0000000b0c0d8899 */ /* 0x000fe4000800063f */
[----:B------:R-:W-:Y:S01]  /*0620*/  @!UP0 USHF.L.U32 UR12, UR12, 0x1, URZ ;  /* 0x000000010c0c8899 */ /* 0x000fe2000800063f */
[----:B------:R-:W-:Y:S01]  /*0630*/  IMAD.U32 R3, RZ, RZ, UR15 ;  /* 0x0000000fff037e24 */ /* 0x000fe2000f8e00ff */
[----:B0-----:R-:W-:Y:S01]  /*0640*/  @!UP0 ULEA UR16, UR6, UR5, 0x18 ;  /* 0x0000000506108291 */ /* 0x001fe2000f8ec03f */
[----:B------:R-:W-:Y:S01]  /*0650*/  VOTEU.ALL UP0, P0 ;  /* 0x00000000003f7886 */ /* 0x000fe20000000000 */
[----:B------:R-:W-:Y:S01]  /*0660*/  PLOP3.LUT P0, PT, PT, PT, UP2, 0x80, 0x0 ;  /* 0x000000000000781c */ /* 0x000fe20003f0f028 */
[----:B------:R-:W-:Y:S01]  /*0670*/  UMOV UR5, URZ ;  /* 0x0000003f00057c82 */ /* 0x000fe20008000000 */
[----:B------:R-:W-:Y:S01]  /*0680*/  @UP2 UMOV UR6, URZ ;  /* 0x0000003f00062c82 */ /* 0x000fe20008000000 */
[----:B------:R-:W-:Y:S02]  /*0690*/  @!UP2 UIMAD.WIDE.U32 UR8, UR11, UR7, UR4 ;  /* 0x000000070b08a2a5 */ /* 0x000fe4000f8e0004 */
[----:B------:R-:W-:-:S04]  /*06a0*/  @UP2 UIADD3 UR6, UR15, UR6, URZ ;  /* 0x000000060f062290 */ /* 0x000fc8000fffe03f */
[----:B------:R-:W-:Y:S01]  /*06b0*/  IMAD.U32 R5, RZ, RZ, UR9 ;  /* 0x00000009ff057e24 */ /* 0x000fe2000f8e00ff */
[----:B------:R-:W0:Y:S02]  /*06c0*/  FENCE.VIEW.ASYNC.S ;  /* 0x00000000000073c6 */ /* 0x000e240000000000 */
[----:B0-----:R0:W2:Y:S01]  /*06d0*/  @!UP0 SYNCS.EXCH.64 URZ, [UR16+0x90], UR12 ;  /* 0x0000900c103f85b2 */ /* 0x0010a20008000100 */
[----:B------:R-:W-:Y:S02]  /*06e0*/  @P2 IMAD.U32 R6, RZ, RZ, UR6 ;  /* 0x00000006ff062e24 */ /* 0x000fe4000f8e00ff */
[----:B------:R-:W-:Y:S02]  /*06f0*/  @P0 IMAD.MOV.U32 R7, RZ, RZ, R2 ;  /* 0x000000ffff070224 */ /* 0x000fe400078e0002 */
[----:B------:R-:W-:Y:S02]  /*0700*/  IMAD.U32 R2, RZ, RZ, UR8 ;  /* 0x00000008ff027e24 */ /* 0x000fe4000f8e00ff */
[----:B------:R-:W-:-:S02]  /*0710*/  @!P4 IMAD.MOV.U32 R6, RZ, RZ, R5 ;  /* 0x000000ffff06c224 */ /* 0x000fc400078e0005 */
[----:B------:R-:W-:Y:S02]  /*0720*/  @!P3 IMAD.MOV.U32 R7, RZ, RZ, R2 ;  /* 0x000000ffff07b224 */ /* 0x000fe400078e0002 */
[----:B------:R-:W-:Y:S01]  /*0730*/  IMAD.U32 R3, RZ, RZ, UR9 ;  /* 0x00000009ff037e24 */ /* 0x000fe2000f8e00ff */
[----:B------:R0:W-:Y:S01]  /*0740*/  STL [R1+0x908], R6 ;  /* 0x0009080601007387 */ /* 0x0001e20000100800 */
[----:B------:R-:W-:-:S03]  /*0750*/  IMAD.U32 R4, RZ, RZ, UR8 ;  /* 0x00000008ff047e24 */ /* 0x000fc6000f8e00ff */
[----:B------:R0:W-:Y:S01]  /*0760*/  STL [R1+0x90c], R7 ;  /* 0x00090c0701007387 */ /* 0x0001e20000100800 */
[----:B------:R0:W2:Y:S01]  /*0770*/  @!UP1 SYNCS.EXCH.64 URZ, [UR16+0x98], UR12 ;  /* 0x0000980c103f95b2 */ /* 0x0000a20008000100 */
[----:B------:R-:W-:Y:S01]  /*0780*/  NOP ;  /* 0x0000000000007918 */ /* 0x000fe20000000000 */
[----:B--234-:R-:W-:Y:S06]  /*0790*/  BAR.SYNC.DEFER_BLOCKING 0x0 ;  /* 0x0000000000007b1d */ /* 0x01cfec0000010000 */
[----:B------:R-:W-:Y:S05]  /*07a0*/  @!P1 BRA `(.L_x_4) ;  /* 0x000003f0006c9947 */ /* 0x000fea0003800000 */
[----:B------:R-:W-:-:S06]  /*07b0*/  UISETP.GT.U32.AND UP0, UPT, UR18, 0x1, UPT ;  /* 0x000000011200788c */ /* 0x000fcc000bf04070 */
[----:B------:R-:W-:-:S13]  /*07c0*/  PLOP3.LUT P0, PT, PT, PT, UP0, 0x80, 0x0 ;  /* 0x000000000000781c */ /* 0x000fda0003f0f008 */
[----:B0-----:R-:W-:Y:S05]  /*07d0*/  @P0 EXIT ;  /* 0x000000000000094d */ /* 0x001fea0003800000 */
[----:B------:R-:W-:Y:S01]  /*07e0*/  ULDC.64 UR8, c[0x0][0x650] ;  /* 0x0001940000087ab9 */ /* 0x000fe20000000a00 */
[----:B------:R-:W-:Y:S01]  /*07f0*/  UMOV UR43, 0xffffffff ;  /* 0xffffffff002b7882 */ /* 0x000fe20000000000 */
[----:B------:R-:W-:Y:S01]  /*0800*/  ISETP.GE.U32.AND P0, PT, R7, UR8, PT ;  /* 0x0000000807007c0c */ /* 0x000fe2000bf06070 */
[----:B------:R-:W-:Y:S01]  /*0810*/  UMOV UR42, 0xffffffff ;  /* 0xffffffff002a7882 */ /* 0x000fe20000000000 */
[----:B------:R-:W-:Y:S01]  /*0820*/  UMOV UR41, 0xffffffff ;  /* 0xffffffff00297882 */ /* 0x000fe20000000000 */
[----:B------:R-:W-:Y:S02]  /*0830*/  PRMT R0, RZ, 0x7610, R0 ;  /* 0x00007610ff007816 */ /* 0x000fe40000000000 */
[----:B------:R-:W-:-:S13]  /*0840*/  ISETP.GE.U32.AND.EX P0, PT, R6, UR9, PT, P0 ;  /* 0x0000000906007c0c */ /* 0x000fda000bf06100 */
[----:B------:R-:W-:Y:S05]  /*0850*/  @P0 BRA `(.L_x_5) ;  /* 0x0000000400800947 */ /* 0x000fea0003800000 */
[----:B------:R-:W-:Y:S01]  /*0860*/  I2FP.F32.U32 R0, UR4 ;  /* 0x0000000400007c45 */ /* 0x000fe20008201000 */
[----:B------:R-:W-:Y:S01]  /*0870*/  ULDC.64 UR16, c[0x0][0x628] ;  /* 0x00018a0000107ab9 */ /* 0x000fe20000000a00 */
[----:B------:R-:W-:Y:S01]  /*0880*/  ULDC UR6, c[0x0][0x150] ;  /* 0x0000540000067ab9 */ /* 0x000fe20000000800 */
[----:B------:R-:W-:Y:S01]  /*0890*/  ISETP.NE.U32.AND P0, PT, RZ, UR16, PT ;  /* 0x00000010ff007c0c */ /* 0x000fe2000bf05070 */
[----:B------:R-:W-:Y:S01]  /*08a0*/  ULDC UR15, c[0x0][0x630] ;  /* 0x00018c00000f7ab9 */ /* 0x000fe20000000800 */
[----:B------:R-:W-:Y:S01]  /*08b0*/  FMUL R0, R0, UR6 ;  /* 0x0000000600007c20 */ /* 0x000fe20008400000 */
[----:B------:R-:W-:Y:S01]  /*08c0*/  R2UR UR18, R7 ;  /* 0x00000000071272ca */ /* 0x000fe200000e0000 */
[----:B------:R-:W-:Y:S01]  /*08d0*/  ULDC UR20, c[0x0][0x154] ;  /* 0x0000550000147ab9 */ /* 0x000fe20000000800 */
[----:B------:R-:W-:Y:S01]  /*08e0*/  ISETP.NE.AND.EX P0, PT, RZ, UR17, PT, P0 ;  /* 0x00000011ff007c0c */ /* 0x000fe2000bf05300 */
[----:B------:R0:W1:Y:S01]  /*08f0*/  F2I.U32.TRUNC.NTZ R2, R0 ;  /* 0x0000000000027305 */ /* 0x000062000020f000 */
[----:B------:R-:W-:-:S02]  /*0900*/  R2UR UR19, R6 ;  /* 0x00000000061372ca */ /* 0x000fc400000e0000 */
[----:B------:R-:W-:Y:S02]  /*0910*/  R2UR UR8, R7 ;  /* 0x00000000070872ca */ /* 0x000fe400000e0000 */
[----:B------:R-:W-:-:S07]  /*0920*/  R2UR UR9, R6 ;  /* 0x00000000060972ca */ /* 0x000fce00000e0000 */
[----:B0-----:R-:W-:Y:S08]  /*0930*/  @!P0 BRA `(.L_x_6) ;  /* 0x0000000000308947 */ /* 0x001ff00003800000 */
[----:B------:R-:W-:Y:S01]  /*0940*/  R2UR UR8, R7 ;  /* 0x00000000070872ca */ /* 0x000fe200000e0000 */
[----:B------:R-:W-:Y:S01]  /*0950*/  ULDC UR6, c[0x0][0x634] ;  /* 0x00018d0000067ab9 */ /* 0x000fe20000000800 */
[----:B------:R-:W-:-:S11]  /*0960*/  R2UR UR14, R6 ;  /* 0x00000000060e72ca */ /* 0x000fd600000e0000 */
[----:B------:R-:W-:-:S04]  /*0970*/  UIADD3 UR6, UP0, UR8, UR6, URZ ;  /* 0x0000000608067290 */ /* 0x000fc8000ff1e03f */
[----:B------:R-:W-:-:S04]  /*0980*/  UIADD3.X UR14, URZ, UR14, URZ, UP0, !UPT ;  /* 0x0000000e3f0e7290 */ /* 0x000fc800087fe43f */
[----:B------:R-:W-:-:S04]  /*0990*/  UIMAD.WIDE.U32 UR8, UR14, UR16, URZ ;  /* 0x000000100e0872a5 */ /* 0x000fc8000f8e003f */
[----:B------:R-:W-:Y:S02]  /*09a0*/  UIMAD.WIDE.U32 UR10, UP0, UR6, UR17, UR8 ;  /* 0x00000011060a72a5 */ /* 0x000fe4000f800008 */
[----:B------:R-:W-:Y:S02]  /*09b0*/  UIMAD.WIDE.U32 UR8, UR6, UR16, URZ ;  /* 0x00000010060872a5 */ /* 0x000fe4000f8e003f */
[----:B------:R-:W-:Y:S02]  /*09c0*/  UIADD3.X UR13, URZ, URZ, URZ, UP0, !UPT ;  /* 0x0000003f3f0d7290 */ /* 0x000fe400087fe43f */
[----:B------:R-:W-:Y:S01]  /*09d0*/  UIADD3 URZ, UP0, UR9, UR10, URZ ;  /* 0x0000000a093f7290 */ /* 0x000fe2000ff1e03f */
[----:B------:R-:W-:-:S03]  /*09e0*/  UMOV UR12, UR11 ;  /* 0x0000000b000c7c82 */ /* 0x000fc60008000000 */
[----:B------:R-:W-:-:S12]  /*09f0*/  UIMAD.WIDE.U32.X UR8, UR14, UR17, UR12, UP0 ;  /* 0x000000110e0872a5 */ /* 0x000fd800080e040c */
.L_x_6:
[----:B------:R-:W-:Y:S01]  /*0a00*/  USHF.R.U64 UR41, UR8, UR15, UR9 ;  /* 0x0000000f08297299 */ /* 0x000fe20008001209 */
[----:B------:R-:W-:Y:S01]  /*0a10*/  I2FP.F32.U32 R0, UR7 ;  /* 0x0000000700007c45 */ /* 0x000fe20008201000 */
[----:B------:R-:W-:Y:S01]  /*0a20*/  USHF.R.U32.HI UR5, URZ, UR15, UR9 ;  /* 0x0000000f3f057299 */ /* 0x000fe20008011609 */
[----:B-1----:R-:W-:Y:S01]  /*0a30*/  R2UR UR12, R2 ;  /* 0x00000000020c72ca */ /* 0x002fe200000e0000 */
[----:B------:R-:W-:Y:S02]  /*0a40*/  UIADD3 UR6, UP0, URZ, -UR41, URZ ;  /* 0x800000293f067290 */ /* 0x000fe4000ff1e03f */
[----:B------:R-:W-:Y:S01]  /*0a50*/  FMUL R0, R0, UR20 ;  /* 0x0000001400007c20 */ /* 0x000fe20008400000 */
[----:B------:R-:W-:Y:S01]  /*0a60*/  ULDC.64 UR8, c[0x0][0x620] ;  /* 0x0001880000087ab9 */ /* 0x000fe20000000a00 */
[----:B------:R-:W-:Y:S01]  /*0a70*/  UIADD3.X UR5, URZ, ~UR5, URZ, UP0, !UPT ;  /* 0x800000053f057290 */ /* 0x000fe200087fe43f */
[----:B------:R-:W-:Y:S01]  /*0a80*/  UMOV UR10, UR18 ;  /* 0x00000012000a7c82 */ /* 0x000fe20008000000 */
[----:B------:R-:W-:-:S02]  /*0a90*/  UMOV UR11, UR19 ;  /* 0x00000013000b7c82 */ /* 0x000fc40008000000 */
[----:B------:R-:W-:Y:S01]  /*0aa0*/  UIMAD UR5, UR5, UR8, URZ ;  /* 0x00000008050572a4 */ /* 0x000fe2000f8e023f */
[----:B------:R-:W0:Y:S01]  /*0ab0*/  F2I.U32.TRUNC.NTZ R0, R0 ;  /* 0x0000000000007305 */ /* 0x000e22000020f000 */
[----:B------:R-:W-:Y:S02]  /*0ac0*/  UIMAD.WIDE.U32 UR10, UR6, UR8, UR10 ;  /* 0x00000008060a72a5 */ /* 0x000fe4000f8e000a */
[----:B------:R-:W-:Y:S01]  /*0ad0*/  UIMAD UR6, UR6, UR9, UR5 ;  /* 0x00000009060672a4 */ /* 0x000fe2000f8e0205 */
[----:B------:R-:W-:Y:S01]  /*0ae0*/  ULDC UR21, c[0x0][0x658] ;  /* 0x0001960000157ab9 */ /* 0x000fe20000000800 */
[----:B------:R-:W-:Y:S02]  /*0af0*/  UMOV UR19, 0xffffffff ;  /* 0xffffffff00137882 */ /* 0x000fe40000000000 */
[----:B------:R-:W-:Y:S01]  /*0b00*/  UIADD3 UR6, UR11, UR6, URZ ;  /* 0x000000060b067290 */ /* 0x000fe2000fffe03f */
[----:B------:R-:W-:Y:S01]  /*0b10*/  ULDC UR15, c[0x0][0x618] ;  /* 0x00018600000f7ab9 */ /* 0x000fe20000000800 */
[----:B------:R-:W-:Y:S01]  /*0b20*/  ULDC.64 UR8, c[0x0][0x640] ;  /* 0x0001900000087ab9 */ /* 0x000fe20000000a00 */
[----:B------:R-:W-:Y:S01]  /*0b30*/  USHF.L.U32 UR11, UR19, UR21, URZ ;  /* 0x00000015130b7299 */ /* 0x000fe2000800063f */
[----:B------:R-:W-:Y:S01]  /*0b40*/  ISETP.NE.U32.AND P0, PT, RZ, UR8, PT ;  /* 0x00000008ff007c0c */ /* 0x000fe2000bf05070 */
[----:B------:R-:W-:-:S02]  /*0b50*/  USHF.R.U64 UR19, UR10, UR15, UR6 ;  /* 0x0000000f0a137299 */ /* 0x000fc40008001206 */
[----:B------:R-:W-:Y:S01]  /*0b60*/  USHF.R.U32.HI UR10, URZ, UR15, UR6 ;  /* 0x0000000f3f0a7299 */ /* 0x000fe20008011606 */
[----:B0-----:R-:W-:Y:S01]  /*0b70*/  R2UR UR14, R0 ;  /* 0x00000000000e72ca */ /* 0x001fe200000e0000 */
[----:B------:R-:W-:Y:S01]  /*0b80*/  ULDC UR17, c[0x0][0x608] ;  /* 0x0001820000117ab9 */ /* 0x000fe20000000800 */
[----:B------:R-:W-:Y:S01]  /*0b90*/  ISETP.NE.AND.EX P0, PT, RZ, UR9, PT, P0 ;  /* 0x00000009ff007c0c */ /* 0x000fe2000bf05300 */
[----:B------:R-:W-:Y:S02]  /*0ba0*/  USHF.R.U64 UR23, UR19, UR17, UR10 ;  /* 0x0000001113177299 */ /* 0x000fe4000800120a */
[----:B------:R-:W-:Y:S01]  /*0bb0*/  USHF.R.U32.HI UR10, URZ, UR17, UR10 ;  /* 0x000000113f0a7299 */ /* 0x000fe2000801160a */
[----:B------:R-:W-:Y:S01]  /*0bc0*/  UMOV UR16, 0x1 ;  /* 0x0000000100107882 */ /* 0x000fe20000000000 */
[----:B------:R-:W-:Y:S02]  /*0bd0*/  UIADD3 UR12, -UR12, URZ, URZ ;  /* 0x0000003f0c0c7290 */ /* 0x000fe4000fffe13f */
[----:B------:R-:W-:-:S02]  /*0be0*/  USHF.R.U64 UR24, UR23, UR21, UR10 ;  /* 0x0000001517187299 */ /* 0x000fc4000800120a */
[----:B------:R-:W-:Y:S01]  /*0bf0*/  USHF.L.U32 UR6, UR16, UR21, URZ ;  /* 0x0000001510067299 */ /* 0x000fe2000800063f */
[----:B------:R-:W-:Y:S01]  /*0c00*/  ULDC UR13, c[0x0][0x144] ;  /* 0x00005100000d7ab9 */ /* 0x000fe20000000800 */
[----:B------:R-:W-:Y:S01]  /*0c10*/  ULDC UR5, c[0x0][0x600] ;  /* 0x0001800000057ab9 */ /* 0x000fe20000000800 */
[----:B------:R-:W-:Y:S02]  /*0c20*/  ULOP3.LUT UR16, URZ, UR11, URZ, 0x33, !UPT ;  /* 0x0000000b3f107292 */ /* 0x000fe4000f8e333f */
[----:B------:R-:W-:Y:S02]  /*0c30*/  USHF.R.U32.HI UR11, URZ, UR21, UR10 ;  /* 0x000000153f0b7299 */ /* 0x000fe4000801160a */
[----:B------:R-:W-:Y:S02]  /*0c40*/  UIADD3 UR18, UR5, -0x1, URZ ;  /* 0xffffffff05127890 */ /* 0x000fe4000fffe03f */
[----:B------:R-:W-:Y:S02]  /*0c50*/  UIADD3 UR20, -UR14, URZ, URZ ;  /* 0x0000003f0e147290 */ /* 0x000fe4000fffe13f */
[----:B------:R-:W-:Y:S01]  /*0c60*/  UIMAD UR4, UR13, UR12, UR4 ;  /* 0x0000000c0d0472a4 */ /* 0x000fe2000f8e0204 */
[----:B------:R-:W-:Y:S01]  /*0c70*/  ULDC UR25, c[0x0][0x148] ;  /* 0x0000520000197ab9 */ /* 0x000fe20000000800 */
[----:B------:R-:W-:Y:S01]  /*0c80*/  ULDC UR21, c[0x0][0x648] ;  /* 0x0001920000157ab9 */ /* 0x000fe20000000800 */
[----:B------:R-:W-:Y:S01]  /*0c90*/  ULDC UR22, c[0x0][0x638] ;  /* 0x00018e0000167ab9 */ /* 0x000fe20000000800 */
[----:B------:R-:W-:Y:S01]  /*0ca0*/  UMOV UR10, UR24 ;  /* 0x00000018000a7c82 */ /* 0x000fe20008000000 */
[----:B------:R-:W-:Y:S07]  /*0cb0*/  @!P0 BRA `(.L_x_7) ;  /* 0x0000000000308947 */ /* 0x000fee0003800000 */
[----:B------:R-:W-:Y:S02]  /*0cc0*/  ULDC UR14, c[0x0][0x64c] ;  /* 0x00019300000e7ab9 */ /* 0x000fe40000000800 */
        /* <DEDUP_REMOVED lines=8> */
[----:B------:R-:W-:-:S07]  /*0d50*/  UIMAD.WIDE.U32.X UR8, UR17, UR9, UR14, UP0 ;  /* 0x00000009110872a5 */ /* 0x000fce00080e040e */
[----:B------:R-:W-:Y:S01]  /*0d60*/  UMOV UR10, UR8 ;  /* 0x00000008000a7c82 */ /* 0x000fe20008000000 */
[----:B------:R-:W-:-:S05]  /*0d70*/  UMOV UR11, UR9 ;  /* 0x00000009000b7c82 */ /* 0x000fca0008000000 */
.L_x_7:
[----:B------:R-:W-:Y:S01]  /*0d80*/  UISETP.NE.AND UP0, UPT, UR46, URZ, UPT ;  /* 0x0000003f2e00728c */ /* 0x000fe2000bf05270 */
[----:B------:R-:W-:Y:S01]  /*0d90*/  IMAD.MOV.U32 R0, RZ, RZ, 0x1 ;  /* 0x00000001ff007424 */ /* 0x000fe200078e00ff */
[----:B------:R-:W-:Y:S02]  /*0da0*/  USHF.R.U64 UR8, UR10, UR21, UR11 ;  /* 0x000000150a087299 */ /* 0x000fe4000800120b */
[----:B------:R-:W-:Y:S02]  /*0db0*/  ULOP3.LUT UR16, UR23, UR16, URZ, 0xc0, !UPT ;  /* 0x0000001017107292 */ /* 0x000fe4000f8ec03f */
[----:B------:R-:W-:Y:S02]  /*0dc0*/  ULOP3.LUT UR18, UR19, UR18, URZ, 0xc0, !UPT ;  /* 0x0000001213127292 */ /* 0x000fe4000f8ec03f */
[----:B------:R-:W-:-:S03]  /*0dd0*/  UIMAD UR16, UR6, UR8, UR16 ;  /* 0x00000008061072a4 */ /* 0x000fc6000f8e0210 */
[----:B------:R-:W-:Y:S02]  /*0de0*/  @UP0 UIMAD UR4, UR25, UR20, UR7 ;  /* 0x00000014190402a4 */ /* 0x000fe4000f8e0207 */
[----:B------:R-:W-:-:S04]  /*0df0*/  UIADD3 UR7, -UR8, URZ, URZ ;  /* 0x0000003f08077290 */ /* 0x000fc8000fffe13f */
[----:B------:R-:W-:-:S03]  /*0e00*/  UIMAD UR6, UR7, UR22, UR24 ;  /* 0x00000016070672a4 */ /* 0x000fc6000f8e0218 */
[----:B------:R-:W-:Y:S01]  /*0e10*/  ULDC UR7, c[0x0][0x610] ;  /* 0x0001840000077ab9 */ /* 0x000fe20000000800 */
[----:B------:R-:W-:Y:S02]  /*0e20*/  UIMAD UR6, UR6, UR5, UR18 ;  /* 0x00000005060672a4 */ /* 0x000fe4000f8e0212 */
[----:B------:R-:W-:-:S04]  /*0e30*/  UIMAD UR4, UR16, UR7, UR4 ;  /* 0x00000007100472a4 */ /* 0x000fc8000f8e0204 */
[----:B------:R-:W-:Y:S02]  /*0e40*/  USEL UR42, UR6, UR4, !UP0 ;  /* 0x00000004062a7287 */ /* 0x000fe4000c000000 */
[----:B------:R-:W-:-:S12]  /*0e50*/  USEL UR43, UR4, UR6, !UP0 ;  /* 0x00000006042b7287 */ /* 0x000fd8000c000000 */
.L_x_5:
[----:B------:R-:W-:-:S08]  /*0e60*/  NOP ;  /* 0x0000000000007918 */ /* 0x000fd00000000000 */
[----:B------:R-:W0:Y:S02]  /*0e70*/  USETMAXREG.TRY_ALLOC.CTAPOOL UP0, 0xf0 ;  /* 0x000000f0000079c8 */ /* 0x000e240008000600 */
[----:B0-----:R-:W-:-:S13]  /*0e80*/  PLOP3.LUT P0, PT, PT, PT, UP0, 0x80, 0x0 ;  /* 0x000000000000781c */ /* 0x001fda0003f0f008 */
[----:B------:R-:W-:Y:S05]  /*0e90*/  @!P0 BRA `(.L_x_5) ;  /* 0xfffffffc00f08947 */ /* 0x000fea000383ffff */
[----:B------:R-:W-:Y:S01]  /*0ea0*/  ULDC.64 UR4, c[0x0][0x598] ;  /* 0x0001660000047ab9 */ /* 0x000fe20000000a00 */
[----:B------:R-:W-:Y:S01]  /*0eb0*/  ULDC.64 UR36, c[0x0][0x208] ;  /* 0x0000820000247ab9 */ /* 0x000fe20000000a00 */
[----:B------:R-:W-:-:S04]  /*0ec0*/  ISETP.NE.U32.AND P0, PT, RZ, UR4, PT ;  /* 0x00000004ff007c0c */ /* 0x000fc8000bf05070 */
[----:B------:R-:W-:-:S13]  /*0ed0*/  ISETP.NE.AND.EX P0, PT, RZ, UR5, PT, P0 ;  /* 0x00000005ff007c0c */ /* 0x000fda000bf05300 */
[----:B------:R-:W-:Y:S05]  /*0ee0*/  @!P0 BRA `(.L_x_8) ;  /* 0x00000000001c8947 */ /* 0x000fea0003800000 */
[----:B------:R-:W0:Y:S02]  /*0ef0*/  LDC.64 R2, c[0x0][0x598] ;  /* 0x00016600ff027b82 */ /* 0x000e240000000a00 */
[----:B0-----:R-:W2:Y:S02]  /*0f00*/  LDG.E.64 R2, desc[UR36][R2.64] ;  /* 0x0000002402027981 */ /* 0x001ea4000c1e1b00 */
[----:B--2---:R-:W-:-:S04]  /*0f10*/  ISETP.NE.U32.AND P0, PT, R2, RZ, PT ;  /* 0x000000ff0200720c */ /* 0x004fc80003f05070 */
[----:B------:R-:W-:-:S13]  /*0f20*/  ISETP.NE.AND.EX P0, PT, R3, RZ, PT, P0 ;  /* 0x000000ff0300720c */ /* 0x000fda0003f05300 */
[----:B------:R-:W-:Y:S05]  /*0f30*/  @!P0 BRA `(.L_x_8) ;  /* 0x0000000000088947 */ /* 0x000fea0003800000 */
[----:B------:R0:W5:Y:S01]  /*0f40*/  LD.E R2, desc[UR36][R2.64] ;  /* 0x0000002402027980 */ /* 0x000162000c101900 */
[----:B------:R-:W-:Y:S05]  /*0f50*/  BRA `(.L_x_9) ;  /* 0x0000000000247947 */ /* 0x000fea0003800000 */
.L_x_8:
[----:B------:R-:W-:Y:S02]  /*0f60*/  ULDC.64 UR4, c[0x0][0x588] ;  /* 0x0001620000047ab9 */ /* 0x000fe40000000a00 */
[----:B------:R-:W-:-:S04]  /*0f70*/  ISETP.NE.U32.AND P0, PT, RZ, UR4, PT ;  /* 0x00000004ff007c0c */ /* 0x000fc8000bf05070 */
[----:B------:R-:W-:-:S13]  /*0f80*/  ISETP.NE.AND.EX P0, PT, RZ, UR5, PT, P0 ;  /* 0x00000005ff007c0c */ /* 0x000fda000bf05300 */
[----:B------:R-:W-:Y:S05]  /*0f90*/  @!P0 BRA `(.L_x_10) ;  /* 0x00000000000c8947 */ /* 0x000fea0003800000 */
[----:B------:R-:W0:Y:S02]  /*0fa0*/  LDC.64 R2, c[0x0][0x588] ;  /* 0x00016200ff027b82 */ /* 0x000e240000000a00 */
[----:B0-----:R1:W5:Y:S01]  /*0fb0*/  LDG.E R2, desc[UR36][R2.64] ;  /* 0x0000002402027981 */ /* 0x001362000c1e1900 */
[----:B------:R-:W-:Y:S05]  /*0fc0*/  BRA `(.L_x_9) ;  /* 0x0000000000087947 */ /* 0x000fea0003800000 */
.L_x_10:
[----:B------:R-:W-:Y:S02]  /*0fd0*/  ULDC UR4, c[0x0][0x580] ;  /* 0x0001600000047ab9 */ /* 0x000fe40000000800 */
[----:B------:R-:W-:-:S07]  /*0fe0*/  IMAD.U32 R2, RZ, RZ, UR4 ;  /* 0x00000004ff027e24 */ /* 0x000fce000f8e00ff */
.L_x_9:
[----:B------:R-:W-:Y:S02]  /*0ff0*/  ULDC.64 UR4, c[0x0][0x5a0] ;  /* 0x0001680000047ab9 */ /* 0x000fe40000000a00 */
[----:B------:R-:W-:-:S04]  /*1000*/  ISETP.NE.U32.AND P0, PT, RZ, UR4, PT ;  /* 0x00000004ff007c0c */ /* 0x000fc8000bf05070 */
[----:B------:R-:W-:-:S13]  /*1010*/  ISETP.NE.AND.EX P0, PT, RZ, UR5, PT, P0 ;  /* 0x00000005ff007c0c */ /* 0x000fda000bf05300 */
[----:B------:R-:W-:Y:S05]  /*1020*/  @!P0 BRA `(.L_x_11) ;  /* 0x00000000001c8947 */ /* 0x000fea0003800000 */
[----:B------:R-:W2:Y:S02]  /*1030*/  LDC.64 R4, c[0x0][0x5a0] ;  /* 0x00016800ff047b82 */ /* 0x000ea40000000a00 */
[----:B--2---:R-:W2:Y:S02]  /*1040*/  LDG.E.64 R4, desc[UR36][R4.64] ;  /* 0x0000002404047981 */ /* 0x004ea4000c1e1b00 */
[----:B--2---:R-:W-:-:S04]  /*1050*/  ISETP.NE.U32.AND P0, PT, R4, RZ, PT ;  /* 0x000000ff0400720c */ /* 0x004fc80003f05070 */
[----:B------:R-:W-:-:S13]  /*1060*/  ISETP.NE.AND.EX P0, PT, R5, RZ, PT, P0 ;  /* 0x000000ff0500720c */ /* 0x000fda0003f05300 */
[----:B------:R-:W-:Y:S05]  /*1070*/  @!P0 BRA `(.L_x_11) ;  /* 0x0000000000088947 */ /* 0x000fea0003800000 */
[----:B------:R2:W5:Y:S01]  /*1080*/  LD.E R16, desc[UR36][R4.64] ;  /* 0x0000002404107980 */ /* 0x000562000c101900 */
[----:B------:R-:W-:Y:S05]  /*1090*/  BRA `(.L_x_12) ;  /* 0x0000000000247947 */ /* 0x000fea0003800000 */
.L_x_11:
[----:B------:R-:W-:Y:S02]  /*10a0*/  ULDC.64 UR4, c[0x0][0x590] ;  /* 0x0001640000047ab9 */ /* 0x000fe40000000a00 */
[----:B------:R-:W-:-:S04]  /*10b0*/  ISETP.NE.U32.AND P0, PT, RZ, UR4, PT ;  /* 0x00000004ff007c0c */ /* 0x000fc8000bf05070 */
[----:B------:R-:W-:-:S13]  /*10c0*/  ISETP.NE.AND.EX P0, PT, RZ, UR5, PT, P0 ;  /* 0x00000005ff007c0c */ /* 0x000fda000bf05300 */
[----:B------:R-:W-:Y:S05]  /*10d0*/  @!P0 BRA `(.L_x_13) ;  /* 0x00000000000c8947 */ /* 0x000fea0003800000 */
[----:B------:R-:W2:Y:S02]  /*10e0*/  LDC.64 R16, c[0x0][0x590] ;  /* 0x00016400ff107b82 */ /* 0x000ea40000000a00 */
[----:B--2---:R3:W5:Y:S01]  /*10f0*/  LDG.E R16, desc[UR36][R16.64] ;  /* 0x0000002410107981 */ /* 0x004762000c1e1900 */
[----:B------:R-:W-:Y:S05]  /*1100*/  BRA `(.L_x_12) ;  /* 0x0000000000087947 */ /* 0x000fea0003800000 */
.L_x_13:
[----:B------:R-:W-:Y:S02]  /*1110*/  ULDC UR4, c[0x0][0x584] ;  /* 0x0001610000047ab9 */ /* 0x000fe40000000800 */
[----:B------:R-:W-:-:S07]  /*1120*/  IMAD.U32 R16, RZ, RZ, UR4 ;  /* 0x00000004ff107e24 */ /* 0x000fce000f8e00ff */
.L_x_12:
[----:B------:R-:W-:-:S13]  /*1130*/  LOP3.LUT P0, RZ, R0, 0xff, RZ, 0xc0, !PT ;  /* 0x000000ff00ff7812 */ /* 0x000fda000780c0ff */
[----:B------:R-:W-:Y:S05]  /*1140*/  @!P0 EXIT ;  /* 0x000000000000894d */ /* 0x000fea0003800000 */
[----:B------:R-:W-:Y:S01]  /*1150*/  ULDC UR4, c[0x0][0x28c] ;  /* 0x0000a30000047ab9 */ /* 0x000fe20000000800 */
[----:B------:R-:W-:Y:S01]  /*1160*/  UMOV UR38, URZ ;  /* 0x0000003f00267c82 */ /* 0x000fe20008000000 */
[----:B------:R-:W-:Y:S01]  /*1170*/  UIADD3 UR4, UR4, 0xf, URZ ;  /* 0x0000000f04047890 */ /* 0x000fe2000fffe03f */
[----:B------:R-:W-:-:S03]  /*1180*/  UMOV UR39, URZ ;  /* 0x0000003f00277c82 */ /* 0x000fc60008000000 */
[----:B------:R-:W-:-:S04]  /*1190*/  USHF.R.S32.HI UR5, URZ, 0x1f, UR4 ;  /* 0x0000001f3f057899 */ /* 0x000fc80008011404 */
[----:B------:R-:W-:-:S04]  /*11a0*/  ULEA.HI UR5, UR5, UR4, URZ, 0x4 ;  /* 0x0000000405057291 */ /* 0x000fc8000f8f203f */
[----:B------:R-:W-:-:S12]  /*11b0*/  USHF.R.S32.HI UR44, URZ, 0x4, UR5 ;  /* 0x000000043f2c7899 */ /* 0x000fd80008011405 */
.L_x_1561:
[----:B----4-:R-:W4:Y:S01]  /*11c0*/  S2R R0, SR_TID.X ;  /* 0x0000000000007919 */ /* 0x010f220000002100 */
[----:B------:R-:W0:Y:S01]  /*11d0*/  S2UR UR6, SR_CgaCtaId ;  /* 0x00000000000679c3 */ /* 0x000e220000008800 */
[----:B------:R-:W-:Y:S02]  /*11e0*/  UMOV UR45, 0x400 ;  /* 0x00000400002d7882 */ /* 0x000fe40000000000 */
[----:B0-----:R-:W-:Y:S01]  /*11f0*/  ULEA UR45, UR6, UR45, 0x18 ;  /* 0x0000002d062d7291 */ /* 0x001fe2000f8ec03f */
[----:B----4-:R-:W-:-:S04]  /*1200*/  LOP3.LUT R0, R0, 0x80, RZ, 0xc0, !PT ;  /* 0x0000008000007812 */ /* 0x010fc800078ec0ff */
[----:B------:R-:W-:-:S06]  /*1210*/  SHF.R.U32.HI R0, RZ, 0x7, R0 ;  /* 0x00000007ff007819 */ /* 0x000fcc0000011600 */
[----:B------:R-:W0:Y:S02]  /*1220*/  SHFL.IDX PT, R0, R0, RZ, 0x1f ;  /* 0x00001fff00007589 */ /* 0x000e2400000e0000 */
[----:B0-----:R-:W-:-:S13]  /*1230*/  R2UR UR4, R0 ;  /* 0x00000000000472ca */ /* 0x001fda00000e0000 */
[----:B------:R-:W-:-:S04]  /*1240*/  ULEA.HI UR5, UR4, UR4, URZ, 0x1 ;  /* 0x0000000404057291 */ /* 0x000fc8000f8f083f */
[----:B------:R-:W-:-:S04]  /*1250*/  ULOP3.LUT UR5, UR5, 0x1ffffe, URZ, 0xc0, !UPT ;  /* 0x001ffffe05057892 */ /* 0x000fc8000f8ec03f */
[----:B------:R-:W-:-:S03]  /*1260*/  UIADD3 UR5, UR4, -UR5, URZ ;  /* 0x8000000504057290 */ /* 0x000fc6000fffe03f */
[----:B------:R-:W-:Y:S01]  /*1270*/  ULDC UR4, c[0x0][0x28c] ;  /* 0x0000a30000047ab9 */ /* 0x000fe20000000800 */
[----:B------:R-:W-:Y:S01]  /*1280*/  ULEA UR5, UR5, UR45, 0xb ;  /* 0x0000002d05057291 */ /* 0x000fe2000f8e583f */
[----:B------:R-:W-:-:S03]  /*1290*/  ISETP.LT.AND P0, PT, RZ, UR4, PT ;  /* 0x00000004ff007c0c */ /* 0x000fc6000bf01270 */
[----:B------:R-:W-:-:S04]  /*12a0*/  UIADD3 UR5, UR5, 0x180, URZ ;  /* 0x0000018005057890 */ /* 0x000fc8000fffe03f */
[----:B------:R-:W-:-:S04]  /*12b0*/  USHF.R.U32.HI UR5, URZ, 0x4, UR5 ;  /* 0x000000043f057899 */ /* 0x000fc80008011605 */
[----:B------:R-:W-:Y:S02]  /*12c0*/  ULOP3.LUT UR47, UR5, 0x3fff, URZ, 0xc0, !UPT ;  /* 0x00003fff052f7892 */ /* 0x000fe4000f8ec03f */
[----:B---3-5:R-:W-:Y:S10]  /*12d0*/  @P0 BRA `(.L_x_14) ;  /* 0x0000000000400947 */ /* 0x028ff40003800000 */
[----:B------:R-:W-:Y:S01]  /*12e0*/  MOV R0, 0x0 ;  /* 0x0000000000007802 */ /* 0x000fe20000000f00 */
[----:B------:R-:W-:Y:S01]  /*12f0*/  ULDC.64 UR4, c[0x4][0x68] ;  /* 0x01001a0000047ab9 */ /* 0x000fe20000000a00 */
[----:B------:R-:W-:Y:S01]  /*1300*/  ULDC.64 UR6, c[0x4][0x8] ;  /* 0x0100020000067ab9 */ /* 0x000fe20000000a00 */
[----:B--2---:R-:W-:Y:S01]  /*1310*/  IMAD.U32 R4, RZ, RZ, UR4 ;  /* 0x00000004ff047e24 */ /* 0x004fe2000f8e00ff */
[----:B------:R0:W2:Y:S01]  /*1320*/  LDC.64 R14, c[0x4][R0] ;  /* 0x01000000000e7b82 */ /* 0x0000a20000000a00 */
[----:B------:R-:W-:Y:S01]  /*1330*/  IMAD.U32 R5, RZ, RZ, UR5 ;  /* 0x00000005ff057e24 */ /* 0x000fe2000f8e00ff */
[----:B------:R-:W-:Y:S01]  /*1340*/  ULDC.64 UR4, c[0x4][0x70] ;  /* 0x01001c0000047ab9 */ /* 0x000fe20000000a00 */
[----:B------:R-:W-:Y:S02]  /*1350*/  IMAD.U32 R10, RZ, RZ, UR6 ;  /* 0x00000006ff0a7e24 */ /* 0x000fe4000f8e00ff */
[----:B------:R-:W-:Y:S02]  /*1360*/  IMAD.U32 R6, RZ, RZ, UR4 ;  /* 0x00000004ff067e24 */ /* 0x000fe4000f8e00ff */
[----:B------:R-:W-:-:S02]  /*1370*/  IMAD.U32 R7, RZ, RZ, UR5 ;  /* 0x00000005ff077e24 */ /* 0x000fc4000f8e00ff */
[----:B------:R-:W-:Y:S02]  /*1380*/  IMAD.U32 R11, RZ, RZ, UR7 ;  /* 0x00000007ff0b7e24 */ /* 0x000fe4000f8e00ff */
[----:B------:R-:W-:Y:S02]  /*1390*/  IMAD.MOV.U32 R8, RZ, RZ, 0x1e1 ;  /* 0x000001e1ff087424 */ /* 0x000fe400078e00ff */
[----:B------:R-:W-:Y:S02]  /*13a0*/  IMAD.MOV.U32 R12, RZ, RZ, 0x1 ;  /* 0x00000001ff0c7424 */ /* 0x000fe400078e00ff */
[----:B0-----:R-:W-:-:S07]  /*13b0*/  IMAD.MOV.U32 R13, RZ, RZ, RZ ;  /* 0x000000ffff0d7224 */ /* 0x001fce00078e00ff */
[----:B------:R-:W-:-:S07]  /*13c0*/  LEPC R20, `(.L_x_14) ;  /* 0x000000001014794e */ /* 0x000fce0000000000 */
[----:B-123-5:R-:W-:Y:S05]  /*13d0*/  CALL.ABS.NOINC R14 ;  /* 0x000000000e007343 */ /* 0x02efea0003c00000 */
.L_x_14:
[----:B------:R-:W-:-:S06]  /*13e0*/  ULOP3.LUT UR4, UR40, 0x1, URZ, 0xfc, !UPT ;  /* 0x0000000128047892 */ /* 0x000fcc000f8efc3f */
[----:B------:R-:W-:-:S05]  /*13f0*/  IMAD.U32 R0, RZ, RZ, UR4 ;  /* 0x00000004ff007e24 */ /* 0x000fca000f8e00ff */
[----:B------:R-:W-:-:S13]  /*1400*/  ISETP.NE.AND P0, PT, R0, 0x3, PT ;  /* 0x000000030000780c */ /* 0x000fda0003f05270 */
[----:B------:R-:W-:Y:S05]  /*1410*/  @!P0 BRA `(.L_x_15) ;  /* 0x0000000000048947 */ /* 0x000fea0003800000 */
[----:B------:R-:W-:Y:S01]  /*1420*/  BPT.TRAP 0x1 ;  /* 0x000000040000795c */ /* 0x000fe20000300000 */
.L_x_15:
[----:B-1----:R-:W-:Y:S02]  /*1430*/  IMAD.U32 R3, RZ, RZ, UR39 ;  /* 0x00000027ff037e24 */ /* 0x002fe4000f8e00ff */
[----:B------:R-:W-:-:S03]  /*1440*/  IMAD.U32 R0, RZ, RZ, UR38 ;  /* 0x00000026ff007e24 */ /* 0x000fc6000f8e00ff */
[----:B------:R-:W-:Y:S02]  /*1450*/  LEA R3, R3, UR45, 0x3 ;  /* 0x0000002d03037c11 */ /* 0x000fe4000f8e18ff */
[----:B------:R-:W-:-:S04]  /*1460*/  SHF.L.U32 R0, R0, 0x1f, RZ ;  /* 0x0000001f00007819 */ /* 0x000fc800000006ff */
[----:B------:R0:W1:Y:S01]  /*1470*/  SYNCS.PHASECHK.TRANS64.TRYWAIT P1, [R3+URZ], R0 ;  /* 0x00000000030075a7 */ /* 0x000062000802017f */
[----:B------:R-:W-:Y:S05]  /*1480*/  @!P0 BRA `(.L_x_16) ;  /* 0x0000000000048947 */ /* 0x000fea0003800000 */
[----:B------:R-:W-:Y:S01]  /*1490*/  BPT.TRAP 0x1 ;  /* 0x000000040000795c */ /* 0x000fe20000300000 */
.L_x_16:
[----:B-1----:R-:W-:Y:S05]  /*14a0*/  @P1 BRA `(.L_x_17) ;  /* 0x0000000000081947 */ /* 0x002fea0003800000 */
[----:B------:R-:W1:Y:S02]  /*14b0*/  SYNCS.PHASECHK.TRANS64.TRYWAIT P1, [R3+URZ], R0 ;  /* 0x00000000030075a7 */ /* 0x000e64000802017f */
[----:B-1----:R-:W-:Y:S05]  /*14c0*/  @!P1 BRA `(.L_x_18) ;  /* 0x000003fc00b49947 */ /* 0x002fea0003800000 */
.L_x_17:
[----:B------:R-:W-:-:S04]  /*14d0*/  UISETP.LT.AND UP0, UPT, UR44, 0x1, UPT ;  /* 0x000000012c00788c */ /* 0x000fc8000bf01270 */
[----:B------:R-:W-:-:S06]  /*14e0*/  USEL UR4, UR44, 0x1, UP0 ;  /* 0x000000012c047887 */ /* 0x000fcc0008000000 */
[----:B--2---:R-:W-:Y:S01]  /*14f0*/  IMAD.U32 R5, RZ, RZ, UR4 ;  /* 0x00000004ff057e24 */ /* 0x004fe2000f8e00ff */
[----:B------:R-:W-:Y:S05]  /*1500*/  WARPSYNC.ALL ;  /* 0x0000000000007948 */ /* 0x000fea0003800000 */
[----:B------:R-:W-:-:S04]  /*1510*/  IADD3 R5, -R5, UR44, RZ ;  /* 0x0000002c05057c10 */ /* 0x000fc8000fffe1ff */
[----:B------:R-:W-:Y:S01]  /*1520*/  ISETP.GE.AND P1, PT, R5, 0x1, PT ;  /* 0x000000010500780c */ /* 0x000fe20003f26270 */
[----:B------:R-:W-:Y:S01]  /*1530*/  UIADD3 UR4, UR45, 0x20180, URZ ;  /* 0x000201802d047890 */ /* 0x000fe2000fffe03f */
[----:B------:R-:W-:Y:S01]  /*1540*/  WARPGROUP.ARRIVE ;  /* 0x00000000000079c5 */ /* 0x000fe20000000000 */
[----:B------:R-:W-:Y:S02]  /*1550*/  ULOP3.LUT UR12, UR47, 0x10000, URZ, 0xfc, !UPT ;  /* 0x000100002f0c7892 */ /* 0x000fe4000f8efc3f */
[----:B------:R-:W-:Y:S02]  /*1560*/  USHF.R.U32.HI UR4, URZ, 0x4, UR4 ;  /* 0x000000043f047899 */ /* 0x000fe40008011604 */
[----:B------:R-:W-:Y:S02]  /*1570*/  ULEA UR14, UR39, UR12, 0xa ;  /* 0x0000000c270e7291 */ /* 0x000fe4000f8e503f */
[----:B------:R-:W-:Y:S01]  /*1580*/  ULOP3.LUT UR4, UR4, 0x3fff, URZ, 0xc0, !UPT ;  /* 0x00003fff04047892 */ /* 0x000fe2000f8ec03f */
[----:B------:R-:W-:Y:S01]  /*1590*/  UMOV UR5, 0xc0000010 ;  /* 0xc000001000057882 */ /* 0x000fe20000000000 */
[----:B------:R-:W-:-:S02]  /*15a0*/  UMOV UR7, 0xc0000010 ;  /* 0xc000001000077882 */ /* 0x000fc40000000000 */
[----:B------:R-:W-:Y:S01]  /*15b0*/  ULOP3.LUT UR13, UR4, 0x10000, URZ, 0xfc, !UPT ;  /* 0x00010000040d7892 */ /* 0x000fe2000f8efc3f */
[----:B------:R-:W-:Y:S02]  /*15c0*/  UMOV UR9, UR5 ;  /* 0x0000000500097c82 */ /* 0x000fe40008000000 */
[----:B------:R-:W-:Y:S01]  /*15d0*/  UMOV UR4, UR14 ;  /* 0x0000000e00047c82 */ /* 0x000fe20008000000 */
[----:B------:R-:W-:Y:S01]  /*15e0*/  UIMAD UR6, UR39, 0x300, UR13 ;  /* 0x00000300270678a4 */ /* 0x000fe2000f8e020d */
[----:B------:R-:W-:Y:S01]  /*15f0*/  UMOV UR8, UR4 ;  /* 0x0000000400087c82 */ /* 0x000fe20008000000 */
[----:B------:R-:W-:Y:S02]  /*1600*/  UMOV UR11, 0xc0000010 ;  /* 0xc0000010000b7882 */ /* 0x000fe40000000000 */
[----:B------:R-:W-:-:S05]  /*1610*/  UIADD3 UR10, UR6, 0x180, URZ ;  /* 0x00000180060a7890 */ /* 0x000fca000fffe03f */
[----:B------:R-:W-:Y:S03]  /*1620*/  HGMMA.64x192x16.F32 R24, gdesc[UR4], RZ, !UPT, gsb0 ;  /* 0x02e00000041879f0 */ /* 0x000fe6000c0008ff */
[----:B------:R-:W-:Y:S02]  /*1630*/  WARPGROUP.DEPBAR.LE gsb0, 0x0 ;  /* 0x00008000000079c5 */ /* 0x000fe40000010000 */
[----:B------:R-:W-:Y:S04]  /*1640*/  STL.64 [R1+0x780], R24 ;  /* 0x0007801801007387 */ /* 0x000fe80000100a00 */
        /* <DEDUP_REMOVED lines=46> */
[----:B------:R2:W-:Y:S02]  /*1930*/  STL.64 [R1+0x8f8], R118 ;  /* 0x0008f87601007387 */ /* 0x0005e40000100a00 */
[----:B--2---:R-:W-:-:S06]  /*1940*/  WARPGROUP.ARRIVE ;  /* 0x00000000000079c5 */ /* 0x004fcc0000000000 */
[----:B------:R-:W-:Y:S01]  /*1950*/  HGMMA.64x192x16.F32 R24, gdesc[UR8], RZ, !UPT, gsb0 ;  /* 0x02e00000081879f0 */ /* 0x000fe2000c0008ff */
[----:B------:R-:W-:Y:S01]  /*1960*/  UIADD3 UR8, UR14, 0x100, URZ ;  /* 0x000001000e087890 */ /* 0x000fe2000fffe03f */
[----:B------:R-:W-:Y:S02]  /*1970*/  UMOV UR9, 0xc0000010 ;  /* 0xc000001000097882 */ /* 0x000fe40000000000 */
[----:B------:R-:W-:-:S04]  /*1980*/  UMOV UR5, UR9 ;  /* 0x0000000900057c82 */ /* 0x000fc80008000000 */
[----:B------:R-:W-:Y:S01]  /*1990*/  UMOV UR4, UR8 ;  /* 0x0000000800047c82 */ /* 0x000fe20008000000 */
        /* <DEDUP_REMOVED lines=50> */
[----:B------:R-:W-:Y:S03]  /*1cc0*/  HGMMA.64x192x16.F32 R24, gdesc[UR8], RZ, !UPT, gsb0 ;  /* 0x02e00000081879f0 */ /* 0x000fe6000c0008ff */
[----:B------:R-:W-:Y:S02]  /*1cd0*/  WARPGROUP.DEPBAR.LE gsb0, 0x0 ;  /* 0x00008000000079c5 */ /* 0x000fe40000010000 */
[----:B------:R-:W-:Y:S04]  /*1ce0*/  STL.64 [R1], R24 ;  /* 0x0000001801007387 */ /* 0x000fe80000100a00 */
        /* <DEDUP_REMOVED lines=105> */
[----:B------:R-:W-:Y:S01]  /*2380*/  WARPGROUP.ARRIVE ;  /* 0x00000000000079c5 */ /* 0x000fe20000000000 */
[----:B------:R-:W-:Y:S04]  /*2390*/  STL.64 [R1+0x480], R24 ;  /* 0x0004801801007387 */ /* 0x000fe80000100a00 */
[----:B------:R-:W-:Y:S10]  /*23a0*/  STL.64 [R1+0x488], R26 ;  /* 0x0004881a01007387 */ /* 0x000ff40000100a00 */
[----:B------:R-:W-:Y:S01]  /*23b0*/  HGMMA.64x192x16.F32 R120, gdesc[UR8], RZ, !UPT, gsb0 ;  /* 0x02e00000087879f0 */ /* 0x000fe2000c0008ff */
[----:B------:R-:W-:Y:S01]  /*23c0*/  UIADD3 UR8, UR14, 0x300, URZ ;  /* 0x000003000e087890 */ /* 0x000fe2000fffe03f */
[----:B------:R-:W-:Y:S01]  /*23d0*/  STL.64 [R1+0x490], R28 ;  /* 0x0004901c01007387 */ /* 0x000fe20000100a00 */
[----:B------:R-:W-:-:S02]  /*23e0*/  UMOV UR9, 0xc0000010 ;  /* 0xc000001000097882 */ /* 0x000fc40000000000 */
[----:B------:R-:W-:Y:S01]  /*23f0*/  UMOV UR5, UR9 ;  /* 0x0000000900057c82 */ /* 0x000fe20008000000 */
[----:B------:R-:W-:Y:S02]  /*2400*/  STL.64 [R1+0x498], R30 ;  /* 0x0004981e01007387 */ /* 0x000fe40000100a00 */
[----:B------:R-:W-:Y:S02]  /*2410*/  UMOV UR4, UR8 ;  /* 0x0000000800047c82 */ /* 0x000fe40008000000 */
        /* <DEDUP_REMOVED lines=43> */
[----:B------:R2:W-:Y:S01]  /*26d0*/  STL.64 [R1+0x5f8], R118 ;  /* 0x0005f87601007387 */ /* 0x0005e20000100a00 */
[----:B------:R-:W-:-:S02]  /*26e0*/  WARPGROUP.DEPBAR.LE gsb0, 0x0 ;  /* 0x00008000000079c5 */ /* 0x000fc40000010000 */
[----:B--2---:R-:W-:Y:S01]  /*26f0*/  WARPGROUP.ARRIVE ;  /* 0x00000000000079c5 */ /* 0x004fe20000000000 */
[----:B------:R-:W-:Y:S04]  /*2700*/  STL.64 [R1+0xa38], R214 ;  /* 0x000a38d601007387 */ /* 0x000fe80000100a00 */
[----:B------:R-:W-:Y:S01]  /*2710*/  STL.64 [R1+0xa30], R212 ;  /* 0x000a30d401007387 */ /* 0x000fe20000100a00 */
[----:B------:R-:W-:Y:S03]  /*2720*/  HGMMA.64x192x16.F32 R24, gdesc[UR8], RZ, !UPT, gsb0 ;  /* 0x02e00000081879f0 */ /* 0x000fe6000c0008ff */
        /* <DEDUP_REMOVED lines=37> */
[----:B--2---:R-:W-:-:S06]  /*2980*/  WARPGROUP.ARRIVE ;  /* 0x00000000000079c5 */ /* 0x004fcc0000000000 */
        /* <DEDUP_REMOVED lines=39> */
[----:B------:R2:W-:Y:S04]  /*2c00*/  STL.64 [R1+0x428], R214 ;  /* 0x000428d601007387 */ /* 0x0005e80000100a00 */
        /* <DEDUP_REMOVED lines=10> */
[----:B--2---:R4:W5:Y:S04]  /*2cb0*/  LDL.LU.64 R214, [R1+0xa38] ;  /* 0x000a380001d67983 */ /* 0x0049680000300a00 */
[----:B------:R4:W5:Y:S04]  /*2cc0*/  LDL.LU.64 R212, [R1+0xa30] ;  /* 0x000a300001d47983 */ /* 0x0009680000300a00 */
        /* <DEDUP_REMOVED lines=35> */
[----:B------:R4:W5:Y:S01]  /*2f00*/  LDL.LU.64 R140, [R1+0x910] ;  /* 0x00091000018c7983 */ /* 0x0009620000300a00 */
[----:B------:R-:W-:Y:S05]  /*2f10*/  @!P1 BRA `(.L_x_19) ;  /* 0x0000004800b09947 */ /* 0x000fea0003800000 */
[----:B------:R-:W-:Y:S01]  /*2f20*/  UIADD3 UR14, UR39, 0x1, URZ ;  /* 0x00000001270e7890 */ /* 0x000fe2000fffe03f */
[----:B01----:R-:W-:Y:S01]  /*2f30*/  IMAD.MOV.U32 R0, RZ, RZ, R5 ;  /* 0x000000ffff007224 */ /* 0x003fe200078e0005 */
[----:B------:R-:W-:Y:S02]  /*2f40*/  UMOV UR15, UR39 ;  /* 0x00000027000f7c82 */ /* 0x000fe40008000000 */
[----:B------:R-:W-:-:S04]  /*2f50*/  UISETP.NE.AND UP0, UPT, UR14, 0x8, UPT ;  /* 0x000000080e00788c */ /* 0x000fc8000bf05270 */
[----:B------:R-:W-:Y:S02]  /*2f60*/  USEL UR4, URZ, 0x1, UP0 ;  /* 0x000000013f047887 */ /* 0x000fe40008000000 */
[----:B------:R-:W-:Y:S02]  /*2f70*/  USEL UR14, UR14, URZ, UP0 ;  /* 0x0000003f0e0e7287 */ /* 0x000fe40008000000 */
[----:B------:R-:W-:-:S06]  /*2f80*/  ULOP3.LUT UR4, UR38, UR4, URZ, 0x3c, !UPT ;  /* 0x0000000426047292 */ /* 0x000fcc000f8e3c3f */
[----:B------:R-:W-:-:S07]  /*2f90*/  IMAD.U32 R3, RZ, RZ, UR4 ;  /* 0x00000004ff037e24 */ /* 0x000fce000f8e00ff */
.L_x_26:
[----:B01-3--:R-:W-:Y:S05]  /*2fa0*/  @!P0 BRA `(.L_x_20) ;  /* 0x0000000000048947 */ /* 0x00bfea0003800000 */
[----:B------:R-:W-:Y:S01]  /*2fb0*/  BPT.TRAP 0x1 ;  /* 0x000000040000795c */ /* 0x000fe20000300000 */
.L_x_20:
[----:B------:R-:W-:Y:S01]  /*2fc0*/  ULEA UR4, UR14, UR45, 0x3 ;  /* 0x0000002d0e047291 */ /* 0x000fe2000f8e183f */
[----:B------:R-:W-:-:S08]  /*2fd0*/  SHF.L.U32 R4, R3, 0x1f, RZ ;  /* 0x0000001f03047819 */ /* 0x000fd000000006ff */
[----:B------:R0:W1:Y:S01]  /*2fe0*/  SYNCS.PHASECHK.TRANS64.TRYWAIT P1, [UR4], R4 ;  /* 0x00000004ff0075a7 */ /* 0x0000620008020144 */
[----:B------:R-:W-:Y:S05]  /*2ff0*/  @!P0 BRA `(.L_x_21) ;  /* 0x0000000000048947 */ /* 0x000fea0003800000 */
[----:B------:R-:W-:Y:S01]  /*3000*/  BPT.TRAP 0x1 ;  /* 0x000000040000795c */ /* 0x000fe20000300000 */
.L_x_21:
[----:B-1----:R-:W-:Y:S05]  /*3010*/  @P1 BRA `(.L_x_22) ;  /* 0x0000000000081947 */ /* 0x002fea0003800000 */
[----:B------:R-:W1:Y:S02]  /*3020*/  SYNCS.PHASECHK.TRANS64.TRYWAIT P1, [UR4], R4 ;  /* 0x00000004ff0075a7 */ /* 0x000e640008020144 */
[----:B-1----:R-:W-:Y:S05]  /*3030*/  @!P1 BRA `(.L_x_23) ;  /* 0x000003e000ec9947 */ /* 0x002fea0003800000 */
.L_x_22:
[----:B-----5:R-:W-:Y:S04]  /*3040*/  STL.64 [R1+0xce8], R214 ;  /* 0x000ce8d601007387 */ /* 0x020fe80000100a00 */
        /* <DEDUP_REMOVED lines=37> */
[----:B--2---:R-:W2:Y:S04]  /*32a0*/  LDL.LU.64 R140, [R1+0x600] ;  /* 0x00060000018c7983 */ /* 0x004ea80000300a00 */
[----:B------:R-:W3:Y:S04]  /*32b0*/  LDL.LU.64 R142, [R1+0x608] ;  /* 0x00060800018e7983 */ /* 0x000ee80000300a00 */
[----:B------:R-:W4:Y:S04]  /*32c0*/  LDL.LU.64 R144, [R1+0x610] ;  /* 0x0006100001907983 */ /* 0x000f280000300a00 */
[----:B------:R-:W2:Y:S04]  /*32d0*/  LDL.LU.64 R146, [R1+0x618] ;  /* 0x0006180001927983 */ /* 0x000ea80000300a00 */
        /* <DEDUP_REMOVED lines=34> */
[----:B---3--:R-:W-:Y:S04]  /*3500*/  STL.64 [R1+0xe68], R214 ;  /* 0x000e68d601007387 */ /* 0x008fe80000100a00 */
[----:B--2---:R-:W-:Y:S04]  /*3510*/  STL.64 [R1+0xe60], R212 ;  /* 0x000e60d401007387 */ /* 0x004fe80000100a00 */
[----:B----4-:R-:W-:Y:S04]  /*3520*/  STL.64 [R1+0xe58], R210 ;  /* 0x000e58d201007387 */ /* 0x010fe80000100a00 */
        /* <DEDUP_REMOVED lines=45> */
[----:B--2---:R-:W2:Y:S04]  /*3800*/  LDL.LU.64 R120, [R1] ;  /* 0x0000000001787983 */ /* 0x004ea80000300a00 */
        /* <DEDUP_REMOVED lines=47> */
[----:B----4-:R-:W-:Y:S04]  /*3b00*/  STL.64 [R1+0xfe8], R214 ;  /* 0x000fe8d601007387 */ /* 0x010fe80000100a00 */
[----:B---3--:R-:W-:Y:S04]  /*3b10*/  STL.64 [R1+0xfe0], R212 ;  /* 0x000fe0d401007387 */ /* 0x008fe80000100a00 */
[----:B--2---:R-:W-:Y:S04]  /*3b20*/  STL.64 [R1+0xfd8], R210 ;  /* 0x000fd8d201007387 */ /* 0x004fe80000100a00 */
        /* <DEDUP_REMOVED lines=142> */
[----:B------:R-:W2:Y:S04]  /*4410*/  LDL.LU.64 R122, [R1+0x788] ;  /* 0x00078800017a7983 */ /* 0x000ea80000300a00 */
        /* <DEDUP_REMOVED lines=45> */
[----:B------:R-:W2:Y:S01]  /*46f0*/  LDL.LU.64 R214, [R1+0x8f8] ;  /* 0x0008f80001d67983 */ /* 0x000ea20000300a00 */
[----:B------:R-:W-:-:S02]  /*4700*/  ULEA UR16, UR14, UR12, 0xa ;  /* 0x0000000c0e107291 */ /* 0x000fc4000f8e503f */
[----:B------:R-:W-:Y:S01]  /*4710*/  UIMAD UR6, UR14, 0x300, UR13 ;  /* 0x000003000e0678a4 */ /* 0x000fe2000f8e020d */
[----:B------:R-:W3:Y:S01]  /*4720*/  LDL.LU.64 R216, [R1+0x730] ;  /* 0x0007300001d87983 */ /* 0x000ee20000300a00 */
[----:B------:R-:W-:Y:S01]  /*4730*/  UMOV UR5, 0xc0000010 ;  /* 0xc000001000057882 */ /* 0x000fe20000000000 */
[----:B------:R-:W-:Y:S02]  /*4740*/  UMOV UR7, 0xc0000010 ;  /* 0xc000001000077882 */ /* 0x000fe40000000000 */
[----:B------:R-:W-:Y:S01]  /*4750*/  UMOV UR4, UR16 ;  /* 0x0000001000047c82 */ /* 0x000fe20008000000 */
[----:B------:R-:W3:Y:S04]  /*4760*/  LDL.LU.64 R218, [R1+0x738] ;  /* 0x0007380001da7983 */ /* 0x000ee80000300a00 */
        /* <DEDUP_REMOVED lines=56> */
[----:B----4-:R-:W4:Y:S04]  /*4af0*/  LDL.LU.64 R24, [R1+0x480] ;  /* 0x0004800001187983 */ /* 0x010f280000300a00 */
[----:B------:R-:W4:Y:S04]  /*4b00*/  LDL.LU.64 R26, [R1+0x488] ;  /* 0x00048800011a7983 */ /* 0x000f280000300a00 */
        /* <DEDUP_REMOVED lines=11> */
[----:B------:R-:W4:Y:S01]  /*4bc0*/  LDL.LU.64 R50, [R1+0x4e8] ;  /* 0x0004e80001327983 */ /* 0x000f220000300a00 */
[----:B--2---:R-:W-:-:S03]  /*4bd0*/  WARPGROUP.ARRIVE ;  /* 0x00000000000079c5 */ /* 0x004fc60000000000 */
[----:B------:R-:W4:Y:S04]  /*4be0*/  LDL.LU.64 R52, [R1+0x4f0] ;  /* 0x0004f00001347983 */ /* 0x000f280000300a00 */
[----:B------:R-:W4:Y:S01]  /*4bf0*/  LDL.LU.64 R54, [R1+0x4f8] ;  /* 0x0004f80001367983 */ /* 0x000f220000300a00 */
[----:B------:R-:W-:Y:S03]  /*4c00*/  HGMMA.64x192x16.F32 R120, gdesc[UR4], R120, gsb0 ;  /* 0x02e00000047879f0 */ /* 0x000fe60008000878 */
        /* <DEDUP_REMOVED lines=32> */
[----:B------:R-:W-:-:S03]  /*4e10*/  WARPGROUP.DEPBAR.LE gsb0, 0x0 ;  /* 0x00008000000079c5 */ /* 0x000fc60000010000 */
        /* <DEDUP_REMOVED lines=96> */
[----:B------:R-:W-:Y:S01]  /*5420*/  UIADD3 UR10, UR6, 0x180, URZ ;  /* 0x00000180060a7890 */ /* 0x000fe2000fffe03f */
[----:B------:R-:W-:Y:S01]  /*5430*/  UMOV UR8, UR4 ;  /* 0x0000000400087c82 */ /* 0x000fe20008000000 */
[----:B------:R-:W-:Y:S01]  /*5440*/  UMOV UR9, UR5 ;  /* 0x0000000500097c82 */ /* 0x000fe20008000000 */
[----:B------:R-:W-:Y:S01]  /*5450*/  UMOV UR11, 0xc0000010 ;  /* 0xc0000010000b7882 */ /* 0x000fe20000000000 */
[----:B--2---:R-:W-:-:S06]  /*5460*/  WARPGROUP.ARRIVE ;  /* 0x00000000000079c5 */ /* 0x004fcc0000000000 */
[----:B------:R-:W-:Y:S03]  /*5470*/  HGMMA.64x192x16.F32 R120, gdesc[UR8], R120, gsb0 ;  /* 0x02e00000087879f0 */ /* 0x000fe60008000878 */
        /* <DEDUP_REMOVED lines=98> */
[----:B------:R-:W-:Y:S01]  /*5aa0*/  UMOV UR9, 0xc0000010 ;  /* 0xc000001000097882 */ /* 0x000fe20000000000 */
[----:B--2---:R-:W-:-:S07]  /*5ab0*/  WARPGROUP.ARRIVE ;  /* 0x00000000000079c5 */ /* 0x004fce0000000000 */
[----:B------:R-:W-:Y:S03]  /*5ac0*/  HGMMA.64x192x16.F32 R120, gdesc[UR8], R120, gsb0 ;  /* 0x02e00000087879f0 */ /* 0x000fe60008000878 */
        /* <DEDUP_REMOVED lines=49> */
[----:B--2---:R-:W3:Y:S04]  /*5de0*/  LDL.LU.64 R214, [R1+0xe68] ;  /* 0x000e680001d67983 */ /* 0x004ee80000300a00 */
        /* <DEDUP_REMOVED lines=36> */
[----:B------:R-:W3:Y:S01]  /*6030*/  LDL.LU.64 R140, [R1+0xd40] ;  /* 0x000d4000018c7983 */ /* 0x000ee20000300a00 */
[----:B------:R-:W-:Y:S01]  /*6040*/  UMOV UR4, UR8 ;  /* 0x0000000800047c82 */ /* 0x000fe20008000000 */
[----:B------:R-:W-:-:S02]  /*6050*/  UMOV UR5, UR9 ;  /* 0x0000000900057c82 */ /* 0x000fc40008000000 */
        /* <DEDUP_REMOVED lines=10> */
[----:B---3--:R-:W-:-:S06]  /*6100*/  WARPGROUP.ARRIVE ;  /* 0x00000000000079c5 */ /* 0x008fcc0000000000 */
        /* <DEDUP_REMOVED lines=50> */
[----:B---3--:R-:W2:Y:S04]  /*6430*/  LDL.LU.64 R214, [R1+0xce8] ;  /* 0x000ce80001d67983 */ /* 0x008ea80000300a00 */
        /* <DEDUP_REMOVED lines=38> */
[----:B----4-:R-:W-:Y:S01]  /*66a0*/  WARPGROUP.ARRIVE ;  /* 0x00000000000079c5 */ /* 0x010fe20000000000 */
[----:B------:R-:W-:-:S07]  /*66b0*/  UMOV UR5, 0xc0000010 ;  /* 0xc000001000057882 */ /* 0x000fce0000000000 */
[----:B------:R-:W-:Y:S01]  /*66c0*/  HGMMA.64x192x16.F32 R24, gdesc[UR4], R24, gsb0 ;  /* 0x02e00000041879f0 */ /* 0x000fe20008000818 */
[----:B------:R-:W-:Y:S01]  /*66d0*/  UMOV UR8, UR4 ;  /* 0x0000000400087c82 */ /* 0x000fe20008000000 */
        /* <DEDUP_REMOVED lines=24> */
[----:B------:R-:W-:Y:S01]  /*6860*/  STL.64 [R1+0x530], R68 ;  /* 0x0005304401007387 */ /* 0x000fe20000100a00 */
[----:B--2---:R-:W-:-:S03]  /*6870*/  WARPGROUP.ARRIVE ;  /* 0x00000000000079c5 */ /* 0x004fc60000000000 */
[----:B------:R-:W-:Y:S03]  /*6880*/  STL.64 [R1+0x538], R70 ;  /* 0x0005384601007387 */ /* 0x000fe60000100a00 */
[----:B------:R-:W-:Y:S01]  /*6890*/  HGMMA.64x192x16.F32 R120, gdesc[UR8], R120, gsb0 ;  /* 0x02e00000087879f0 */ /* 0x000fe20008000878 */
        /* <DEDUP_REMOVED lines=111> */
[----:B---3--:R-:W3:Y:S04]  /*6f90*/  LDL.LU.64 R140, [R1+0x300] ;  /* 0x00030000018c7983 */ /* 0x008ee80000300a00 */
        /* <DEDUP_REMOVED lines=47> */
[----:B------:R-:W-:Y:S01]  /*7290*/  UIADD3 UR8, UR16, 0x300, URZ ;  /* 0x0000030010087890 */ /* 0x000fe2000fffe03f */
[----:B--2---:R-:W-:Y:S01]  /*72a0*/  WARPGROUP.ARRIVE ;  /* 0x00000000000079c5 */ /* 0x004fe20000000000 */
[----:B------:R-:W-:-:S02]  /*72b0*/  UMOV UR9, 0xc0000010 ;  /* 0xc000001000097882 */ /* 0x000fc40000000000 */
[----:B------:R-:W-:-:S03]  /*72c0*/  UMOV UR5, UR9 ;  /* 0x0000000900057c82 */ /* 0x000fc60008000000 */
[----:B------:R-:W-:Y:S02]  /*72d0*/  UMOV UR4, UR8 ;  /* 0x0000000800047c82 */ /* 0x000fe40008000000 */
[----:B------:R-:W-:Y:S03]  /*72e0*/  HGMMA.64x192x16.F32 R24, gdesc[UR8], R24, gsb0 ;  /* 0x02e00000081879f0 */ /* 0x000fe60008000818 */
[----:B------:R-:W-:Y:S02]  /*72f0*/  WARPGROUP.DEPBAR.LE gsb0, 0x0 ;  /* 0x00008000000079c5 */ /* 0x000fe40000010000 */
[----:B---3--:R-:W-:-:S15]  /*7300*/  WARPGROUP.ARRIVE ;  /* 0x00000000000079c5 */ /* 0x008fde0000000000 */
        /* <DEDUP_REMOVED lines=89> */
[----:B------:R-:W-:Y:S01]  /*78a0*/  BPT.TRAP 0x1 ;  /* 0x000000040000795c */ /* 0x000fe20000300000 */
.L_x_24:
[----:B------:R-:W-:Y:S02]  /*78b0*/  UISETP.GT.U32.AND UP0, UPT, UR40, 0x1, UPT ;  /* 0x000000012800788c */ /* 0x000fe4000bf04070 */
[----:B------:R-:W-:-:S04]  /*78c0*/  ULEA UR4, UR15, UR45, 0x3 ;  /* 0x0000002d0f047291 */ /* 0x000fc8000f8e183f */
[----:B------:R-:W-:Y:S01]  /*78d0*/  UIADD3 UR4, UR4, 0x40, URZ ;  /* 0x0000004004047890 */ /* 0x000fe2000fffe03f */
[----:B------:R-:W-:-:S03]  /*78e0*/  PLOP3.LUT P1, PT, PT, PT, UP0, 0x80, 0x0 ;  /* 0x000000000000781c */ /* 0x000fc60003f2f008 */
[----:B------:R-:W-:-:S09]  /*78f0*/  UPRMT UR4, URZ, 0x654, UR4 ;  /* 0x000006543f047896 */ /* 0x000fd20008000004 */
[----:B------:R-:W-:Y:S01]  /*7900*/  SYNCS.ARRIVE.TRANS64.RED.A1T0 RZ, [UR4], RZ ;  /* 0x000000ffffff79a7 */ /* 0x000fe20008100404 */
[----:B------:R-:W-:Y:S05]  /*7910*/  @P1 BRA `(.L_x_25) ;  /* 0x0000000000041947 */ /* 0x000fea0003800000 */
[----:B------:R-:W-:Y:S01]  /*7920*/  BPT.TRAP 0x1 ;  /* 0x000000040000795c */ /* 0x000fe20000300000 */
.L_x_25:
[----:B------:R-:W-:Y:S01]  /*7930*/  UIADD3 UR14, UR14, 0x1, URZ ;  /* 0x000000010e0e7890 */ /* 0x000fe2000fffe03f */
[C---:B------:R-:W-:Y:S01]  /*7940*/  ISETP.GT.AND P1, PT, R0.reuse, 0x1, PT ;  /* 0x000000010000780c */ /* 0x040fe20003f24270 */
[----:B------:R-:W-:Y:S01]  /*7950*/  UIADD3 UR15, UR15, 0x1, URZ ;  /* 0x000000010f0f7890 */ /* 0x000fe2000fffe03f */
[----:B------:R-:W-:Y:S01]  /*7960*/  VIADD R0, R0, 0xffffffff ;  /* 0xffffffff00007836 */ /* 0x000fe20000000000 */
[----:B------:R-:W-:Y:S02]  /*7970*/  UISETP.NE.AND UP0, UPT, UR14, 0x8, UPT ;  /* 0x000000080e00788c */ /* 0x000fe4000bf05270 */
[----:B------:R-:W-:Y:S02]  /*7980*/  UISETP.NE.AND UP1, UPT, UR15, 0x8, UPT ;  /* 0x000000080f00788c */ /* 0x000fe4000bf25270 */
[----:B------:R-:W-:Y:S02]  /*7990*/  USEL UR4, URZ, 0x1, UP0 ;  /* 0x000000013f047887 */ /* 0x000fe40008000000 */
[----:B------:R-:W-:-:S02]  /*79a0*/  USEL UR14, UR14, URZ, UP0 ;  /* 0x0000003f0e0e7287 */ /* 0x000fc40008000000 */
[----:B------:R-:W-:Y:S02]  /*79b0*/  USEL UR15, UR15, URZ, UP1 ;  /* 0x0000003f0f0f7287 */ /* 0x000fe40008800000 */
[----:B------:R-:W-:Y:S01]  /*79c0*/  LOP3.LUT R3, R3, UR4, RZ, 0x3c, !PT ;  /* 0x0000000403037c12 */ /* 0x000fe2000f8e3cff */
[----:B------:R-:W-:Y:S09]  /*79d0*/  @P1 BRA `(.L_x_26) ;  /* 0xffffffb400701947 */ /* 0x000ff2000383ffff */
.L_x_19:
[----:B01----:R-:W0:Y:S02]  /*79e0*/  LDC R0, c[0x0][0x28c] ;  /* 0x0000a300ff007b82 */ /* 0x003e240000000800 */
[----:B0-----:R-:W-:-:S13]  /*79f0*/  ISETP.GE.AND P1, PT, R0, 0x1, PT ;  /* 0x000000010000780c */ /* 0x001fda0003f26270 */
[----:B------:R-:W-:Y:S05]  /*7a00*/  @!P1 BRA `(.L_x_27) ;  /* 0x0000000000349947 */ /* 0x000fea0003800000 */
[----:B------:R-:W-:Y:S05]  /*7a10*/  @!P0 BRA `(.L_x_28) ;  /* 0x0000000000048947 */ /* 0x000fea0003800000 */
[----:B------:R-:W-:Y:S01]  /*7a20*/  BPT.TRAP 0x1 ;  /* 0x000000040000795c */ /* 0x000fe20000300000 */
.L_x_28:
[----:B------:R-:W-:Y:S01]  /*7a30*/  R2UR UR4, R5 ;  /* 0x00000000050472ca */ /* 0x000fe200000e0000 */
[----:B------:R-:W-:-:S06]  /*7a40*/  UISETP.GT.U32.AND UP0, UPT, UR40, 0x1, UPT ;  /* 0x000000012800788c */ /* 0x000fcc000bf04070 */
[----:B------:R-:W-:-:S06]  /*7a50*/  PLOP3.LUT P0, PT, PT, PT, UP0, 0x80, 0x0 ;  /* 0x000000000000781c */ /* 0x000fcc0003f0f008 */
[----:B------:R-:W-:-:S04]  /*7a60*/  UIADD3 UR4, UR4, UR39, URZ ;  /* 0x0000002704047290 */ /* 0x000fc8000fffe03f */
[----:B------:R-:W-:-:S04]  /*7a70*/  USHF.L.U32 UR4, UR4, 0x3, URZ ;  /* 0x0000000304047899 */ /* 0x000fc8000800063f */
[----:B------:R-:W-:-:S04]  /*7a80*/  ULOP3.LUT UR4, UR4, 0x38, URZ, 0xc0, !UPT ;  /* 0x0000003804047892 */ /* 0x000fc8000f8ec03f */
[----:B------:R-:W-:-:S04]  /*7a90*/  UIADD3 UR4, UR45, 0x40, UR4 ;  /* 0x000000402d047890 */ /* 0x000fc8000fffe004 */
[----:B------:R-:W-:-:S09]  /*7aa0*/  UPRMT UR4, URZ, 0x654, UR4 ;  /* 0x000006543f047896 */ /* 0x000fd20008000004 */
[----:B------:R-:W-:Y:S01]  /*7ab0*/  SYNCS.ARRIVE.TRANS64.RED.A1T0 RZ, [UR4], RZ ;  /* 0x000000ffffff79a7 */ /* 0x000fe20008100404 */
[----:B------:R-:W-:Y:S05]  /*7ac0*/  @P0 BRA `(.L_x_27) ;  /* 0x0000000000040947 */ /* 0x000fea0003800000 */
[----:B------:R-:W-:Y:S01]  /*7ad0*/  BPT.TRAP 0x1 ;  /* 0x000000040000795c */ /* 0x000fe20000300000 */
.L_x_27:
[----:B------:R-:W0:Y:S01]  /*7ae0*/  S2R R0, SR_TID.X ;  /* 0x0000000000007919 */ /* 0x000e220000002100 */
[----:B------:R-:W-:Y:S01]  /*7af0*/  UIMAD UR42, UR42, 0x180, URZ ;  /* 0x000001802a2a78a4 */ /* 0x000fe2000f8e023f */
[----:B------:R-:W-:Y:S01]  /*7b00*/  ULDC UR8, c[0x0][0x288] ;  /* 0x0000a20000087ab9 */ /* 0x000fe20000000800 */
[----:B------:R-:W1:Y:S01]  /*7b10*/  S2R R5, SR_TID.X ;  /* 0x0000000000057919 */ /* 0x000e620000002100 */
[----:B------:R-:W-:Y:S02]  /*7b20*/  UIADD3 UR39, UR44, UR39, URZ ;  /* 0x000000272c277290 */ /* 0x000fe4000fffe03f */
[----:B------:R-:W-:Y:S01]  /*7b30*/  UIMAD.WIDE UR6, UR43, 0x200, URZ ;  /* 0x000002002b0678a5 */ /* 0x000fe2000f8e023f */
[----:B------:R-:W-:Y:S01]  /*7b40*/  IMAD.U32 R12, RZ, RZ, UR42 ;  /* 0x0000002aff0c7e24 */ /* 0x000fe2000f8e00ff */
[----:B------:R-:W-:Y:S02]  /*7b50*/  USHF.L.U32 UR43, UR43, 0x9, URZ ;  /* 0x000000092b2b7899 */ /* 0x000fe4000800063f */
[----:B------:R-:W-:Y:S01]  /*7b60*/  UISETP.GE.AND UP2, UPT, UR42, UR8, UPT ;  /* 0x000000082a00728c */ /* 0x000fe2000bf46270 */
[----:B------:R-:W-:Y:S01]  /*7b70*/  ULDC UR9, c[0x0][0x284] ;  /* 0x0000a10000097ab9 */ /* 0x000fe20000000800 */
[----:B------:R-:W-:Y:S01]  /*7b80*/  USHF.R.U32.HI UR4, URZ, 0x3, UR39 ;  /* 0x000000033f047899 */ /* 0x000fe20008011627 */
[----:B------:R-:W-:Y:S01]  /*7b90*/  IMAD.U32 R6, RZ, RZ, UR9 ;  /* 0x00000009ff067e24 */ /* 0x000fe2000f8e00ff */
[----:B------:R-:W-:-:S02]  /*7ba0*/  UISETP.GE.OR UP2, UPT, UR43, UR9, UP2 ;  /* 0x000000092b00728c */ /* 0x000fc40009746670 */
[----:B------:R-:W-:Y:S02]  /*7bb0*/  ULOP3.LUT UR4, UR4, 0x1, URZ, 0xc0, !UPT ;  /* 0x0000000104047892 */ /* 0x000fe4000f8ec03f */
[----:B------:R-:W-:Y:S01]  /*7bc0*/  USHF.R.S32.HI UR12, URZ, 0x1f, UR41 ;  /* 0x0000001f3f0c7899 */ /* 0x000fe20008011429 */
[----:B------:R-:W-:Y:S01]  /*7bd0*/  ULDC.64 UR10, c[0x0][0x5d0] ;  /* 0x00017400000a7ab9 */ /* 0x000fe20000000a00 */
[----:B------:R-:W-:Y:S01]  /*7be0*/  UISETP.GT.U32.AND UP1, UPT, UR39, 0x7, UPT ;  /* 0x000000072700788c */ /* 0x000fe2000bf24070 */
[----:B------:R-:W-:Y:S01]  /*7bf0*/  PLOP3.LUT P0, PT, PT, PT, UP2, 0x80, 0x0 ;  /* 0x000000000000781c */ /* 0x000fe20003f0f028 */
[----:B------:R-:W-:Y:S02]  /*7c00*/  UISETP.NE.U32.AND UP0, UPT, UR4, 0x1, UPT ;  /* 0x000000010400788c */ /* 0x000fe4000bf05070 */
[----:B------:R-:W-:Y:S02]  /*7c10*/  UIMAD UR5, UR12, UR10, URZ ;  /* 0x0000000a0c0572a4 */ /* 0x000fe4000f8e023f */
[----:B------:R-:W-:-:S02]  /*7c20*/  UISETP.LT.U32.AND UP1, UPT, UR44, 0x8, UP1 ;  /* 0x000000082c00788c */ /* 0x000fc40008f21070 */
[----:B------:R-:W-:Y:S01]  /*7c30*/  UISETP.GT.U32.AND UP0, UPT, UR44, 0x7, !UP0 ;  /* 0x000000072c00788c */ /* 0x000fe2000c704070 */
[----:B0-----:R-:W-:Y:S01]  /*7c40*/  SHF.R.U32.HI R3, RZ, 0x7, R0 ;  /* 0x00000007ff037819 */ /* 0x001fe20000011600 */
[----:B------:R-:W-:Y:S02]  /*7c50*/  UIMAD UR5, UR41, UR11, UR5 ;  /* 0x0000000b290572a4 */ /* 0x000fe4000f8e0205 */
[----:B------:R-:W-:Y:S01]  /*7c60*/  USEL UR4, URZ, 0x1, !UP0 ;  /* 0x000000013f047887 */ /* 0x000fe2000c000000 */
[----:B------:R-:W-:Y:S01]  /*7c70*/  LOP3.LUT R3, R3, 0x1, RZ, 0xc0, !PT ;  /* 0x0000000103037812 */ /* 0x000fe200078ec0ff */
[C---:B-1----:R-:W-:Y:S01]  /*7c80*/  IMAD.SHL.U32 R13, R5.reuse, 0x2, RZ ;  /* 0x00000002050d7824 */ /* 0x042fe200078e00ff */
[----:B------:R-:W-:Y:S01]  /*7c90*/  SHF.R.U32.HI R0, RZ, 0x2, R5 ;  /* 0x00000002ff007819 */ /* 0x000fe20000011605 */
[----:B------:R-:W-:Y:S01]  /*7ca0*/  ULOP3.LUT UR39, UR39, 0x7, URZ, 0xc0, !UPT ;  /* 0x0000000727277892 */ /* 0x000fe2000f8ec03f */
[----:B------:R-:W-:Y:S01]  /*7cb0*/  LOP3.LUT R4, R5, 0x60, RZ, 0xc0, !PT ;  /* 0x0000006005047812 */ /* 0x000fe200078ec0ff */
[----:B------:R-:W-:Y:S01]  /*7cc0*/  IMAD.SHL.U32 R10, R3, 0x40, RZ ;  /* 0x00000040030a7824 */ /* 0x000fe200078e00ff */
[----:B------:R-:W-:-:S02]  /*7cd0*/  LOP3.LUT R0, R0, 0x7, RZ, 0xc0, !PT ;  /* 0x0000000700007812 */ /* 0x000fc400078ec0ff */
[----:B------:R-:W-:Y:S02]  /*7ce0*/  SHF.R.U32.HI R4, RZ, 0x1, R4 ;  /* 0x00000001ff047819 */ /* 0x000fe40000011604 */
[--C-:B------:R-:W-:Y:S02]  /*7cf0*/  LOP3.LUT R10, R10, 0x40, R0.reuse, 0xe2, !PT ;  /* 0x000000400a0a7812 */ /* 0x100fe400078ee200 */
[----:B------:R-:W-:Y:S02]  /*7d00*/  IADD3 R0, RZ, -R4, -R0 ;  /* 0x80000004ff007210 */ /* 0x000fe40007ffe800 */
[----:B------:R-:W-:Y:S01]  /*7d10*/  LOP3.LUT R10, R10, UR6, R4, 0xfe, !PT ;  /* 0x000000060a0a7c12 */ /* 0x000fe2000f8efe04 */
[----:B------:R-:W-:Y:S01]  /*7d20*/  IMAD.MOV.U32 R4, RZ, RZ, -0x2 ;  /* 0xfffffffeff047424 */ /* 0x000fe200078e00ff */
[----:B------:R-:W-:Y:S01]  /*7d30*/  LOP3.LUT R12, R12, 0x6, R13, 0xf8, !PT ;  /* 0x000000060c0c7812 */ /* 0x000fe200078ef80d */
[----:B------:R-:W-:Y:S01]  /*7d40*/  IMAD R0, R3, -0x40, R0 ;  /* 0xffffffc003007824 */ /* 0x000fe200078e0200 */
[----:B------:R-:W-:-:S02]  /*7d50*/  LOP3.LUT R3, R5, 0x3, RZ, 0xc0, !PT ;  /* 0x0000000305037812 */ /* 0x000fc400078ec0ff */
[----:B------:R-:W-:Y:S02]  /*7d60*/  SHF.R.S32.HI R13, RZ, 0x1f, R12 ;  /* 0x0000001fff0d7819 */ /* 0x000fe4000001140c */
[----:B------:R-:W-:Y:S01]  /*7d70*/  IADD3 R0, R6, -UR43, R0 ;  /* 0x8000002b06007c10 */ /* 0x000fe2000fffe000 */
[----:B------:R-:W-:Y:S01]  /*7d80*/  IMAD R3, R3, R4, UR8 ;  /* 0x0000000803037e24 */ /* 0x000fe2000f8e0204 */
[----:B------:R-:W-:Y:S01]  /*7d90*/  USEL UR8, URZ, 0x1, !UP1 ;  /* 0x000000013f087887 */ /* 0x000fe2000c800000 */
[----:B------:R-:W-:Y:S01]  /*7da0*/  IMAD.U32 R4, RZ, RZ, UR10 ;  /* 0x0000000aff047e24 */ /* 0x000fe2000f8e00ff */
[----:B------:R-:W-:Y:S01]  /*7db0*/  UMOV UR43, 0xffffffff ;  /* 0xffffffff002b7882 */ /* 0x000fe20000000000 */
[----:B------:R-:W-:Y:S01]  /*7dc0*/  VIADD R3, R3, -UR42 ;  /* 0x8000002a03037c36 */ /* 0x000fe20008000000 */
[----:B------:R-:W-:Y:S01]  /*7dd0*/  ULOP3.LUT UR38, UR4, UR38, UR8, 0x96, !UPT ;  /* 0x0000002604267292 */ /* 0x000fe2000f8e9608 */
[----:B------:R-:W-:-:S04]  /*7de0*/  IMAD.WIDE.U32 R4, R4, UR41, R12 ;  /* 0x0000002904047c25 */ /* 0x000fc8000f8e000c */
[----:B------:R-:W-:Y:S01]  /*7df0*/  VIADD R5, R5, UR5 ;  /* 0x0000000505057c36 */ /* 0x000fe20008000000 */
[----:B------:R-:W-:Y:S06]  /*7e00*/  @P0 BRA `(.L_x_29) ;  /* 0x0000037000f40947 */ /* 0x000fec0003800000 */
[----:B-----5:R-:W-:Y:S01]  /*7e10*/  FSETP.NEU.AND P0, PT, R16, RZ, PT ;  /* 0x000000ff1000720b */ /* 0x020fe20003f0d000 */
[----:B------:R-:W-:Y:S01]  /*7e20*/  ULDC.64 UR8, c[0x0][0x5c8] ;  /* 0x0001720000087ab9 */ /* 0x000fe20000000a00 */
[----:B------:R-:W-:Y:S01]  /*7e30*/  ISETP.GT.AND P5, PT, R3, RZ, PT ;  /* 0x000000ff0300720c */ /* 0x000fe20003fa4270 */
[----:B------:R-:W-:Y:S01]  /*7e40*/  UIMAD UR4, UR7, UR8, URZ ;  /* 0x00000008070472a4 */ /* 0x000fe2000f8e023f */
[----:B------:R-:W-:Y:S01]  /*7e50*/  IMAD.U32 R20, RZ, RZ, UR9 ;  /* 0x00000009ff147e24 */ /* 0x000fe2000f8e00ff */
[----:B------:R-:W-:Y:S01]  /*7e60*/  BSSY B0, `(.L_x_29) ;  /* 0x0003737000007945 */ /* 0x000fe20003800000 */
[----:B------:R-:W-:Y:S01]  /*7e70*/  IMAD.WIDE.U32 R4, R10, UR8, R4 ;  /* 0x000000080a047c25 */ /* 0x000fe2000f8e0004 */
[----:B------:R-:W-:-:S03]  /*7e80*/  ISETP.GT.AND P1, PT, R0, RZ, P5 ;  /* 0x000000ff0000720c */ /* 0x000fc60002f24270 */
[----:B------:R-:W-:-:S04]  /*7e90*/  IMAD R20, R10, R20, UR4 ;  /* 0x000000040a147e24 */ /* 0x000fc8000f8e0214 */
[----:B------:R-:W-:Y:S01]  /*7ea0*/  IMAD.IADD R20, R5, 0x1, R20 ;  /* 0x0000000105147824 */ /* 0x000fe200078e0214 */
[----:B------:R-:W-:Y:S06]  /*7eb0*/  @!P0 BRA `(.L_x_30) ;  /* 0x00000260002c8947 */ /* 0x000fec0003800000 */
[----:B---34-:R-:W0:Y:S01]  /*7ec0*/  LDC.64 R222, c[0x0][0x5b8] ;  /* 0x00016e00ffde7b82 */ /* 0x018e220000000a00 */
[----:B------:R-:W2:Y:S01]  /*7ed0*/  LDL.LU R21, [R1+0x780] ;  /* 0x0007800001157983 */ /* 0x000ea20000300800 */
[----:B------:R-:W-:-:S06]  /*7ee0*/  ULDC.64 UR4, c[0x0][0x5c0] ;  /* 0x0001700000047ab9 */ /* 0x000fcc0000000a00 */
[----:B------:R-:W1:Y:S08]  /*7ef0*/  LDC.64 R8, c[0x0][0x5b0] ;  /* 0x00016c00ff087b82 */ /* 0x000e700000000a00 */
[----:B------:R-:W3:Y:S01]  /*7f00*/  LDC.64 R218, c[0x0][0x5a8] ;  /* 0x00016a00ffda7b82 */ /* 0x000ee20000000a00 */
[C---:B0-----:R-:W-:Y:S02]  /*7f10*/  IMAD R5, R222.reuse, UR12, RZ ;  /* 0x0000000cde057c24 */ /* 0x041fe4000f8e02ff */
[----:B------:R-:W-:-:S04]  /*7f20*/  IMAD.WIDE.U32 R224, R222, UR41, R12 ;  /* 0x00000029dee07c25 */ /* 0x000fc8000f8e000c */
[----:B------:R-:W-:Y:S02]  /*7f30*/  IMAD R223, R223, UR41, R5 ;  /* 0x00000029dfdf7c24 */ /* 0x000fe4000f8e0205 */
[----:B-1----:R-:W-:Y:S02]  /*7f40*/  IMAD R19, R8, UR7, RZ ;  /* 0x0000000708137c24 */ /* 0x002fe4000f8e02ff */
[----:B------:R-:W-:Y:S02]  /*7f50*/  IMAD.IADD R221, R225, 0x1, R223 ;  /* 0x00000001e1dd7824 */ /* 0x000fe400078e02df */
[----:B------:R-:W-:Y:S02]  /*7f60*/  IMAD.MOV.U32 R220, RZ, RZ, R224 ;  /* 0x000000ffffdc7224 */ /* 0x000fe400078e00e0 */
[C---:B------:R-:W-:Y:S02]  /*7f70*/  IMAD R19, R10.reuse, R9, R19 ;  /* 0x000000090a137224 */ /* 0x040fe400078e0213 */
[----:B------:R-:W-:-:S04]  /*7f80*/  IMAD.WIDE.U32 R6, R10, R8, R220 ;  /* 0x000000080a067225 */ /* 0x000fc800078e00dc */
[----:B------:R-:W-:Y:S01]  /*7f90*/  IMAD.IADD R5, R7, 0x1, R19 ;  /* 0x0000000107057824 */ /* 0x000fe200078e0213 */
[----:B---3--:R-:W-:-:S04]  /*7fa0*/  LEA R14, P0, R6, R218, 0x1 ;  /* 0x000000da060e7211 */ /* 0x008fc800078008ff */
[----:B------:R-:W-:-:S05]  /*7fb0*/  LEA.HI.X R15, R6, R219, R5, 0x1, P0 ;  /* 0x000000db060f7211 */ /* 0x000fca00000f0c05 */
[----:B------:R-:W3:Y:S01]  /*7fc0*/  @P1 LDG.E.LTC128B.U16 R11, desc[UR36][R14.64] ;  /* 0x000000240e0b1981 */ /* 0x000ee2000c1e1520 */
[C---:B------:R-:W-:Y:S01]  /*7fd0*/  LEA R226, P0, R4.reuse, UR4, 0x1 ;  /* 0x0000000404e27c11 */ /* 0x040fe2000f8008ff */
[----:B------:R-:W-:Y:S01]  /*7fe0*/  BSSY B1, `(.L_x_31) ;  /* 0x0000013000017945 */ /* 0x000fe20003800000 */
[----:B------:R-:W-:Y:S02]  /*7ff0*/  ISETP.GT.AND P2, PT, R3, 0x1, PT ;  /* 0x000000010300780c */ /* 0x000fe40003f44270 */
[----:B------:R-:W-:Y:S02]  /*8000*/  LEA.HI.X R227, R4, UR5, R20, 0x1, P0 ;  /* 0x0000000504e37c11 */ /* 0x000fe400080f0c14 */
[----:B------:R-:W-:-:S09]  /*8010*/  LOP3.LUT R17, R17, 0xfffffffd, RZ, 0xc0, !PT ;  /* 0xfffffffd11117812 */ /* 0x000fd200078ec0ff */
[----:B------:R-:W-:Y:S01]  /*8020*/  @P2 LOP3.LUT R17, R17, 0x2, RZ, 0xfc, !PT ;  /* 0x0000000211112812 */ /* 0x000fe200078efcff */
[----:B---3--:R-:W-:-:S05]  /*8030*/  HADD2.F32 R5, -RZ, R11.H0_H0 ;  /* 0x2000000bff057230 */ /* 0x008fca0000004100 */
[----:B------:R-:W-:-:S04]  /*8040*/  FMUL R5, R5, R16 ;  /* 0x0000001005057220 */ /* 0x000fc80000400000 */
[----:B--2---:R-:W-:-:S05]  /*8050*/  FFMA R5, R21, R2, R5 ;  /* 0x0000000215057223 */ /* 0x004fca0000000005 */
[----:B------:R-:W-:-:S05]  /*8060*/  F2FP.F16.F32.PACK_AB R4, RZ, R5 ;  /* 0x00000005ff04723e */ /* 0x000fca00000000ff */
[----:B------:R0:W-:Y:S02]  /*8070*/  @P1 STG.E.U16 desc[UR36][R226.64], R4 ;  /* 0x00000004e2001986 */ /* 0x0001e4000c101524 */
[----:B0-----:R-:W-:-:S04]  /*8080*/  IMAD.WIDE.U32 R4, R10, R8, R12 ;  /* 0x000000080a047225 */ /* 0x001fc800078e000c */
[----:B------:R-:W-:Y:S02]  /*8090*/  IMAD.IADD R5, R19, 0x1, R5 ;  /* 0x0000000113057824 */ /* 0x000fe400078e0205 */
[----:B------:R-:W-:-:S04]  /*80a0*/  IMAD.WIDE.U32 R4, R222, UR41, R4 ;  /* 0x00000029de047c25 */ /* 0x000fc8000f8e0004 */
[----:B------:R-:W-:Y:S01]  /*80b0*/  IMAD.IADD R5, R223, 0x1, R5 ;  /* 0x00000001df057824 */ /* 0x000fe200078e0205 */
[----:B------:R-:W-:-:S04]  /*80c0*/  LEA R216, P0, R4, R218, 0x1 ;  /* 0x000000da04d87211 */ /* 0x000fc800078008ff */
[----:B------:R-:W-:Y:S02]  /*80d0*/  LEA.HI.X R217, R4, R219, R5, 0x1, P0 ;  /* 0x000000db04d97211 */ /* 0x000fe400000f0c05 */
[----:B------:R-:W-:-:S13]  /*80e0*/  ISETP.GT.AND P0, PT, R0, RZ, P2 ;  /* 0x000000ff0000720c */ /* 0x000fda0001704270 */
[----:B------:R-:W-:Y:S05]  /*80f0*/  @!P0 BRA `(.L_x_32) ;  /* 0x0000000000048947 */ /* 0x000fea0003800000 */
[----:B------:R0:W5:Y:S02]  /*8100*/  LDG.E.LTC128B.U16 R11, desc[UR36][R216.64+0x2] ;  /* 0x00000224d80b7981 */ /* 0x000164000c1e1520 */
.L_x_32:
[----:B------:R-:W-:Y:S05]  /*8110*/  BSYNC B1 ;  /* 0x0000000000017941 */ /* 0x000fea0003800000 */
.L_x_31:
[----:B------:R-:W2:Y:S01]  /*8120*/  LDL.LU R5, [R1+0x784] ;  /* 0x0007840001057983 */ /* 0x000ea20000300800 */
[----:B-----5:R-:W-:Y:S01]  /*8130*/  HADD2.F32 R4, -RZ, R11.H0_H0 ;  /* 0x2000000bff047230 */ /* 0x020fe20000004100 */
[C---:B------:R-:W-:Y:S01]  /*8140*/  SHF.L.U64.HI R229, R8.reuse, 0x3, R9 ;  /* 0x0000000308e57819 */ /* 0x040fe20000010209 */
[----:B------:R-:W-:Y:S01]  /*8150*/  IMAD.SHL.U32 R228, R8, 0x8, RZ ;  /* 0x0000000808e47824 */ /* 0x000fe200078e00ff */
[----:B------:R-:W3:Y:S02]  /*8160*/  LDL.LU R14, [R1+0x788] ;  /* 0x00078800010e7983 */ /* 0x000ee40000300800 */
[----:B------:R-:W-:-:S04]  /*8170*/  FMUL R4, R4, R16 ;  /* 0x0000001004047220 */ /* 0x000fc80000400000 */
[----:B--2---:R-:W-:Y:S01]  /*8180*/  FFMA R4, R5, R2, R4 ;  /* 0x0000000205047223 */ /* 0x004fe20000000004 */
[----:B------:R-:W-:-:S04]  /*8190*/  @P0 IMAD.MOV.U32 R5, RZ, RZ, R227 ;  /* 0x000000ffff050224 */ /* 0x000fc800078e00e3 */
[----:B------:R-:W-:-:S04]  /*81a0*/  F2FP.F16.F32.PACK_AB R4, RZ, R4 ;  /* 0x00000004ff04723e */ /* 0x000fc800000000ff */
[----:B------:R-:W-:Y:S01]  /*81b0*/  PRMT R6, R4, 0x7610, R6 ;  /* 0x0000761004067816 */ /* 0x000fe20000000006 */
[----:B------:R-:W-:-:S05]  /*81c0*/  @P0 IMAD.MOV.U32 R4, RZ, RZ, R226 ;  /* 0x000000ffff040224 */ /* 0x000fca00078e00e2 */
[----:B------:R1:W-:Y:S01]  /*81d0*/  @P0 STG.E.U16 desc[UR36][R4.64+0x2], R6 ;  /* 0x0000020604000986 */ /* 0x0003e2000c101524 */
[----:B------:R-:W-:Y:S01]  /*81e0*/  ISETP.GT.AND P0, PT, R0, 0x8, P5 ;  /* 0x000000080000780c */ /* 0x000fe20002f04270 */
[----:B-1----:R-:W-:-:S04]  /*81f0*/  IMAD.WIDE.U32 R4, R10, R8, R228 ;  /* 0x000000080a047225 */ /* 0x002fc800078e00e4 */
[----:B------:R-:W-:Y:S01]  /*8200*/  IMAD.IADD R19, R19, 0x1, R5 ;  /* 0x0000000113137824 */ /* 0x000fe200078e0205 */
[----:B------:R-:W-:-:S05]  /*8210*/  IADD3 R5, P1, R224, R4, RZ ;  /* 0x00000004e0057210 */ /* 0x000fca0007f3e0ff */
[----:B------:R-:W-:Y:S01]  /*8220*/  IMAD.X R7, R19, 0x1, R221, P1 ;  /* 0x0000000113077824 */ /* 0x000fe200008e06dd */
[----:B------:R-:W-:-:S04]  /*8230*/  LEA R6, P1, R5, R218, 0x1 ;  /* 0x000000da05067211 */ /* 0x000fc800078208ff */
[----:B------:R-:W-:-:S05]  /*8240*/  LEA.HI.X R7, R5, R219, R7, 0x1, P1 ;  /* 0x000000db05077211 */ /* 0x000fca00008f0c07 */
[----:B------:R1:W2:Y:S01]  /*8250*/  @P0 LDG.E.LTC128B.U16 R11, desc[UR36][R6.64] ;  /* 0x00000024060b0981 */ /* 0x0002a2000c1e1520 */
[----:B------:R-:W-:Y:S01]  /*8260*/  IADD3 R4, P1, R12, R4, RZ ;  /* 0x000000040c047210 */ /* 0x000fe20007f3e0ff */
[----:B------:R-:W-:Y:S01]  /*8270*/  IMAD.U32 R15, RZ, RZ, UR8 ;  /* 0x00000008ff0f7e24 */ /* 0x000fe2000f8e00ff */
[----:B------:R-:W-:Y:S01]  /*8280*/  ISETP.GT.AND P2, PT, R0, 0x8, P2 ;  /* 0x000000080000780c */ /* 0x000fe20001744270 */
[----:B------:R-:W-:Y:S02]  /*8290*/  BSSY B1, `(.L_x_33) ;  /* 0x0000015000017945 */ /* 0x000fe40003800000 */
[----:B------:R-:W-:Y:S02]  /*82a0*/  IMAD.X R5, R13, 0x1, R19, P1 ;  /* 0x000000010d057824 */ /* 0x000fe400008e0613 */
[----:B------:R-:W-:-:S04]  /*82b0*/  IMAD.WIDE.U32 R4, R222, UR41, R4 ;  /* 0x00000029de047c25 */ /* 0x000fc8000f8e0004 */
[----:B------:R-:W-:Y:S01]  /*82c0*/  IMAD.IADD R5, R223, 0x1, R5 ;  /* 0x00000001df057824 */ /* 0x000fe200078e0205 */
[----:B-1----:R-:W-:-:S04]  /*82d0*/  LEA R6, P1, R4, R218, 0x1 ;  /* 0x000000da04067211 */ /* 0x002fc800078208ff */
[----:B------:R-:W-:Y:S01]  /*82e0*/  LEA.HI.X R7, R4, R219, R5, 0x1, P1 ;  /* 0x000000db04077211 */ /* 0x000fe200008f0c05 */
[----:B------:R-:W-:-:S04]  /*82f0*/  IMAD.U32 R4, RZ, RZ, UR8 ;  /* 0x00000008ff047e24 */ /* 0x000fc8000f8e00ff */
[----:B------:R-:W-:-:S05]  /*8300*/  IMAD.SHL.U32 R20, R4, 0x10, RZ ;  /* 0x0000001004147824 */ /* 0x000fca00078e00ff */
[----:B------:R-:W-:Y:S01]  /*8310*/  IADD3 R4, P1, R20, R226, RZ ;  /* 0x000000e214047210 */ /* 0x000fe20007f3e0ff */
[----:B--2---:R-:W-:-:S05]  /*8320*/  HADD2.F32 R5, -RZ, R11.H0_H0 ;  /* 0x2000000bff057230 */ /* 0x004fca0000004100 */
[----:B------:R-:W-:-:S04]  /*8330*/  FMUL R5, R5, R16 ;  /* 0x0000001005057220 */ /* 0x000fc80000400000 */
[----:B---3--:R-:W-:Y:S01]  /*8340*/  FFMA R5, R14, R2, R5 ;  /* 0x000000020e057223 */ /* 0x008fe20000000005 */
[----:B------:R-:W-:-:S04]  /*8350*/  IMAD.U32 R14, RZ, RZ, UR9 ;  /* 0x00000009ff0e7e24 */ /* 0x000fc8000f8e00ff */
[----:B------:R-:W-:Y:S02]  /*8360*/  F2FP.F16.F32.PACK_AB R5, RZ, R5 ;  /* 0x00000005ff05723e */ /* 0x000fe400000000ff */
[--C-:B------:R-:W-:Y:S02]  /*8370*/  SHF.L.U64.HI R19, R15, 0x4, R14.reuse ;  /* 0x000000040f137819 */ /* 0x100fe4000001020e */
[----:B------:R-:W-:-:S03]  /*8380*/  PRMT R14, R5, 0x7610, R14 ;  /* 0x00007610050e7816 */ /* 0x000fc6000000000e */
[----:B------:R-:W-:Y:S01]  /*8390*/  IMAD.X R5, R19, 0x1, R227, P1 ;  /* 0x0000000113057824 */ /* 0x000fe200008e06e3 */
[----:B------:R1:W-:Y:S04]  /*83a0*/  STL [R1+0x904], R19 ;  /* 0x0009041301007387 */ /* 0x0003e80000100800 */
[----:B------:R1:W-:Y:S01]  /*83b0*/  @P0 STG.E.U16 desc[UR36][R4.64], R14 ;  /* 0x0000000e04000986 */ /* 0x0003e2000c101524 */
[----:B------:R-:W-:Y:S05]  /*83c0*/  @!P2 BRA `(.L_x_34) ;  /* 0x000000000004a947 */ /* 0x000fea0003800000 */
[----:B------:R2:W5:Y:S02]  /*83d0*/  LDG.E.LTC128B.U16 R11, desc[UR36][R6.64+0x2] ;  /* 0x00000224060b7981 */ /* 0x000564000c1e1520 */
.L_x_34:
[----:B------:R-:W-:Y:S05]  /*83e0*/  BSYNC B1 ;  /* 0x0000000000017941 */ /* 0x000fea0003800000 */
.L_x_33:
[----:B------:R-:W3:Y:S01]  /*83f0*/  LDL.LU R15, [R1+0x78c] ;  /* 0x00078c00010f7983 */ /* 0x000ee20000300800 */
[----:B-1---5:R-:W-:Y:S01]  /*8400*/  HADD2.F32 R14, -RZ, R11.H0_H0 ;  /* 0x2000000bff0e7230 */ /* 0x022fe20000004100 */
[----:B------:R-:W-:Y:S01]  /*8410*/  ISETP.GT.AND P4, PT, R3, 0x8, PT ;  /* 0x000000080300780c */ /* 0x000fe20003f84270 */
[----:B------:R-:W-:Y:S01]  /*8420*/  BSSY B1, `(.L_x_35) ;  /* 0x000000a000017945 */ /* 0x000fe20003800000 */
[----:B------:R-:W-:Y:S02]  /*8430*/  LOP3.LUT R17, R17, 0xfffffffb, RZ, 0xc0, !PT ;  /* 0xfffffffb11117812 */ /* 0x000fe400078ec0ff */
[----:B------:R-:W-:Y:S01]  /*8440*/  FMUL R14, R14, R16 ;  /* 0x000000100e0e7220 */ /* 0x000fe20000400000 */
[----:B------:R-:W-:-:S08]  /*8450*/  ISETP.GT.AND P0, PT, R0, RZ, P4 ;  /* 0x000000ff0000720c */ /* 0x000fd00002704270 */
[----:B------:R-:W-:Y:S01]  /*8460*/  @P4 LOP3.LUT R17, R17, 0x4, RZ, 0xfc, !PT ;  /* 0x0000000411114812 */ /* 0x000fe200078efcff */
[----:B---3--:R-:W-:-:S05]  /*8470*/  FFMA R14, R15, R2, R14 ;  /* 0x000000020f0e7223 */ /* 0x008fca000000000e */
[----:B------:R-:W-:-:S05]  /*8480*/  F2FP.F16.F32.PACK_AB R14, RZ, R14 ;  /* 0x0000000eff0e723e */ /* 0x000fca00000000ff */
[----:B------:R1:W-:Y:S01]  /*8490*/  @P2 STG.E.U16 desc[UR36][R4.64+0x2], R14 ;  /* 0x0000020e04002986 */ /* 0x0003e2000c101524 */
[----:B------:R-:W-:Y:S05]  /*84a0*/  @!P0 BRA `(.L_x_36) ;  /* 0x0000000000048947 */ /* 0x000fea0003800000 */
[----:B------:R3:W5:Y:S02]  /*84b0*/  LDG.E.LTC128B.U16 R11, desc[UR36][R216.64+0x10] ;  /* 0x00001024d80b7981 */ /* 0x000764000c1e1520 */
.L_x_36:
[----:B------:R-:W-:Y:S05]  /*84c0*/  BSYNC B1 ;  /* 0x0000000000017941 */ /* 0x000fea0003800000 */
.L_x_35:
[----:B------:R-:W4:Y:S01]  /*84d0*/  LDL.LU R15, [R1+0x790] ;  /* 0x00079000010f7983 */ /* 0x000f220000300800 */
[----:B-1---5:R-:W-:Y:S01]  /*84e0*/  HADD2.F32 R14, -RZ, R11.H0_H0 ;  /* 0x2000000bff0e7230 */ /* 0x022fe20000004100 */
[----:B------:R-:W-:Y:S01]  /*84f0*/  ISETP.GT.AND P3, PT, R3, 0x9, PT ;  /* 0x000000090300780c */ /* 0x000fe20003f64270 */
[----:B------:R-:W-:Y:S01]  /*8500*/  BSSY B1, `(.L_x_37) ;  /* 0x000000d000017945 */ /* 0x000fe20003800000 */
[----:B------:R-:W-:Y:S02]  /*8510*/  LOP3.LUT R17, R17, 0xfffffff7, RZ, 0xc0, !PT ;  /* 0xfffffff711117812 */ /* 0x000fe400078ec0ff */
[----:B------:R-:W-:Y:S01]  /*8520*/  FMUL R14, R14, R16 ;  /* 0x000000100e0e7220 */ /* 0x000fe20000400000 */
[----:B------:R-:W-:-:S08]  /*8530*/  ISETP.GT.AND P1, PT, R0, RZ, P3 ;  /* 0x000000ff0000720c */ /* 0x000fd00001f24270 */
[----:B------:R-:W-:Y:S01]  /*8540*/  @P3 LOP3.LUT R17, R17, 0x8, RZ, 0xfc, !PT ;  /* 0x0000000811113812 */ /* 0x000fe200078efcff */
[----:B----4-:R-:W-:Y:S01]  /*8550*/  FFMA R14, R15, R2, R14 ;  /* 0x000000020f0e7223 */ /* 0x010fe2000000000e */
[----:B------:R-:W-:-:S04]  /*8560*/  @P0 IMAD.MOV.U32 R15, RZ, RZ, R227 ;  /* 0x000000ffff0f0224 */ /* 0x000fc800078e00e3 */
[----:B------:R-:W-:-:S04]  /*8570*/  F2FP.F16.F32.PACK_AB R14, RZ, R14 ;  /* 0x0000000eff0e723e */ /* 0x000fc800000000ff */
[----:B------:R-:W-:Y:S01]  /*8580*/  PRMT R19, R14, 0x7610, R19 ;  /* 0x000076100e137816 */ /* 0x000fe20000000013 */
[----:B------:R-:W-:-:S05]  /*8590*/  @P0 IMAD.MOV.U32 R14, RZ, RZ, R226 ;  /* 0x000000ffff0e0224 */ /* 0x000fca00078e00e2 */
[----:B------:R1:W-:Y:S01]  /*85a0*/  @P0 STG.E.U16 desc[UR36][R14.64+0x10], R19 ;  /* 0x000010130e000986 */ /* 0x0003e2000c101524 */
[----:B------:R-:W-:Y:S05]  /*85b0*/  @!P1 BRA `(.L_x_38) ;  /* 0x0000000000049947 */ /* 0x000fea0003800000 */
[----:B------:R4:W5:Y:S02]  /*85c0*/  LDG.E.LTC128B.U16 R11, desc[UR36][R216.64+0x12] ;  /* 0x00001224d80b7981 */ /* 0x000964000c1e1520 */
.L_x_38:
[----:B------:R-:W-:Y:S05]  /*85d0*/  BSYNC B1 ;  /* 0x0000000000017941 */ /* 0x000fea0003800000 */
.L_x_37:
[----:B-1----:R-:W2:Y:S01]  /*85e0*/  LDL.LU R15, [R1+0x794] ;  /* 0x00079400010f7983 */ /* 0x002ea20000300800 */
[----:B-----5:R-:W-:Y:S01]  /*85f0*/  HADD2.F32 R14, -RZ, R11.H0_H0 ;  /* 0x2000000bff0e7230 */ /* 0x020fe20000004100 */
[----:B------:R-:W-:Y:S01]  /*8600*/  ISETP.GT.AND P2, PT, R0, 0x8, P4 ;  /* 0x000000080000780c */ /* 0x000fe20002744270 */
[----:B------:R-:W-:Y:S03]  /*8610*/  BSSY B1, `(.L_x_39) ;  /* 0x000000a000017945 */ /* 0x000fe60003800000 */
[----:B------:R-:W-:-:S04]  /*8620*/  FMUL R14, R14, R16 ;  /* 0x000000100e0e7220 */ /* 0x000fc80000400000 */
[----:B--2---:R-:W-:Y:S01]  /*8630*/  FFMA R14, R15, R2, R14 ;  /* 0x000000020f0e7223 */ /* 0x004fe2000000000e */
[----:B------:R-:W-:-:S04]  /*8640*/  @P1 IMAD.MOV.U32 R15, RZ, RZ, R227 ;  /* 0x000000ffff0f1224 */ /* 0x000fc800078e00e3 */
[----:B------:R-:W-:-:S04]  /*8650*/  F2FP.F16.F32.PACK_AB R14, RZ, R14 ;  /* 0x0000000eff0e723e */ /* 0x000fc800000000ff */
[----:B------:R-:W-:Y:S01]  /*8660*/  PRMT R19, R14, 0x7610, R19 ;  /* 0x000076100e137816 */ /* 0x000fe20000000013 */
[----:B------:R-:W-:-:S05]  /*8670*/  @P1 IMAD.MOV.U32 R14, RZ, RZ, R226 ;  /* 0x000000ffff0e1224 */ /* 0x000fca00078e00e2 */
[----:B------:R1:W-:Y:S01]  /*8680*/  @P1 STG.E.U16 desc[UR36][R14.64+0x12], R19 ;  /* 0x000012130e001986 */ /* 0x0003e2000c101524 */
[----:B------:R-:W-:Y:S05]  /*8690*/  @!P2 BRA `(.L_x_40) ;  /* 0x000000000004a947 */ /* 0x000fea0003800000 */
[----:B------:R2:W5:Y:S02]  /*86a0*/  LDG.E.LTC128B.U16 R11, desc[UR36][R6.64+0x10] ;  /* 0x00001024060b7981 */ /* 0x000564000c1e1520 */
.L_x_40:
[----:B------:R-:W-:Y:S05]  /*86b0*/  BSYNC B1 ;  /* 0x0000000000017941 */ /* 0x000fea0003800000 */
.L_x_39:
[----:B-1----:R-:W3:Y:S01]  /*86c0*/  LDL.LU R15, [R1+0x798] ;  /* 0x00079800010f7983 */ /* 0x002ee20000300800 */
[----:B-----5:R-:W-:Y:S01]  /*86d0*/  HADD2.F32 R14, -RZ, R11.H0_H0 ;  /* 0x2000000bff0e7230 */ /* 0x020fe20000004100 */
[----:B------:R-:W-:Y:S01]  /*86e0*/  ISETP.GT.AND P0, PT, R0, 0x8, P3 ;  /* 0x000000080000780c */ /* 0x000fe20001f04270 */
[----:B------:R-:W-:Y:S03]  /*86f0*/  BSSY B1, `(.L_x_41) ;  /* 0x0000007000017945 */ /* 0x000fe60003800000 */
[----:B------:R-:W-:-:S04]  /*8700*/  FMUL R14, R14, R16 ;  /* 0x000000100e0e7220 */ /* 0x000fc80000400000 */
[----:B---3--:R-:W-:-:S05]  /*8710*/  FFMA R14, R15, R2, R14 ;  /* 0x000000020f0e7223 */ /* 0x008fca000000000e */
[----:B------:R-:W-:-:S05]  /*8720*/  F2FP.F16.F32.PACK_AB R14, RZ, R14 ;  /* 0x0000000eff0e723e */ /* 0x000fca00000000ff */
[----:B------:R1:W-:Y:S01]  /*8730*/  @P2 STG.E.U16 desc[UR36][R4.64+0x10], R14 ;  /* 0x0000100e04002986 */ /* 0x0003e2000c101524 */
[----:B------:R-:W-:Y:S05]  /*8740*/  @!P0 BRA `(.L_x_42) ;  /* 0x0000000000048947 */ /* 0x000fea0003800000 */
[----:B------:R3:W5:Y:S02]  /*8750*/  LDG.E.LTC128B.U16 R11, desc[UR36][R6.64+0x12] ;  /* 0x00001224060b7981 */ /* 0x000764000c1e1520 */
.L_x_42:
[----:B------:R-:W-:Y:S05]  /*8760*/  BSYNC B1 ;  /* 0x0000000000017941 */ /* 0x000fea0003800000 */
.L_x_41:
[----:B------:R-:W2:Y:S01]  /*8770*/  LDL.LU R15, [R1+0x79c] ;  /* 0x00079c00010f7983 */ /* 0x000ea20000300800 */
[----:B-1---5:R-:W-:Y:S01]  /*8780*/  HADD2.F32 R14, -RZ, R11.H0_H0 ;  /* 0x2000000bff0e7230 */ /* 0x022fe20000004100 */
[----:B------:R-:W-:Y:S01]  /*8790*/  ISETP.GT.AND P3, PT, R3, 0x10, PT ;  /* 0x000000100300780c */ /* 0x000fe20003f64270 */
[----:B------:R-:W-:Y:S01]  /*87a0*/  BSSY B1, `(.L_x_43) ;  /* 0x000000a000017945 */ /* 0x000fe20003800000 */
[----:B------:R-:W-:Y:S02]  /*87b0*/  LOP3.LUT R17, R17, 0xffffffef, RZ, 0xc0, !PT ;  /* 0xffffffef11117812 */ /* 0x000fe400078ec0ff */
[----:B------:R-:W-:Y:S01]  /*87c0*/  FMUL R14, R14, R16 ;  /* 0x000000100e0e7220 */ /* 0x000fe20000400000 */
[----:B------:R-:W-:-:S08]  /*87d0*/  ISETP.GT.AND P1, PT, R0, RZ, P3 ;  /* 0x000000ff0000720c */ /* 0x000fd00001f24270 */
[----:B------:R-:W-:Y:S01]  /*87e0*/  @P3 LOP3.LUT R17, R17, 0x10, RZ, 0xfc, !PT ;  /* 0x0000001011113812 */ /* 0x000fe200078efcff */
[----:B--2---:R-:W-:-:S05]  /*87f0*/  FFMA R14, R15, R2, R14 ;  /* 0x000000020f0e7223 */ /* 0x004fca000000000e */
[----:B------:R-:W-:-:S05]  /*8800*/  F2FP.F16.F32.PACK_AB R14, RZ, R14 ;  /* 0x0000000eff0e723e */ /* 0x000fca00000000ff */
[----:B------:R1:W-:Y:S01]  /*8810*/  @P0 STG.E.U16 desc[UR36][R4.64+0x12], R14 ;  /* 0x0000120e04000986 */ /* 0x0003e2000c101524 */
[----:B------:R-:W-:Y:S05]  /*8820*/  @!P1 BRA `(.L_x_44) ;  /* 0x0000000000049947 */ /* 0x000fea0003800000 */
[----:B------:R2:W5:Y:S02]  /*8830*/  LDG.E.LTC128B.U16 R11, desc[UR36][R216.64+0x20] ;  /* 0x00002024d80b7981 */ /* 0x000564000c1e1520 */
.L_x_44:
[----:B------:R-:W-:Y:S05]  /*8840*/  BSYNC B1 ;  /* 0x0000000000017941 */ /* 0x000fea0003800000 */
.L_x_43:
        /* <DEDUP_REMOVED lines=8> */
[----:B---3--:R-:W-:Y:S01]  /*88d0*/  FFMA R14, R15, R2, R14 ;  /* 0x000000020f0e7223 */ /* 0x008fe2000000000e */
[----:B------:R-:W-:-:S04]  /*88e0*/  @P1 IMAD.MOV.U32 R15, RZ, RZ, R227 ;  /* 0x000000ffff0f1224 */ /* 0x000fc800078e00e3 */
[----:B------:R-:W-:-:S04]  /*88f0*/  F2FP.F16.F32.PACK_AB R14, RZ, R14 ;  /* 0x0000000eff0e723e */ /* 0x000fc800000000ff */
[----:B------:R-:W-:Y:S01]  /*8900*/  PRMT R19, R14, 0x7610, R19 ;  /* 0x000076100e137816 */ /* 0x000fe20000000013 */
[----:B------:R-:W-:-:S05]  /*8910*/  @P1 IMAD.MOV.U32 R14, RZ, RZ, R226 ;  /* 0x000000ffff0e1224 */ /* 0x000fca00078e00e2 */
[----:B------:R1:W-:Y:S01]  /*8920*/  @P1 STG.E.U16 desc[UR36][R14.64+0x20], R19 ;  /* 0x000020130e001986 */ /* 0x0003e2000c101524 */
[----:B------:R-:W-:Y:S05]  /*8930*/  @!P0 BRA `(.L_x_46) ;  /* 0x0000000000048947 */ /* 0x000fea0003800000 */
[----:B------:R3:W5:Y:S02]  /*8940*/  LDG.E.LTC128B.U16 R11, desc[UR36][R216.64+0x22] ;  /* 0x00002224d80b7981 */ /* 0x000764000c1e1520 */
.L_x_46:
[----:B------:R-:W-:Y:S05]  /*8950*/  BSYNC B1 ;  /* 0x0000000000017941 */ /* 0x000fea0003800000 */
.L_x_45:
[----:B-1----:R-:W2:Y:S01]  /*8960*/  LDL.LU R15, [R1+0x7a4] ;  /* 0x0007a400010f7983 */ /* 0x002ea20000300800 */
[----:B-----5:R-:W-:Y:S01]  /*8970*/  HADD2.F32 R14, -RZ, R11.H0_H0 ;  /* 0x2000000bff0e7230 */ /* 0x020fe20000004100 */
[----:B------:R-:W-:Y:S04]  /*8980*/  BSSY B1, `(.L_x_47) ;  /* 0x000000b000017945 */ /* 0x000fe80003800000 */
[----:B------:R-:W-:-:S04]  /*8990*/  FMUL R14, R14, R16 ;  /* 0x000000100e0e7220 */ /* 0x000fc80000400000 */
[----:B--2---:R-:W-:Y:S01]  /*89a0*/  FFMA R14, R15, R2, R14 ;  /* 0x000000020f0e7223 */ /* 0x004fe2000000000e */
[----:B------:R-:W-:-:S04]  /*89b0*/  @P0 IMAD.MOV.U32 R15, RZ, RZ, R227 ;  /* 0x000000ffff0f0224 */ /* 0x000fc800078e00e3 */
[----:B------:R-:W-:-:S04]  /*89c0*/  F2FP.F16.F32.PACK_AB R14, RZ, R14 ;  /* 0x0000000eff0e723e */ /* 0x000fc800000000ff */
[----:B------:R-:W-:Y:S01]  /*89d0*/  PRMT R19, R14, 0x7610, R19 ;  /* 0x000076100e137816 */ /* 0x000fe20000000013 */
[----:B------:R-:W-:-:S05]  /*89e0*/  @P0 IMAD.MOV.U32 R14, RZ, RZ, R226 ;  /* 0x000000ffff0e0224 */ /* 0x000fca00078e00e2 */
[----:B------:R1:W-:Y:S01]  /*89f0*/  @P0 STG.E.U16 desc[UR36][R14.64+0x22], R19 ;  /* 0x000022130e000986 */ /* 0x0003e2000c101524 */
[----:B------:R-:W-:-:S13]  /*8a00*/  ISETP.GT.AND P0, PT, R0, 0x8, P3 ;  /* 0x000000080000780c */ /* 0x000fda0001f04270 */
[----:B-1----:R-:W-:Y:S05]  /*8a10*/  @!P0 BRA `(.L_x_48) ;  /* 0x0000000000048947 */ /* 0x002fea0003800000 */
[----:B------:R1:W5:Y:S02]  /*8a20*/  LDG.E.LTC128B.U16 R11, desc[UR36][R6.64+0x20] ;  /* 0x00002024060b7981 */ /* 0x000364000c1e1520 */
.L_x_48:
[----:B------:R-:W-:Y:S05]  /*8a30*/  BSYNC B1 ;  /* 0x0000000000017941 */ /* 0x000fea0003800000 */
.L_x_47:
[----:B------:R-:W2:Y:S01]  /*8a40*/  LDL.LU R15, [R1+0x7a8] ;  /* 0x0007a800010f7983 */ /* 0x000ea20000300800 */
[----:B-----5:R-:W-:Y:S01]  /*8a50*/  HADD2.F32 R14, -RZ, R11.H0_H0 ;  /* 0x2000000bff0e7230 */ /* 0x020fe20000004100 */
[----:B------:R-:W-:Y:S04]  /*8a60*/  BSSY B1, `(.L_x_49) ;  /* 0x0000008000017945 */ /* 0x000fe80003800000 */
[----:B------:R-:W-:-:S04]  /*8a70*/  FMUL R14, R14, R16 ;  /* 0x000000100e0e7220 */ /* 0x000fc80000400000 */
[----:B--2---:R-:W-:-:S05]  /*8a80*/  FFMA R14, R15, R2, R14 ;  /* 0x000000020f0e7223 */ /* 0x004fca000000000e */
[----:B------:R-:W-:-:S05]  /*8a90*/  F2FP.F16.F32.PACK_AB R14, RZ, R14 ;  /* 0x0000000eff0e723e */ /* 0x000fca00000000ff */
[----:B------:R2:W-:Y:S01]  /*8aa0*/  @P0 STG.E.U16 desc[UR36][R4.64+0x20], R14 ;  /* 0x0000200e04000986 */ /* 0x0005e2000c101524 */
[----:B------:R-:W-:-:S13]  /*8ab0*/  ISETP.GT.AND P0, PT, R0, 0x8, P2 ;  /* 0x000000080000780c */ /* 0x000fda0001704270 */
[----:B--2---:R-:W-:Y:S05]  /*8ac0*/  @!P0 BRA `(.L_x_50) ;  /* 0x0000000000048947 */ /* 0x004fea0003800000 */
[----:B------:R2:W5:Y:S02]  /*8ad0*/  LDG.E.LTC128B.U16 R11, desc[UR36][R6.64+0x22] ;  /* 0x00002224060b7981 */ /* 0x000564000c1e1520 */
.L_x_50:
[----:B------:R-:W-:Y:S05]  /*8ae0*/  BSYNC B1 ;  /* 0x0000000000017941 */ /* 0x000fea0003800000 */
.L_x_49:
[----:B------:R-:W3:Y:S01]  /*8af0*/  LDL.LU R15, [R1+0x7ac] ;  /* 0x0007ac00010f7983 */ /* 0x000ee20000300800 */
[----:B-----5:R-:W-:Y:S01]  /*8b00*/  HADD2.F32 R14, -RZ, R11.H0_H0 ;  /* 0x2000000bff0e7230 */ /* 0x020fe20000004100 */
[----:B------:R-:W-:Y:S01]  /*8b10*/  ISETP.GT.AND P2, PT, R3, 0x18, PT ;  /* 0x000000180300780c */ /* 0x000fe20003f44270 */
[----:B------:R-:W-:Y:S01]  /*8b20*/  BSSY B1, `(.L_x_51) ;  /* 0x000000a000017945 */ /* 0x000fe20003800000 */
[----:B------:R-:W-:Y:S02]  /*8b30*/  LOP3.LUT R18, R18, 0xfffffbff, RZ, 0xc0, !PT ;  /* 0xfffffbff12127812 */ /* 0x000fe400078ec0ff */
[----:B------:R-:W-:-:S09]  /*8b40*/  FMUL R14, R14, R16 ;  /* 0x000000100e0e7220 */ /* 0x000fd20000400000 */
[----:B------:R-:W-:Y:S01]  /*8b50*/  @P2 LOP3.LUT R18, R18, 0x400, RZ, 0xfc, !PT ;  /* 0x0000040012122812 */ /* 0x000fe200078efcff */
[----:B---3--:R-:W-:-:S05]  /*8b60*/  FFMA R14, R15, R2, R14 ;  /* 0x000000020f0e7223 */ /* 0x008fca000000000e */
[----:B------:R-:W-:-:S05]  /*8b70*/  F2FP.F16.F32.PACK_AB R14, RZ, R14 ;  /* 0x0000000eff0e723e */ /* 0x000fca00000000ff */
[----:B------:R3:W-:Y:S01]  /*8b80*/  @P0 STG.E.U16 desc[UR36][R4.64+0x22], R14 ;  /* 0x0000220e04000986 */ /* 0x0007e2000c101524 */
[----:B------:R-:W-:-:S13]  /*8b90*/  ISETP.GT.AND P0, PT, R0, RZ, P2 ;  /* 0x000000ff0000720c */ /* 0x000fda0001704270 */
[----:B---3--:R-:W-:Y:S05]  /*8ba0*/  @!P0 BRA `(.L_x_52) ;  /* 0x0000000000048947 */ /* 0x008fea0003800000 */
[----:B------:R3:W5:Y:S02]  /*8bb0*/  LDG.E.LTC128B.U16 R11, desc[UR36][R216.64+0x30] ;  /* 0x00003024d80b7981 */ /* 0x000764000c1e1520 */
.L_x_52:
[----:B------:R-:W-:Y:S05]  /*8bc0*/  BSYNC B1 ;  /* 0x0000000000017941 */ /* 0x000fea0003800000 */
.L_x_51:
[----:B------:R-:W2:Y:S01]  /*8bd0*/  LDL.LU R15, [R1+0x7b0] ;  /* 0x0007b000010f7983 */ /* 0x000ea20000300800 */
[----:B-----5:R-:W-:Y:S01]  /*8be0*/  HADD2.F32 R14, -RZ, R11.H0_H0 ;  /* 0x2000000bff0e7230 */ /* 0x020fe20000004100 */
[----:B------:R-:W-:Y:S01]  /*8bf0*/  ISETP.GT.AND P1, PT, R3, 0x19, PT ;  /* 0x000000190300780c */ /* 0x000fe20003f24270 */
[----:B------:R-:W-:Y:S01]  /*8c00*/  BSSY B1, `(.L_x_53) ;  /* 0x000000d000017945 */ /* 0x000fe20003800000 */
[----:B------:R-:W-:Y:S02]  /*8c10*/  LOP3.LUT R18, R18, 0xfffffdff, RZ, 0xc0, !PT ;  /* 0xfffffdff12127812 */ /* 0x000fe400078ec0ff */
[----:B------:R-:W-:-:S09]  /*8c20*/  FMUL R14, R14, R16 ;  /* 0x000000100e0e7220 */ /* 0x000fd20000400000 */
[----:B------:R-:W-:Y:S01]  /*8c30*/  @P1 LOP3.LUT R18, R18, 0x200, RZ, 0xfc, !PT ;  /* 0x0000020012121812 */ /* 0x000fe200078efcff */
[----:B--2---:R-:W-:Y:S01]  /*8c40*/  FFMA R14, R15, R2, R14 ;  /* 0x000000020f0e7223 */ /* 0x004fe2000000000e */
[----:B------:R-:W-:-:S04]  /*8c50*/  @P0 IMAD.MOV.U32 R15, RZ, RZ, R227 ;  /* 0x000000ffff0f0224 */ /* 0x000fc800078e00e3 */
[----:B------:R-:W-:-:S04]  /*8c60*/  F2FP.F16.F32.PACK_AB R14, RZ, R14 ;  /* 0x0000000eff0e723e */ /* 0x000fc800000000ff */
[----:B------:R-:W-:Y:S01]  /*8c70*/  PRMT R19, R14, 0x7610, R19 ;  /* 0x000076100e137816 */ /* 0x000fe20000000013 */
[----:B------:R-:W-:-:S05]  /*8c80*/  @P0 IMAD.MOV.U32 R14, RZ, RZ, R226 ;  /* 0x000000ffff0e0224 */ /* 0x000fca00078e00e2 */
[----:B------:R2:W-:Y:S01]  /*8c90*/  @P0 STG.E.U16 desc[UR36][R14.64+0x30], R19 ;  /* 0x000030130e000986 */ /* 0x0005e2000c101524 */
[----:B------:R-:W-:-:S13]  /*8ca0*/  ISETP.GT.AND P0, PT, R0, RZ, P1 ;  /* 0x000000ff0000720c */ /* 0x000fda0000f04270 */
[----:B--2---:R-:W-:Y:S05]  /*8cb0*/  @!P0 BRA `(.L_x_54) ;  /* 0x0000000000048947 */ /* 0x004fea0003800000 */
[----:B------:R2:W5:Y:S02]  /*8cc0*/  LDG.E.LTC128B.U16 R11, desc[UR36][R216.64+0x32] ;  /* 0x00003224d80b7981 */ /* 0x000564000c1e1520 */
.L_x_54:
[----:B------:R-:W-:Y:S05]  /*8cd0*/  BSYNC B1 ;  /* 0x0000000000017941 */ /* 0x000fea0003800000 */
.L_x_53:
[----:B------:R-:W3:Y:S01]  /*8ce0*/  LDL.LU R15, [R1+0x7b4] ;  /* 0x0007b400010f7983 */ /* 0x000ee20000300800 */
[----:B-----5:R-:W-:Y:S01]  /*8cf0*/  HADD2.F32 R14, -RZ, R11.H0_H0 ;  /* 0x2000000bff0e7230 */ /* 0x020fe20000004100 */
[----:B------:R-:W-:Y:S04]  /*8d00*/  BSSY B1, `(.L_x_55) ;  /* 0x000000b000017945 */ /* 0x000fe80003800000 */
[----:B------:R-:W-:-:S04]  /*8d10*/  FMUL R14, R14, R16 ;  /* 0x000000100e0e7220 */ /* 0x000fc80000400000 */
[----:B---3--:R-:W-:Y:S01]  /*8d20*/  FFMA R14, R15, R2, R14 ;  /* 0x000000020f0e7223 */ /* 0x008fe2000000000e */
[----:B------:R-:W-:-:S04]  /*8d30*/  @P0 IMAD.MOV.U32 R15, RZ, RZ, R227 ;  /* 0x000000ffff0f0224 */ /* 0x000fc800078e00e3 */
[----:B------:R-:W-:-:S04]  /*8d40*/  F2FP.F16.F32.PACK_AB R14, RZ, R14 ;  /* 0x0000000eff0e723e */ /* 0x000fc800000000ff */
[----:B------:R-:W-:Y:S01]  /*8d50*/  PRMT R19, R14, 0x7610, R19 ;  /* 0x000076100e137816 */ /* 0x000fe20000000013 */
[----:B------:R-:W-:-:S05]  /*8d60*/  @P0 IMAD.MOV.U32 R14, RZ, RZ, R226 ;  /* 0x000000ffff0e0224 */ /* 0x000fca00078e00e2 */
[----:B------:R3:W-:Y:S01]  /*8d70*/  @P0 STG.E.U16 desc[UR36][R14.64+0x32], R19 ;  /* 0x000032130e000986 */ /* 0x0007e2000c101524 */
[----:B------:R-:W-:-:S13]  /*8d80*/  ISETP.GT.AND P0, PT, R0, 0x8, P2 ;  /* 0x000000080000780c */ /* 0x000fda0001704270 */
[----:B---3--:R-:W-:Y:S05]  /*8d90*/  @!P0 BRA `(.L_x_56) ;  /* 0x0000000000048947 */ /* 0x008fea0003800000 */
[----:B------:R3:W5:Y:S02]  /*8da0*/  LDG.E.LTC128B.U16 R11, desc[UR36][R6.64+0x30] ;  /* 0x00003024060b7981 */ /* 0x000764000c1e1520 */
.L_x_56:
[----:B------:R-:W-:Y:S05]  /*8db0*/  BSYNC B1 ;  /* 0x0000000000017941 */ /* 0x000fea0003800000 */
.L_x_55:
        /* <DEDUP_REMOVED lines=10> */
.L_x_58:
[----:B------:R-:W-:Y:S05]  /*8e60*/  BSYNC B1 ;  /* 0x0000000000017941 */ /* 0x000fea0003800000 */
.L_x_57:
        /* <DEDUP_REMOVED lines=13> */
.L_x_60:
[----:B------:R-:W-:Y:S05]  /*8f40*/  BSYNC B1 ;  /* 0x0000000000017941 */ /* 0x000fea0003800000 */
.L_x_59:
        /* <DEDUP_REMOVED lines=16> */
.L_x_62:
[----:B------:R-:W-:Y:S05]  /*9050*/  BSYNC B1 ;  /* 0x0000000000017941 */ /* 0x000fea0003800000 */
.L_x_61:
        /* <DEDUP_REMOVED lines=13> */
.L_x_64:
[----:B------:R-:W-:Y:S05]  /*9130*/  BSYNC B1 ;  /* 0x0000000000017941 */ /* 0x000fea0003800000 */
.L_x_63:
        /* <DEDUP_REMOVED lines=10> */
.L_x_66:
[----:B------:R-:W-:Y:S05]  /*91e0*/  BSYNC B1 ;  /* 0x0000000000017941 */ /* 0x000fea0003800000 */
.L_x_65:
        /* <DEDUP_REMOVED lines=13> */
.L_x_68:
[----:B------:R-:W-:Y:S05]  /*92c0*/  BSYNC B1 ;  /* 0x0000000000017941 */ /* 0x000fea0003800000 */
.L_x_67:
        /* <DEDUP_REMOVED lines=16> */
.L_x_70:
[----:B------:R-:W-:Y:S05]  /*93d0*/  BSYNC B1 ;  /* 0x0000000000017941 */ /* 0x000fea0003800000 */
.L_x_69:
        /* <DEDUP_REMOVED lines=13> */
.L_x_72:
[----:B------:R-:W-:Y:S05]  /*94b0*/  BSYNC B1 ;  /* 0x0000000000017941 */ /* 0x000fea0003800000 */
.L_x_71:
        /* <DEDUP_REMOVED lines=10> */
.L_x_74:
[----:B------:R-:W-:Y:S05]  /*9560*/  BSYNC B1 ;  /* 0x0000000000017941 */ /* 0x000fea0003800000 */
.L_x_73:
        /* <DEDUP_REMOVED lines=13> */
.L_x_76:
[----:B------:R-:W-:Y:S05]  /*9640*/  BSYNC B1 ;  /* 0x0000000000017941 */ /* 0x000fea0003800000 */
.L_x_75:
        /* <DEDUP_REMOVED lines=16> */
.L_x_78:
[----:B------:R-:W-:Y:S05]  /*9750*/  BSYNC B1 ;  /* 0x0000000000017941 */ /* 0x000fea0003800000 */
.L_x_77:
        /* <DEDUP_REMOVED lines=13> */
.L_x_80:
[----:B------:R-:W-:Y:S05]  /*9830*/  BSYNC B1 ;  /* 0x0000000000017941 */ /* 0x000fea0003800000 */
.L_x_79:
        /* <DEDUP_REMOVED lines=10> */
.L_x_82:
[----:B------:R-:W-:Y:S05]  /*98e0*/  BSYNC B1 ;  /* 0x0000000000017941 */ /* 0x000fea0003800000 */
.L_x_81:
        /* <DEDUP_REMOVED lines=13> */
.L_x_84:
[----:B------:R-:W-:Y:S05]  /*99c0*/  BSYNC B1 ;  /* 0x0000000000017941 */ /* 0x000fea0003800000 */
.L_x_83:
        /* <DEDUP_REMOVED lines=16> */
.L_x_86:
[----:B------:R-:W-:Y:S05]  /*9ad0*/  BSYNC B1 ;  /* 0x0000000000017941 */ /* 0x000fea0003800000 */
.L_x_85:
        /* <DEDUP_REMOVED lines=13> */
.L_x_88:
[----:B------:R-:W-:Y:S05]  /*9bb0*/  BSYNC B1 ;  /* 0x0000000000017941 */ /* 0x000fea0003800000 */
.L_x_87:
        /* <DEDUP_REMOVED lines=10> */
.L_x_90:
[----:B------:R-:W-:Y:S05]  /*9c60*/  BSYNC B1 ;  /* 0x0000000000017941 */ /* 0x000fea0003800000 */
.L_x_89:
        /* <DEDUP_REMOVED lines=13> */
.L_x_92:
[----:B------:R-:W-:Y:S05]  /*9d40*/  BSYNC B1 ;  /* 0x0000000000017941 */ /* 0x000fea0003800000 */
.L_x_91:
        /* <DEDUP_REMOVED lines=16> */
.L_x_94:
[----:B------:R-:W-:Y:S05]  /*9e50*/  BSYNC B1 ;  /* 0x0000000000017941 */ /* 0x000fea0003800000 */
.L_x_93:
        /* <DEDUP_REMOVED lines=13> */
.L_x_96:
[----:B------:R-:W-:Y:S05]  /*9f30*/  BSYNC B1 ;  /* 0x0000000000017941 */ /* 0x000fea0003800000 */
.L_x_95:
        /* <DEDUP_REMOVED lines=10> */
.L_x_98:
[----:B------:R-:W-:Y:S05]  /*9fe0*/  BSYNC B1 ;  /* 0x0000000000017941 */ /* 0x000fea0003800000 */
.L_x_97:
        /* <DEDUP_REMOVED lines=13> */
.L_x_100:
[----:B------:R-:W-:Y:S05]  /*a0c0*/  BSYNC B1 ;  /* 0x0000000000017941 */ /* 0x000fea0003800000 */
.L_x_99:
        /* <DEDUP_REMOVED lines=16> */
.L_x_102:
[----:B------:R-:W-:Y:S05]  /*a1d0*/  BSYNC B1 ;  /* 0x0000000000017941 */ /* 0x000fea0003800000 */
.L_x_101:
        /* <DEDUP_REMOVED lines=13> */
.L_x_104:
[----:B------:R-:W-:Y:S05]  /*a2b0*/  BSYNC B1 ;  /* 0x0000000000017941 */ /* 0x000fea0003800000 */
.L_x_103:
        /* <DEDUP_REMOVED lines=10> */
.L_x_106:
[----:B------:R-:W-:Y:S05]  /*a360*/  BSYNC B1 ;  /* 0x0000000000017941 */ /* 0x000fea0003800000 */
.L_x_105:
        /* <DEDUP_REMOVED lines=13> */
.L_x_108:
[----:B------:R-:W-:Y:S05]  /*a440*/  BSYNC B1 ;  /* 0x0000000000017941 */ /* 0x000fea0003800000 */
.L_x_107:
        /* <DEDUP_REMOVED lines=16> */
.L_x_110:
[----:B------:R-:W-:Y:S05]  /*a550*/  BSYNC B1 ;  /* 0x0000000000017941 */ /* 0x000fea0003800000 */
.L_x_109:
        /* <DEDUP_REMOVED lines=13> */
.L_x_112:
[----:B------:R-:W-:Y:S05]  /*a630*/  BSYNC B1 ;  /* 0x0000000000017941 */ /* 0x000fea0003800000 */
.L_x_111:
        /* <DEDUP_REMOVED lines=10> */
.L_x_114:
[----:B------:R-:W-:Y:S05]  /*a6e0*/  BSYNC B1 ;  /* 0x0000000000017941 */ /* 0x000fea0003800000 */
.L_x_113:
        /* <DEDUP_REMOVED lines=13> */
.L_x_116:
[----:B------:R-:W-:Y:S05]  /*a7c0*/  BSYNC B1 ;  /* 0x0000000000017941 */ /* 0x000fea0003800000 */
.L_x_115:
        /* <DEDUP_REMOVED lines=16> */
.L_x_118:
[----:B------:R-:W-:Y:S05]  /*a8d0*/  BSYNC B1 ;  /* 0x0000000000017941 */ /* 0x000fea0003800000 */
.L_x_117:
        /* <DEDUP_REMOVED lines=13> */
.L_x_120:
[----:B------:R-:W-:Y:S05]  /*a9b0*/  BSYNC B1 ;  /* 0x0000000000017941 */ /* 0x000fea0003800000 */
.L_x_119:
        /* <DEDUP_REMOVED lines=10> */
.L_x_122:
[----:B------:R-:W-:Y:S05]  /*aa60*/  BSYNC B1 ;  /* 0x0000000000017941 */ /* 0x000fea0003800000 */
.L_x_121:
        /* <DEDUP_REMOVED lines=13> */
.L_x_124:
[----:B------:R-:W-:Y:S05]  /*ab40*/  BSYNC B1 ;  /* 0x0000000000017941 */ /* 0x000fea0003800000 */
.L_x_123:
        /* <DEDUP_REMOVED lines=16> */
.L_x_126:
[----:B------:R-:W-:Y:S05]  /*ac50*/  BSYNC B1 ;  /* 0x0000000000017941 */ /* 0x000fea0003800000 */
.L_x_125:
        /* <DEDUP_REMOVED lines=10> */
[----:B------:R-:W-:-:S05]  /*ad00*/  IADD3 R234, P0, R10, 0x80, RZ ;  /* 0x000000800aea7810 */ /* 0x000fca0007f1e0ff */
[----:B------:R-:W-:Y:S01]  /*ad10*/  IMAD.X R20, RZ, RZ, UR7, P0 ;  /* 0x00000007ff147e24 */ /* 0x000fe200080e06ff */
[----:B------:R-:W-:-:S13]  /*ad20*/  ISETP.GT.AND P0, PT, R0, 0x8, P2 ;  /* 0x000000080000780c */ /* 0x000fda0001704270 */
[----:B---3--:R-:W-:Y:S05]  /*ad30*/  @!P0 BRA `(.L_x_128) ;  /* 0x0000000000048947 */ /* 0x008fea0003800000 */
[----:B------:R3:W5:Y:S02]  /*ad40*/  LDG.E.LTC128B.U16 R11, desc[UR36][R6.64+0xc0] ;  /* 0x0000c024060b7981 */ /* 0x000764000c1e1520 */
.L_x_128:
[----:B------:R-:W-:Y:S05]  /*ad50*/  BSYNC B1 ;  /* 0x0000000000017941 */ /* 0x000fea0003800000 */
.L_x_127:
        /* <DEDUP_REMOVED lines=10> */
.L_x_130:
[----:B------:R-:W-:Y:S05]  /*ae00*/  BSYNC B1 ;  /* 0x0000000000017941 */ /* 0x000fea0003800000 */
.L_x_129:
        /* <DEDUP_REMOVED lines=10> */
[----:B------:R-:W-:-:S05]  /*aeb0*/  IADD3 R232, P0, R10, 0x100, RZ ;  /* 0x000001000ae87810 */ /* 0x000fca0007f1e0ff */
[----:B------:R-:W-:Y:S01]  /*aec0*/  IMAD.X R19, RZ, RZ, UR7, P0 ;  /* 0x00000007ff137e24 */ /* 0x000fe200080e06ff */
[----:B------:R-:W-:-:S13]  /*aed0*/  ISETP.GT.AND P0, PT, R0, RZ, P2 ;  /* 0x000000ff0000720c */ /* 0x000fda0001704270 */
[----:B---3--:R-:W-:Y:S05]  /*aee0*/  @!P0 BRA `(.L_x_132) ;  /* 0x0000000000048947 */ /* 0x008fea0003800000 */
[----:B------:R3:W5:Y:S02]  /*aef0*/  LDG.E.LTC128B.U16 R11, desc[UR36][R216.64+0xd0] ;  /* 0x0000d024d80b7981 */ /* 0x000764000c1e1520 */
.L_x_132:
[----:B------:R-:W-:Y:S05]  /*af00*/  BSYNC B1 ;  /* 0x0000000000017941 */ /* 0x000fea0003800000 */
.L_x_131:
[----:B------:R-:W2:Y:S01]  /*af10*/  LDL.LU R15, [R1+0x850] ;  /* 0x00085000010f7983 */ /* 0x000ea20000300800 */
[----:B-----5:R-:W-:Y:S01]  /*af20*/  HADD2.F32 R14, -RZ, R11.H0_H0 ;  /* 0x2000000bff0e7230 */ /* 0x020fe20000004100 */
[----:B------:R-:W-:Y:S01]  /*af30*/  ISETP.GT.AND P1, PT, R3, 0x69, PT ;  /* 0x000000690300780c */ /* 0x000fe20003f24270 */
[----:B------:R-:W-:Y:S01]  /*af40*/  BSSY B1, `(.L_x_133) ;  /* 0x000000f000017945 */ /* 0x000fe20003800000 */
[----:B------:R0:W-:Y:S01]  /*af50*/  STL.S16 [R1+0x780], R11 ;  /* 0x0007800b01007387 */ /* 0x0001e20000100600 */
[----:B------:R-:W-:Y:S01]  /*af60*/  LOP3.LUT R17, R17, 0xffdfffff, RZ, 0xc0, !PT ;  /* 0xffdfffff11117812 */ /* 0x000fe200078ec0ff */
        /* <DEDUP_REMOVED lines=9> */
[----:B0-----:R-:W-:Y:S05]  /*b000*/  @!P0 BRA `(.L_x_134) ;  /* 0x0000000000088947 */ /* 0x001fea0003800000 */
[----:B------:R-:W2:Y:S04]  /*b010*/  LDG.E.LTC128B.U16 R11, desc[UR36][R216.64+0xd2] ;  /* 0x0000d224d80b7981 */ /* 0x000ea8000c1e1520 */
[----:B--2---:R0:W-:Y:S02]  /*b020*/  STL [R1+0x780], R11 ;  /* 0x0007800b01007387 */ /* 0x0041e40000100800 */
.L_x_134:
[----:B------:R-:W-:Y:S05]  /*b030*/  BSYNC B1 ;  /* 0x0000000000017941 */ /* 0x000fea0003800000 */
.L_x_133:
[----:B------:R-:W2:Y:S01]  /*b040*/  LDL.LU R14, [R1+0x854] ;  /* 0x00085400010e7983 */ /* 0x000ea20000300800 */
[----:B0-----:R-:W-:Y:S02]  /*b050*/  HADD2.F32 R11, -RZ, R11.H0_H0 ;  /* 0x2000000bff0b7230 */ /* 0x001fe40000004100 */
[----:B------:R-:W-:Y:S02]  /*b060*/  @P0 IMAD.MOV.U32 R15, RZ, RZ, R227 ;  /* 0x000000ffff0f0224 */ /* 0x000fe400078e00e3 */
[----:B------:R-:W-:Y:S02]  /*b070*/  IMAD R225, R20, R8, RZ ;  /* 0x0000000814e17224 */ /* 0x000fe400078e02ff */
[----:B------:R-:W-:Y:S02]  /*b080*/  FMUL R11, R11, R16 ;  /* 0x000000100b0b7220 */ /* 0x000fe40000400000 */
[----:B------:R-:W-:Y:S02]  /*b090*/  IMAD R225, R234, R9, R225 ;  /* 0x00000009eae17224 */ /* 0x000fe400078e02e1 */
[----:B--2---:R-:W-:Y:S01]  /*b0a0*/  FFMA R11, R14, R2, R11 ;  /* 0x000000020e0b7223 */ /* 0x004fe2000000000b */
[----:B------:R-:W-:-:S04]  /*b0b0*/  @P0 IMAD.MOV.U32 R14, RZ, RZ, R226 ;  /* 0x000000ffff0e0224 */ /* 0x000fc800078e00e2 */
[----:B------:R-:W-:-:S05]  /*b0c0*/  F2FP.F16.F32.PACK_AB R11, RZ, R11 ;  /* 0x0000000bff0b723e */ /* 0x000fca00000000ff */
[----:B------:R0:W-:Y:S02]  /*b0d0*/  @P0 STG.E.U16 desc[UR36][R14.64+0xd2], R11 ;  /* 0x0000d20b0e000986 */ /* 0x0001e4000c101524 */
[----:B0-----:R-:W-:-:S04]  /*b0e0*/  IMAD.WIDE.U32 R14, R234, R8, R220 ;  /* 0x00000008ea0e7225 */ /* 0x001fc800078e00dc */
[----:B------:R-:W-:Y:S01]  /*b0f0*/  IMAD.IADD R11, R15, 0x1, R225 ;  /* 0x000000010f0b7824 */ /* 0x000fe200078e02e1 */
[----:B------:R-:W-:-:S04]  /*b100*/  LEA R236, P0, R14, R218, 0x1 ;  /* 0x000000da0eec7211 */ /* 0x000fc800078008ff */
[----:B------:R-:W-:Y:S01]  /*b110*/  LEA.HI.X R237, R14, R219, R11, 0x1, P0 ;  /* 0x000000db0eed7211 */ /* 0x000fe200000f0c0b */
[-C--:B------:R-:W-:Y:S02]  /*b120*/  IMAD R11, R19, R8.reuse, RZ ;  /* 0x00000008130b7224 */ /* 0x080fe400078e02ff */
[----:B------:R-:W-:-:S04]  /*b130*/  IMAD.WIDE.U32 R14, R232, R8, R220 ;  /* 0x00000008e80e7225 */ /* 0x000fc800078e00dc */
[----:B------:R-:W-:Y:S01]  /*b140*/  IMAD R21, R232, R9, R11 ;  /* 0x00000009e8157224 */ /* 0x000fe200078e020b */
[----:B------:R-:W-:-:S03]  /*b150*/  LEA R22, P0, R14, R218, 0x1 ;  /* 0x000000da0e167211 */ /* 0x000fc600078008ff */
[----:B------:R-:W-:-:S05]  /*b160*/  IMAD.IADD R11, R15, 0x1, R21 ;  /* 0x000000010f0b7824 */ /* 0x000fca00078e0215 */
[----:B------:R-:W-:Y:S02]  /*b170*/  LEA.HI.X R23, R14, R219, R11, 0x1, P0 ;  /* 0x000000db0e177211 */ /* 0x000fe400000f0c0b */
[----:B------:R-:W-:-:S03]  /*b180*/  IADD3 R19, P0, R10, 0x180, RZ ;  /* 0x000001800a137810 */ /* 0x000fc60007f1e0ff */
[----:B------:R0:W-:Y:S02]  /*b190*/  STL.64 [R1+0x790], R22 ;  /* 0x0007901601007387 */ /* 0x0001e40000100a00 */
[----:B------:R-:W-:-:S04]  /*b1a0*/  IMAD.X R10, RZ, RZ, UR7, P0 ;  /* 0x00000007ff0a7e24 */ /* 0x000fc800080e06ff */
[----:B------:R-:W-:-:S04]  /*b1b0*/  IMAD R10, R10, R8, RZ ;  /* 0x000000080a0a7224 */ /* 0x000fc800078e02ff */
[C---:B------:R-:W-:Y:S02]  /*b1c0*/  IMAD R9, R19.reuse, R9, R10 ;  /* 0x0000000913097224 */ /* 0x040fe400078e020a */
[----:B------:R-:W-:-:S04]  /*b1d0*/  IMAD.WIDE.U32 R10, R19, R8, R220 ;  /* 0x00000008130a7225 */ /* 0x000fc800078e00dc */
[----:B------:R-:W-:Y:S01]  /*b1e0*/  IMAD.IADD R11, R11, 0x1, R9 ;  /* 0x000000010b0b7824 */ /* 0x000fe200078e0209 */
[----:B------:R-:W-:Y:S01]  /*b1f0*/  LEA R14, P0, R10, R218, 0x1 ;  /* 0x000000da0a0e7211 */ /* 0x000fe200078008ff */
[----:B------:R-:W-:-:S03]  /*b200*/  IMAD.MOV.U32 R220, RZ, RZ, R21 ;  /* 0x000000ffffdc7224 */ /* 0x000fc600078e0015 */
[----:B------:R-:W-:Y:S01]  /*b210*/  LEA.HI.X R15, R10, R219, R11, 0x1, P0 ;  /* 0x000000db0a0f7211 */ /* 0x000fe200000f0c0b */
[----:B------:R-:W-:-:S04]  /*b220*/  IMAD.WIDE.U32 R10, R234, R8, R12 ;  /* 0x00000008ea0a7225 */ /* 0x000fc800078e000c */
[----:B------:R-:W-:Y:S01]  /*b230*/  IMAD.IADD R11, R225, 0x1, R11 ;  /* 0x00000001e10b7824 */ /* 0x000fe200078e020b */
[----:B------:R2:W-:Y:S01]  /*b240*/  STL.64 [R1+0x798], R14 ;  /* 0x0007980e01007387 */ /* 0x0005e20000100a00 */
[----:B------:R-:W-:-:S04]  /*b250*/  IMAD.WIDE.U32 R234, R234, R8, R228 ;  /* 0x00000008eaea7225 */ /* 0x000fc800078e00e4 */
[----:B------:R-:W-:-:S04]  /*b260*/  IMAD.WIDE.U32 R10, R222, UR41, R10 ;  /* 0x00000029de0a7c25 */ /* 0x000fc8000f8e000a */
[----:B------:R-:W-:Y:S01]  /*b270*/  IMAD.IADD R11, R223, 0x1, R11 ;  /* 0x00000001df0b7824 */ /* 0x000fe200078e020b */
[----:B0-----:R-:W-:Y:S01]  /*b280*/  LEA R22, P0, R10, R218, 0x1 ;  /* 0x000000da0a167211 */ /* 0x001fe200078008ff */
[----:B------:R-:W-:-:S03]  /*b290*/  IMAD.IADD R225, R225, 0x1, R235 ;  /* 0x00000001e1e17824 */ /* 0x000fc600078e02eb */
[----:B------:R-:W-:Y:S01]  /*b2a0*/  LEA.HI.X R23, R10, R219, R11, 0x1, P0 ;  /* 0x000000db0a177211 */ /* 0x000fe200000f0c0b */
[----:B------:R-:W-:-:S04]  /*b2b0*/  IMAD.WIDE.U32 R10, R232, R8, R12 ;  /* 0x00000008e80a7225 */ /* 0x000fc800078e000c */
[----:B------:R-:W-:Y:S02]  /*b2c0*/  IMAD.IADD R11, R220, 0x1, R11 ;  /* 0x00000001dc0b7824 */ /* 0x000fe400078e020b */
[----:B------:R-:W-:-:S04]  /*b2d0*/  IMAD.WIDE.U32 R232, R232, R8, R228 ;  /* 0x00000008e8e87225 */ /* 0x000fc800078e00e4 */
[----:B------:R-:W-:-:S04]  /*b2e0*/  IMAD.WIDE.U32 R10, R222, UR41, R10 ;  /* 0x00000029de0a7c25 */ /* 0x000fc8000f8e000a */
[----:B------:R-:W-:Y:S01]  /*b2f0*/  IMAD.IADD R11, R223, 0x1, R11 ;  /* 0x00000001df0b7824 */ /* 0x000fe200078e020b */
[----:B--2---:R-:W-:Y:S01]  /*b300*/  LEA R14, P0, R10, R218, 0x1 ;  /* 0x000000da0a0e7211 */ /* 0x004fe200078008ff */
[----:B------:R-:W-:-:S03]  /*b310*/  IMAD.WIDE.U32 R228, R19, R8, R228 ;  /* 0x0000000813e47225 */ /* 0x000fc600078e00e4 */
[----:B------:R-:W-:Y:S01]  /*b320*/  LEA.HI.X R15, R10, R219, R11, 0x1, P0 ;  /* 0x000000db0a0f7211 */ /* 0x000fe200000f0c0b */
[----:B------:R-:W-:-:S04]  /*b330*/  IMAD.WIDE.U32 R10, R19, R8, R12 ;  /* 0x00000008130a7225 */ /* 0x000fc800078e000c */
[----:B------:R-:W-:Y:S02]  /*b340*/  IMAD.IADD R11, R9, 0x1, R11 ;  /* 0x00000001090b7824 */ /* 0x000fe400078e020b */
[----:B------:R-:W-:Y:S02]  /*b350*/  IMAD.IADD R220, R220, 0x1, R233 ;  /* 0x00000001dcdc7824 */ /* 0x000fe400078e02e9 */
[----:B------:R-:W-:-:S04]  /*b360*/  IMAD.WIDE.U32 R20, R222, UR41, R10 ;  /* 0x00000029de147c25 */ /* 0x000fc8000f8e000a */
[----:B------:R-:W-:Y:S01]  /*b370*/  IMAD.IADD R11, R223, 0x1, R21 ;  /* 0x00000001df0b7824 */ /* 0x000fe200078e0215 */
[C---:B------:R-:W-:Y:S01]  /*b380*/  LEA R10, P0, R20.reuse, R218, 0x1 ;  /* 0x000000da140a7211 */ /* 0x040fe200078008ff */
[----:B------:R-:W-:Y:S02]  /*b390*/  IMAD.MOV.U32 R8, RZ, RZ, R228 ;  /* 0x000000ffff087224 */ /* 0x000fe400078e00e4 */
[----:B------:R-:W-:Y:S01]  /*b3a0*/  IMAD.IADD R19, R9, 0x1, R229 ;  /* 0x0000000109137824 */ /* 0x000fe200078e02e5 */
[----:B------:R-:W-:Y:S01]  /*b3b0*/  LEA.HI.X R11, R20, R219, R11, 0x1, P0 ;  /* 0x000000db140b7211 */ /* 0x000fe200000f0c0b */
[----:B------:R-:W-:Y:S01]  /*b3c0*/  IMAD.MOV.U32 R9, RZ, RZ, R229 ;  /* 0x000000ffff097224 */ /* 0x000fe200078e00e5 */
[----:B------:R-:W-:-:S05]  /*b3d0*/  IADD3 R230, P0, R12, R234, RZ ;  /* 0x000000ea0ce67210 */ /* 0x000fca0007f1e0ff */
[----:B------:R-:W-:Y:S02]  /*b3e0*/  IMAD.X R231, R13, 0x1, R225, P0 ;  /* 0x000000010de77824 */ /* 0x000fe400000e06e1 */
[----:B------:R-:W-:-:S04]  /*b3f0*/  IMAD.WIDE.U32 R230, R222, UR41, R230 ;  /* 0x00000029dee67c25 */ /* 0x000fc8000f8e00e6 */
[----:B------:R-:W-:Y:S01]  /*b400*/  IMAD.IADD R21, R223, 0x1, R231 ;  /* 0x00000001df157824 */ /* 0x000fe200078e02e7 */
[----:B------:R-:W-:-:S04]  /*b410*/  LEA R20, P0, R230, R218, 0x1 ;  /* 0x000000dae6147211 */ /* 0x000fc800078008ff */
[----:B------:R-:W-:Y:S02]  /*b420*/  LEA.HI.X R21, R230, R219, R21, 0x1, P0 ;  /* 0x000000dbe6157211 */ /* 0x000fe400000f0c15 */
[----:B------:R-:W-:-:S05]  /*b430*/  IADD3 R230, P0, R12, R232, RZ ;  /* 0x000000e80ce67210 */ /* 0x000fca0007f1e0ff */
[----:B------:R-:W-:Y:S01]  /*b440*/  IMAD.X R231, R13, 0x1, R220, P0 ;  /* 0x000000010de77824 */ /* 0x000fe200000e06dc */
[----:B------:R-:W-:Y:S01]  /*b450*/  IADD3 R228, P0, R12, R8, RZ ;  /* 0x000000080ce47210 */ /* 0x000fe20007f1e0ff */
[----:B------:R-:W-:-:S04]  /*b460*/  IMAD.MOV.U32 R12, RZ, RZ, R8 ;  /* 0x000000ffff0c7224 */ /* 0x000fc800078e0008 */
[----:B------:R-:W-:Y:S02]  /*b470*/  IMAD.X R229, R13, 0x1, R19, P0 ;  /* 0x000000010de57824 */ /* 0x000fe400000e0613 */
[----:B------:R-:W-:Y:S02]  /*b480*/  IMAD.MOV.U32 R13, RZ, RZ, R9 ;  /* 0x000000ffff0d7224 */ /* 0x000fe400078e0009 */
[----:B------:R-:W-:-:S04]  /*b490*/  IMAD.WIDE.U32 R8, R222, UR41, R230 ;  /* 0x00000029de087c25 */ /* 0x000fc8000f8e00e6 */
[----:B------:R-:W-:Y:S01]  /*b4a0*/  IMAD.MOV.U32 R230, RZ, RZ, R12 ;  /* 0x000000ffffe67224 */ /* 0x000fe200078e000c */
[----:B------:R-:W-:Y:S01]  /*b4b0*/  LEA R12, P0, R8, R218, 0x1 ;  /* 0x000000da080c7211 */ /* 0x000fe200078008ff */
[----:B------:R-:W-:Y:S02]  /*b4c0*/  IMAD.IADD R9, R223, 0x1, R9 ;  /* 0x00000001df097824 */ /* 0x000fe400078e0209 */
[----:B------:R-:W-:-:S04]  /*b4d0*/  IMAD.WIDE.U32 R228, R222, UR41, R228 ;  /* 0x00000029dee47c25 */ /* 0x000fc8000f8e00e4 */
[----:B------:R-:W-:Y:S01]  /*b4e0*/  IMAD.MOV.U32 R231, RZ, RZ, R13 ;  /* 0x000000ffffe77224 */ /* 0x000fe200078e000d */
[----:B------:R-:W-:Y:S01]  /*b4f0*/  LEA.HI.X R13, R8, R219, R9, 0x1, P0 ;  /* 0x000000db080d7211 */ /* 0x000fe200000f0c09 */
[----:B------:R-:W-:Y:S01]  /*b500*/  IMAD.IADD R223, R223, 0x1, R229 ;  /* 0x00000001dfdf7824 */ /* 0x000fe200078e02e5 */
[----:B------:R-:W-:-:S04]  /*b510*/  LEA R8, P0, R228, R218, 0x1 ;  /* 0x000000dae4087211 */ /* 0x000fc800078008ff */
[----:B------:R-:W-:Y:S02]  /*b520*/  LEA.HI.X R9, R228, R219, R223, 0x1, P0 ;  /* 0x000000dbe4097211 */ /* 0x000fe400000f0cdf */
[----:B------:R-:W2:Y:S01]  /*b530*/  LDL.LU R223, [R1+0x780] ;  /* 0x0007800001df7983 */ /* 0x000ea20000300800 */
[C---:B------:R-:W-:Y:S01]  /*b540*/  IADD3 R234, P0, R224.reuse, R234, RZ ;  /* 0x000000eae0ea7210 */ /* 0x040fe20007f1e0ff */
[----:B------:R-:W-:Y:S04]  /*b550*/  BSSY B1, `(.L_x_135) ;  /* 0x0000010000017945 */ /* 0x000fe80003800000 */
[----:B------:R-:W-:Y:S01]  /*b560*/  IMAD.X R225, R225, 0x1, R221, P0 ;  /* 0x00000001e1e17824 */ /* 0x000fe200000e06dd */
[----:B------:R-:W-:-:S05]  /*b570*/  IADD3 R232, P0, R224, R232, RZ ;  /* 0x000000e8e0e87210 */ /* 0x000fca0007f1e0ff */
[----:B------:R-:W-:Y:S01]  /*b580*/  IMAD.X R222, R220, 0x1, R221, P0 ;  /* 0x00000001dcde7824 */ /* 0x000fe200000e06dd */
[----:B------:R-:W-:-:S05]  /*b590*/  IADD3 R224, P0, R224, R230, RZ ;  /* 0x000000e6e0e07210 */ /* 0x000fca0007f1e0ff */
[----:B------:R-:W-:Y:S01]  /*b5a0*/  IMAD.X R19, R19, 0x1, R221, P0 ;  /* 0x0000000113137824 */ /* 0x000fe200000e06dd */
[----:B------:R-:W-:-:S04]  /*b5b0*/  LEA R220, P0, R234, R218, 0x1 ;  /* 0x000000daeadc7211 */ /* 0x000fc800078008ff */
[----:B------:R-:W-:Y:S02]  /*b5c0*/  LEA.HI.X R221, R234, R219, R225, 0x1, P0 ;  /* 0x000000dbeadd7211 */ /* 0x000fe400000f0ce1 */
[----:B------:R-:W-:-:S04]  /*b5d0*/  LEA R230, P0, R232, R218, 0x1 ;  /* 0x000000dae8e67211 */ /* 0x000fc800078008ff */
[----:B------:R-:W-:Y:S02]  /*b5e0*/  LEA.HI.X R231, R232, R219, R222, 0x1, P0 ;  /* 0x000000dbe8e77211 */ /* 0x000fe400000f0cde */
[----:B------:R-:W-:-:S04]  /*b5f0*/  LEA R234, P0, R224, R218, 0x1 ;  /* 0x000000dae0ea7211 */ /* 0x000fc800078008ff */
[--C-:B------:R-:W-:Y:S02]  /*b600*/  LEA.HI.X R235, R224, R219, R19.reuse, 0x1, P0 ;  /* 0x000000dbe0eb7211 */ /* 0x100fe400000f0c13 */
[----:B------:R-:W-:Y:S02]  /*b610*/  ISETP.GT.AND P0, PT, R0, 0x8, P2 ;  /* 0x000000080000780c */ /* 0x000fe40001704270 */
[----:B--2---:R-:W-:-:S11]  /*b620*/  PRMT R19, R223, 0x7610, R19 ;  /* 0x00007610df137816 */ /* 0x004fd60000000013 */
[----:B------:R-:W-:Y:S05]  /*b630*/  @!P0 BRA `(.L_x_136) ;  /* 0x0000000000048947 */ /* 0x000fea0003800000 */
[----:B------:R0:W5:Y:S02]  /*b640*/  LDG.E.LTC128B.U16 R19, desc[UR36][R6.64+0xd0] ;  /* 0x0000d02406137981 */ /* 0x000164000c1e1520 */
.L_x_136:
[----:B------:R-:W-:Y:S05]  /*b650*/  BSYNC B1 ;  /* 0x0000000000017941 */ /* 0x000fea0003800000 */
.L_x_135:
        /* <DEDUP_REMOVED lines=10> */
.L_x_138:
[----:B------:R-:W-:Y:S05]  /*b700*/  BSYNC B1 ;  /* 0x0000000000017941 */ /* 0x000fea0003800000 */
.L_x_137:
        /* <DEDUP_REMOVED lines=13> */
.L_x_140:
[----:B------:R-:W-:Y:S05]  /*b7e0*/  BSYNC B1 ;  /* 0x0000000000017941 */ /* 0x000fea0003800000 */
.L_x_139:
        /* <DEDUP_REMOVED lines=16> */
.L_x_142:
[----:B------:R-:W-:Y:S05]  /*b8f0*/  BSYNC B1 ;  /* 0x0000000000017941 */ /* 0x000fea0003800000 */
.L_x_141:
        /* <DEDUP_REMOVED lines=13> */
.L_x_144:
[----:B------:R-:W-:Y:S05]  /*b9d0*/  BSYNC B1 ;  /* 0x0000000000017941 */ /* 0x000fea0003800000 */
.L_x_143:
        /* <DEDUP_REMOVED lines=10> */
.L_x_146:
[----:B------:R-:W-:Y:S05]  /*ba80*/  BSYNC B1 ;  /* 0x0000000000017941 */ /* 0x000fea0003800000 */
.L_x_145:
        /* <DEDUP_REMOVED lines=13> */
.L_x_148:
[----:B------:R-:W-:Y:S05]  /*bb60*/  BSYNC B1 ;  /* 0x0000000000017941 */ /* 0x000fea0003800000 */
.L_x_147:
        /* <DEDUP_REMOVED lines=16> */
.L_x_150:
[----:B------:R-:W-:Y:S05]  /*bc70*/  BSYNC B1 ;  /* 0x0000000000017941 */ /* 0x000fea0003800000 */
.L_x_149:
        /* <DEDUP_REMOVED lines=13> */
.L_x_152:
[----:B------:R-:W-:Y:S05]  /*bd50*/  BSYNC B1 ;  /* 0x0000000000017941 */ /* 0x000fea0003800000 */
.L_x_151:
        /* <DEDUP_REMOVED lines=10> */
.L_x_154:
[----:B------:R-:W-:Y:S05]  /*be00*/  BSYNC B1 ;  /* 0x0000000000017941 */ /* 0x000fea0003800000 */
.L_x_153:
        /* <DEDUP_REMOVED lines=13> */
.L_x_156:
[----:B------:R-:W-:Y:S05]  /*bee0*/  BSYNC B1 ;  /* 0x0000000000017941 */ /* 0x000fea0003800000 */
.L_x_155:
        /* <DEDUP_REMOVED lines=16> */
.L_x_158:
[----:B------:R-:W-:Y:S05]  /*bff0*/  BSYNC B1 ;  /* 0x0000000000017941 */ /* 0x000fea0003800000 */
.L_x_157:
        /* <DEDUP_REMOVED lines=13> */
.L_x_160:
[----:B------:R-:W-:Y:S05]  /*c0d0*/  BSYNC B1 ;  /* 0x0000000000017941 */ /* 0x000fea0003800000 */
.L_x_159:
        /* <DEDUP_REMOVED lines=10> */
.L_x_162:
[----:B------:R-:W-:Y:S05]  /*c180*/  BSYNC B1 ;  /* 0x0000000000017941 */ /* 0x000fea0003800000 */
.L_x_161:
        /* <DEDUP_REMOVED lines=13> */
.L_x_164:
[----:B------:R-:W-:Y:S05]  /*c260*/  BSYNC B1 ;  /* 0x0000000000017941 */ /* 0x000fea0003800000 */
.L_x_163:
        /* <DEDUP_REMOVED lines=16> */
.L_x_166:
[----:B------:R-:W-:Y:S05]  /*c370*/  BSYNC B1 ;  /* 0x0000000000017941 */ /* 0x000fea0003800000 */
.L_x_165:
        /* <DEDUP_REMOVED lines=13> */
.L_x_168:
[----:B------:R-:W-:Y:S05]  /*c450*/  BSYNC B1 ;  /* 0x0000000000017941 */ /* 0x000fea0003800000 */
.L_x_167:
        /* <DEDUP_REMOVED lines=10> */
.L_x_170:
[----:B------:R-:W-:Y:S05]  /*c500*/  BSYNC B1 ;  /* 0x0000000000017941 */ /* 0x000fea0003800000 */
.L_x_169:
        /* <DEDUP_REMOVED lines=13> */
.L_x_172:
[----:B------:R-:W-:Y:S05]  /*c5e0*/  BSYNC B1 ;  /* 0x0000000000017941 */ /* 0x000fea0003800000 */
.L_x_171:
        /* <DEDUP_REMOVED lines=16> */
.L_x_174:
[----:B------:R-:W-:Y:S05]  /*c6f0*/  BSYNC B1 ;  /* 0x0000000000017941 */ /* 0x000fea0003800000 */
.L_x_173:
        /* <DEDUP_REMOVED lines=13> */
.L_x_176:
[----:B------:R-:W-:Y:S05]  /*c7d0*/  BSYNC B1 ;  /* 0x0000000000017941 */ /* 0x000fea0003800000 */
.L_x_175:
        /* <DEDUP_REMOVED lines=10> */
.L_x_178:
[----:B------:R-:W-:Y:S05]  /*c880*/  BSYNC B1 ;  /* 0x0000000000017941 */ /* 0x000fea0003800000 */
.L_x_177:
        /* <DEDUP_REMOVED lines=13> */
.L_x_180:
[----:B------:R-:W-:Y:S05]  /*c960*/  BSYNC B1 ;  /* 0x0000000000017941 */ /* 0x000fea0003800000 */
.L_x_179:
        /* <DEDUP_REMOVED lines=16> */
.L_x_182:
[----:B------:R-:W-:Y:S05]  /*ca70*/  BSYNC B1 ;  /* 0x0000000000017941 */ /* 0x000fea0003800000 */
.L_x_181:
        /* <DEDUP_REMOVED lines=13> */
.L_x_184:
[----:B------:R-:W-:Y:S05]  /*cb50*/  BSYNC B1 ;  /* 0x0000000000017941 */ /* 0x000fea0003800000 */
.L_x_183:
        /* <DEDUP_REMOVED lines=10> */
.L_x_186:
[----:B------:R-:W-:Y:S05]  /*cc00*/  BSYNC B1 ;  /* 0x0000000000017941 */ /* 0x000fea0003800000 */
.L_x_185:
        /* <DEDUP_REMOVED lines=13> */
.L_x_188:
[----:B------:R-:W-:Y:S05]  /*cce0*/  BSYNC B1 ;  /* 0x0000000000017941 */ /* 0x000fea0003800000 */
.L_x_187:
        /* <DEDUP_REMOVED lines=16> */
.L_x_190:
[----:B------:R-:W-:Y:S05]  /*cdf0*/  BSYNC B1 ;  /* 0x0000000000017941 */ /* 0x000fea0003800000 */
.L_x_189:
        /* <DEDUP_REMOVED lines=13> */
.L_x_192:
[----:B------:R-:W-:Y:S05]  /*ced0*/  BSYNC B1 ;  /* 0x0000000000017941 */ /* 0x000fea0003800000 */
.L_x_191:
        /* <DEDUP_REMOVED lines=10> */
.L_x_194:
[----:B------:R-:W-:Y:S05]  /*cf80*/  BSYNC B1 ;  /* 0x0000000000017941 */ /* 0x000fea0003800000 */
.L_x_193:
        /* <DEDUP_REMOVED lines=13> */
.L_x_196:
[----:B------:R-:W-:Y:S05]  /*d060*/  BSYNC B1 ;  /* 0x0000000000017941 */ /* 0x000fea0003800000 */
.L_x_195:
        /* <DEDUP_REMOVED lines=16> */
.L_x_198:
[----:B------:R-:W-:Y:S05]  /*d170*/  BSYNC B1 ;  /* 0x0000000000017941 */ /* 0x000fea0003800000 */
.L_x_197:
        /* <DEDUP_REMOVED lines=13> */
.L_x_200:
[----:B------:R-:W-:Y:S05]  /*d250*/  BSYNC B1 ;  /* 0x0000000000017941 */ /* 0x000fea0003800000 */
.L_x_199:
        /* <DEDUP_REMOVED lines=10> */
.L_x_202:
[----:B------:R-:W-:Y:S05]  /*d300*/  BSYNC B1 ;  /* 0x0000000000017941 */ /* 0x000fea0003800000 */
.L_x_201:
[----:B------:R-:W3:Y:S01]  /*d310*/  LDL.LU R219, [R1+0x8dc] ;  /* 0x0008dc0001db7983 */ /* 0x000ee20000300800 */
[----:B-----5:R-:W-:Y:S01]  /*d320*/  HADD2.F32 R218, -RZ, R19.H0_H0 ;  /* 0x20000013ffda7230 */ /* 0x020fe20000004100 */
[----:B------:R-:W-:Y:S01]  /*d330*/  ISETP.GT.AND P3, PT, R3, 0xb0, PT ;  /* 0x000000b00300780c */ /* 0x000fe20003f64270 */
[----:B------:R-:W-:Y:S03]  /*d340*/  BSSY B1, `(.L_x_203) ;  /* 0x0000008000017945 */ /* 0x000fe60003800000 */
[----:B------:R-:W-:-:S04]  /*d350*/  FMUL R218, R218, R16 ;  /* 0x00000010dada7220 */ /* 0x000fc80000400000 */
[----:B---3--:R-:W-:-:S05]  /*d360*/  FFMA R218, R219, R2, R218 ;  /* 0x00000002dbda7223 */ /* 0x008fca00000000da */
[----:B------:R-:W-:-:S05]  /*d370*/  F2FP.F16.F32.PACK_AB R218, RZ, R218 ;  /* 0x000000daffda723e */ /* 0x000fca00000000ff */
[----:B------:R3:W-:Y:S01]  /*d380*/  @P0 STG.E.U16 desc[UR36][R4.64+0x152], R218 ;  /* 0x000152da04000986 */ /* 0x0007e2000c101524 */
[----:B------:R-:W-:-:S13]  /*d390*/  ISETP.GT.AND P0, PT, R0, RZ, P3 ;  /* 0x000000ff0000720c */ /* 0x000fda0001f04270 */
[----:B---3--:R-:W-:Y:S05]  /*d3a0*/  @!P0 BRA `(.L_x_204) ;  /* 0x0000000000048947 */ /* 0x008fea0003800000 */
[----:B------:R3:W5:Y:S02]  /*d3b0*/  LDG.E.LTC128B.U16 R19, desc[UR36][R216.64+0x160] ;  /* 0x00016024d8137981 */ /* 0x000764000c1e1520 */
.L_x_204:
[----:B------:R-:W-:Y:S05]  /*d3c0*/  BSYNC B1 ;  /* 0x0000000000017941 */ /* 0x000fea0003800000 */
.L_x_203:
[----:B------:R-:W2:Y:S01]  /*d3d0*/  LDL.LU R219, [R1+0x8e0] ;  /* 0x0008e00001db7983 */ /* 0x000ea20000300800 */
[----:B-----5:R-:W-:Y:S01]  /*d3e0*/  HADD2.F32 R218, -RZ, R19.H0_H0 ;  /* 0x20000013ffda7230 */ /* 0x020fe20000004100 */
[----:B------:R-:W-:Y:S01]  /*d3f0*/  ISETP.GT.AND P2, PT, R3, 0xb1, PT ;  /* 0x000000b10300780c */ /* 0x000fe20003f44270 */
        /* <DEDUP_REMOVED lines=11> */
.L_x_206:
[----:B------:R-:W-:Y:S05]  /*d4b0*/  BSYNC B1 ;  /* 0x0000000000017941 */ /* 0x000fea0003800000 */
.L_x_205:
        /* <DEDUP_REMOVED lines=13> */
.L_x_208:
[----:B------:R-:W-:Y:S05]  /*d590*/  BSYNC B1 ;  /* 0x0000000000017941 */ /* 0x000fea0003800000 */
.L_x_207:
        /* <DEDUP_REMOVED lines=10> */
.L_x_210:
[----:B------:R-:W-:Y:S05]  /*d640*/  BSYNC B1 ;  /* 0x0000000000017941 */ /* 0x000fea0003800000 */
.L_x_209:
        /* <DEDUP_REMOVED lines=11> */
.L_x_212:
[----:B------:R-:W-:Y:S05]  /*d700*/  BSYNC B1 ;  /* 0x0000000000017941 */ /* 0x000fea0003800000 */
.L_x_211:
[----:B------:R-:W2:Y:S01]  /*d710*/  LDL.LU R219, [R1+0x8f0] ;  /* 0x0008f00001db7983 */ /* 0x000ea20000300800 */
        /* <DEDUP_REMOVED lines=9> */
[----:B------:R-:W-:-:S04]  /*d7b0*/  ISETP.GT.AND P0, PT, R3, 0xb9, PT ;  /* 0x000000b90300780c */ /* 0x000fc80003f04270 */
[----:B------:R-:W-:-:S13]  /*d7c0*/  ISETP.GT.AND P4, PT, R0, RZ, P0 ;  /* 0x000000ff0000720c */ /* 0x000fda0000784270 */
[----:B--2---:R-:W-:Y:S05]  /*d7d0*/  @!P4 BRA `(.L_x_214) ;  /* 0x000000000004c947 */ /* 0x004fea0003800000 */
[----:B------:R2:W5:Y:S02]  /*d7e0*/  LDG.E.LTC128B.U16 R19, desc[UR36][R216.64+0x172] ;  /* 0x00017224d8137981 */ /* 0x000564000c1e1520 */
.L_x_214:
[----:B------:R-:W-:Y:S05]  /*d7f0*/  BSYNC B1 ;  /* 0x0000000000017941 */ /* 0x000fea0003800000 */
.L_x_213:
        /* <DEDUP_REMOVED lines=13> */
.L_x_216:
[----:B------:R-:W-:Y:S05]  /*d8d0*/  BSYNC B1 ;  /* 0x0000000000017941 */ /* 0x000fea0003800000 */
.L_x_215:
        /* <DEDUP_REMOVED lines=10> */
.L_x_218:
[----:B------:R-:W-:Y:S05]  /*d980*/  BSYNC B1 ;  /* 0x0000000000017941 */ /* 0x000fea0003800000 */
.L_x_217:
[----:B------:R-:W3:Y:S01]  /*d990*/  LDL.LU R222, [R1+0x8fc] ;  /* 0x0008fc0001de7983 */ /* 0x000ee20000300800 */
[----:B-----5:R-:W-:Y:S02]  /*d9a0*/  HADD2.F32 R218, -RZ, R19.H0_H0 ;  /* 0x20000013ffda7230 */ /* 0x020fe40000004100 */
[----:B------:R-:W-:Y:S01]  /*d9b0*/  IMAD.U32 R228, RZ, RZ, UR8 ;  /* 0x00000008ffe47e24 */ /* 0x000fe2000f8e00ff */
[----:B------:R-:W-:Y:S01]  /*d9c0*/  USHF.L.U64.HI UR4, UR8, 0x8, UR9 ;  /* 0x0000000808047899 */ /* 0x000fe20008010209 */
[----:B------:R-:W4:Y:S01]  /*d9d0*/  LDL.LU R219, [R1+0x600] ;  /* 0x0006000001db7983 */ /* 0x000f220000300800 */
[----:B------:R-:W-:-:S04]  /*d9e0*/  FMUL R218, R218, R16 ;  /* 0x00000010dada7220 */ /* 0x000fc80000400000 */
[----:B---3--:R-:W-:-:S05]  /*d9f0*/  FFMA R218, R222, R2, R218 ;  /* 0x00000002deda7223 */ /* 0x008fca00000000da */
[----:B------:R-:W-:-:S05]  /*da00*/  F2FP.F16.F32.PACK_AB R218, RZ, R218 ;  /* 0x000000daffda723e */ /* 0x000fca00000000ff */
[----:B------:R3:W-:Y:S01]  /*da10*/  @P4 STG.E.U16 desc[UR36][R4.64+0x172], R218 ;  /* 0x000172da04004986 */ /* 0x0007e2000c101524 */
[----:B------:R-:W-:-:S04]  /*da20*/  LEA R228, P4, R228, R226, 0x8 ;  /* 0x000000e2e4e47211 */ /* 0x000fc800078840ff */
[----:B------:R-:W-:Y:S02]  /*da30*/  IADD3.X R229, R227, UR4, RZ, P4, !PT ;  /* 0x00000004e3e57c10 */ /* 0x000fe4000a7fe4ff */
[----:B------:R-:W-:-:S13]  /*da40*/  ISETP.GT.AND P4, PT, R0, 0x80, P5 ;  /* 0x000000800000780c */ /* 0x000fda0002f84270 */
[----:B------:R-:W3:Y:S01]  /*da50*/  @P4 LDG.E.LTC128B.U16 R19, desc[UR36][R236.64] ;  /* 0x00000024ec134981 */ /* 0x000ee2000c1e1520 */
[----:B------:R-:W-:Y:S01]  /*da60*/  BSSY B1, `(.L_x_219) ;  /* 0x000000a000017945 */ /* 0x000fe20003800000 */
[----:B---3--:R-:W-:-:S05]  /*da70*/  HADD2.F32 R218, -RZ, R19.H0_H0 ;  /* 0x20000013ffda7230 */ /* 0x008fca0000004100 */
[----:B------:R-:W-:-:S04]  /*da80*/  FMUL R218, R218, R16 ;  /* 0x00000010dada7220 */ /* 0x000fc80000400000 */
[----:B----4-:R-:W-:-:S05]  /*da90*/  FFMA R218, R219, R2, R218 ;  /* 0x00000002dbda7223 */ /* 0x010fca00000000da */
[----:B------:R-:W-:-:S05]  /*daa0*/  F2FP.F16.F32.PACK_AB R218, RZ, R218 ;  /* 0x000000daffda723e */ /* 0x000fca00000000ff */
[----:B------:R3:W-:Y:S01]  /*dab0*/  @P4 STG.E.U16 desc[UR36][R228.64], R218 ;  /* 0x000000dae4004986 */ /* 0x0007e2000c101524 */
[----:B------:R-:W-:-:S04]  /*dac0*/  LOP3.LUT P4, RZ, R17, 0x2, RZ, 0xc0, !PT ;  /* 0x0000000211ff7812 */ /* 0x000fc8000788c0ff */
[----:B------:R-:W-:-:S13]  /*dad0*/  ISETP.GT.AND P4, PT, R0, 0x80, P4 ;  /* 0x000000800000780c */ /* 0x000fda0002784270 */
[----:B---3--:R-:W-:Y:S05]  /*dae0*/  @!P4 BRA `(.L_x_220) ;  /* 0x000000000004c947 */ /* 0x008fea0003800000 */
[----:B------:R3:W5:Y:S02]  /*daf0*/  LDG.E.LTC128B.U16 R19, desc[UR36][R22.64+0x2] ;  /* 0x0000022416137981 */ /* 0x000764000c1e1520 */
.L_x_220:
[----:B------:R-:W-:Y:S05]  /*db00*/  BSYNC B1 ;  /* 0x0000000000017941 */ /* 0x000fea0003800000 */
.L_x_219:
[----:B------:R-:W4:Y:S04]  /*db10*/  LDL.LU R219, [R1+0x604] ;  /* 0x0006040001db7983 */ /* 0x000f280000300800 */
[----:B------:R-:W2:Y:S01]  /*db20*/  LDL R233, [R1+0x904] ;  /* 0x0009040001e97983 */ /* 0x000ea20000100800 */
[----:B-----5:R-:W-:Y:S01]  /*db30*/  HADD2.F32 R218, -RZ, R19.H0_H0 ;  /* 0x20000013ffda7230 */ /* 0x020fe20000004100 */
[----:B------:R-:W-:Y:S01]  /*db40*/  BSSY B1, `(.L_x_221) ;  /* 0x000000f000017945 */ /* 0x000fe20003800000 */
[----:B------:R-:W-:-:S03]  /*db50*/  IMAD.U32 R223, RZ, RZ, UR8 ;  /* 0x00000008ffdf7e24 */ /* 0x000fc6000f8e00ff */
[----:B------:R-:W-:Y:S01]  /*db60*/  FMUL R218, R218, R16 ;  /* 0x00000010dada7220 */ /* 0x000fe20000400000 */
[----:B------:R-:W-:-:S03]  /*db70*/  IMAD.SHL.U32 R223, R223, 0x10, RZ ;  /* 0x00000010dfdf7824 */ /* 0x000fc600078e00ff */
[----:B----4-:R-:W-:Y:S01]  /*db80*/  FFMA R218, R219, R2, R218 ;  /* 0x00000002dbda7223 */ /* 0x010fe200000000da */
[----:B------:R-:W-:-:S04]  /*db90*/  @P4 IMAD.MOV.U32 R219, RZ, RZ, R229 ;  /* 0x000000ffffdb4224 */ /* 0x000fc800078e00e5 */
[----:B------:R-:W-:-:S04]  /*dba0*/  F2FP.F16.F32.PACK_AB R218, RZ, R218 ;  /* 0x000000daffda723e */ /* 0x000fc800000000ff */
[----:B------:R-:W-:Y:S01]  /*dbb0*/  PRMT R222, R218, 0x7610, R222 ;  /* 0x00007610dade7816 */ /* 0x000fe200000000de */
[----:B------:R-:W-:-:S05]  /*dbc0*/  @P4 IMAD.MOV.U32 R218, RZ, RZ, R228 ;  /* 0x000000ffffda4224 */ /* 0x000fca00078e00e4 */
[----:B------:R4:W-:Y:S02]  /*dbd0*/  @P4 STG.E.U16 desc[UR36][R218.64+0x2], R222 ;  /* 0x000002deda004986 */ /* 0x0009e4000c101524 */
[----:B----4-:R-:W-:-:S05]  /*dbe0*/  IADD3 R218, P4, R228, R223, RZ ;  /* 0x000000dfe4da7210 */ /* 0x010fca0007f9e0ff */
[----:B--2---:R-:W-:Y:S01]  /*dbf0*/  IMAD.X R219, R229, 0x1, R233, P4 ;  /* 0x00000001e5db7824 */ /* 0x004fe200020e06e9 */
[----:B------:R-:W-:-:S13]  /*dc00*/  ISETP.GT.AND P4, PT, R0, 0x88, P5 ;  /* 0x000000880000780c */ /* 0x000fda0002f84270 */
[----:B------:R-:W-:Y:S05]  /*dc10*/  @!P4 BRA `(.L_x_222) ;  /* 0x000000000004c947 */ /* 0x000fea0003800000 */
[----:B------:R2:W5:Y:S02]  /*dc20*/  LDG.E.LTC128B.U16 R19, desc[UR36][R220.64] ;  /* 0x00000024dc137981 */ /* 0x000564000c1e1520 */
.L_x_222:
[----:B------:R-:W-:Y:S05]  /*dc30*/  BSYNC B1 ;  /* 0x0000000000017941 */ /* 0x000fea0003800000 */
.L_x_221:
[----:B--2---:R-:W2:Y:S01]  /*dc40*/  LDL.LU R221, [R1+0x608] ;  /* 0x0006080001dd7983 */ /* 0x004ea20000300800 */
[----:B-----5:R-:W-:Y:S01]  /*dc50*/  HADD2.F32 R220, -RZ, R19.H0_H0 ;  /* 0x20000013ffdc7230 */ /* 0x020fe20000004100 */
[----:B------:R-:W-:Y:S04]  /*dc60*/  BSSY B1, `(.L_x_223) ;  /* 0x0000009000017945 */ /* 0x000fe80003800000 */
[----:B------:R-:W-:-:S04]  /*dc70*/  FMUL R220, R220, R16 ;  /* 0x00000010dcdc7220 */ /* 0x000fc80000400000 */
[----:B--2---:R-:W-:-:S05]  /*dc80*/  FFMA R220, R221, R2, R220 ;  /* 0x00000002dddc7223 */ /* 0x004fca00000000dc */
[----:B------:R-:W-:-:S05]  /*dc90*/  F2FP.F16.F32.PACK_AB R220, RZ, R220 ;  /* 0x000000dcffdc723e */ /* 0x000fca00000000ff */
[----:B------:R2:W-:Y:S01]  /*dca0*/  @P4 STG.E.U16 desc[UR36][R218.64], R220 ;  /* 0x000000dcda004986 */ /* 0x0005e2000c101524 */
[----:B------:R-:W-:-:S04]  /*dcb0*/  LOP3.LUT P4, RZ, R17, 0x2, RZ, 0xc0, !PT ;  /* 0x0000000211ff7812 */ /* 0x000fc8000788c0ff */
[----:B------:R-:W-:-:S13]  /*dcc0*/  ISETP.GT.AND P4, PT, R0, 0x88, P4 ;  /* 0x000000880000780c */ /* 0x000fda0002784270 */
[----:B--2---:R-:W-:Y:S05]  /*dcd0*/  @!P4 BRA `(.L_x_224) ;  /* 0x000000000004c947 */ /* 0x004fea0003800000 */
[----:B------:R2:W5:Y:S02]  /*dce0*/  LDG.E.LTC128B.U16 R19, desc[UR36][R20.64+0x2] ;  /* 0x0000022414137981 */ /* 0x000564000c1e1520 */
.L_x_224:
[----:B------:R-:W-:Y:S05]  /*dcf0*/  BSYNC B1 ;  /* 0x0000000000017941 */ /* 0x000fea0003800000 */
.L_x_223:
[----:B------:R-:W4:Y:S01]  /*dd00*/  LDL.LU R221, [R1+0x60c] ;  /* 0x00060c0001dd7983 */ /* 0x000f220000300800 */
[----:B-----5:R-:W-:Y:S01]  /*dd10*/  HADD2.F32 R220, -RZ, R19.H0_H0 ;  /* 0x20000013ffdc7230 */ /* 0x020fe20000004100 */
[----:B------:R-:W-:Y:S04]  /*dd20*/  BSSY B1, `(.L_x_225) ;  /* 0x0000009000017945 */ /* 0x000fe80003800000 */
[----:B------:R-:W-:-:S04]  /*dd30*/  FMUL R220, R220, R16 ;  /* 0x00000010dcdc7220 */ /* 0x000fc80000400000 */
[----:B----4-:R-:W-:-:S05]  /*dd40*/  FFMA R220, R221, R2, R220 ;  /* 0x00000002dddc7223 */ /* 0x010fca00000000dc */
[----:B------:R-:W-:-:S05]  /*dd50*/  F2FP.F16.F32.PACK_AB R220, RZ, R220 ;  /* 0x000000dcffdc723e */ /* 0x000fca00000000ff */
[----:B------:R4:W-:Y:S01]  /*dd60*/  @P4 STG.E.U16 desc[UR36][R218.64+0x2], R220 ;  /* 0x000002dcda004986 */ /* 0x0009e2000c101524 */
[----:B------:R-:W-:-:S04]  /*dd70*/  LOP3.LUT P4, RZ, R17, 0x4, RZ, 0xc0, !PT ;  /* 0x0000000411ff7812 */ /* 0x000fc8000788c0ff */
[----:B------:R-:W-:-:S13]  /*dd80*/  ISETP.GT.AND P4, PT, R0, 0x80, P4 ;  /* 0x000000800000780c */ /* 0x000fda0002784270 */
[----:B----4-:R-:W-:Y:S05]  /*dd90*/  @!P4 BRA `(.L_x_226) ;  /* 0x000000000004c947 */ /* 0x010fea0003800000 */
[----:B------:R4:W5:Y:S02]  /*dda0*/  LDG.E.LTC128B.U16 R19, desc[UR36][R22.64+0x10] ;  /* 0x0000102416137981 */ /* 0x000964000c1e1520 */
.L_x_226:
[----:B------:R-:W-:Y:S05]  /*ddb0*/  BSYNC B1 ;  /* 0x0000000000017941 */ /* 0x000fea0003800000 */
.L_x_225:
        /* <DEDUP_REMOVED lines=10> */
[----:B------:R-:W-:-:S04]  /*de60*/  LOP3.LUT P4, RZ, R17, 0x8, RZ, 0xc0, !PT ;  /* 0x0000000811ff7812 */ /* 0x000fc8000788c0ff */
[----:B------:R-:W-:-:S13]  /*de70*/  ISETP.GT.AND P4, PT, R0, 0x80, P4 ;  /* 0x000000800000780c */ /* 0x000fda0002784270 */
[----:B--2---:R-:W-:Y:S05]  /*de80*/  @!P4 BRA `(.L_x_228) ;  /* 0x000000000004c947 */ /* 0x004fea0003800000 */
[----:B------:R2:W5:Y:S02]  /*de90*/  LDG.E.LTC128B.U16 R19, desc[UR36][R22.64+0x12] ;  /* 0x0000122416137981 */ /* 0x000564000c1e1520 */
.L_x_228:
[----:B------:R-:W-:Y:S05]  /*dea0*/  BSYNC B1 ;  /* 0x0000000000017941 */ /* 0x000fea0003800000 */
.L_x_227:
        /* <DEDUP_REMOVED lines=10> */
[----:B------:R-:W-:-:S04]  /*df50*/  LOP3.LUT P4, RZ, R17, 0x4, RZ, 0xc0, !PT ;  /* 0x0000000411ff7812 */ /* 0x000fc8000788c0ff */
[----:B------:R-:W-:-:S13]  /*df60*/  ISETP.GT.AND P4, PT, R0, 0x88, P4 ;  /* 0x000000880000780c */ /* 0x000fda0002784270 */
[----:B---3--:R-:W-:Y:S05]  /*df70*/  @!P4 BRA `(.L_x_230) ;  /* 0x000000000004c947 */ /* 0x008fea0003800000 */
[----:B------:R3:W5:Y:S02]  /*df80*/  LDG.E.LTC128B.U16 R19, desc[UR36][R20.64+0x10] ;  /* 0x0000102414137981 */ /* 0x000764000c1e1520 */
.L_x_230:
[----:B------:R-:W-:Y:S05]  /*df90*/  BSYNC B1 ;  /* 0x0000000000017941 */ /* 0x000fea0003800000 */
.L_x_229:
[----:B------:R-:W2:Y:S01]  /*dfa0*/  LDL.LU R221, [R1+0x618] ;  /* 0x0006180001dd7983 */ /* 0x000ea20000300800 */
        /* <DEDUP_REMOVED lines=10> */
.L_x_232:
[----:B------:R-:W-:Y:S05]  /*e050*/  BSYNC B1 ;  /* 0x0000000000017941 */ /* 0x000fea0003800000 */
.L_x_231:
[----:B------:R-:W3:Y:S01]  /*e060*/  LDL.LU R221, [R1+0x61c] ;  /* 0x00061c0001dd7983 */ /* 0x000ee20000300800 */
[----:B-----5:R-:W-:Y:S01]  /*e070*/  HADD2.F32 R220, -RZ, R19.H0_H0 ;  /* 0x20000013ffdc7230 */ /* 0x020fe20000004100 */
[----:B------:R-:W-:Y:S04]  /*e080*/  BSSY B1, `(.L_x_233) ;  /* 0x0000009000017945 */ /* 0x000fe80003800000 */
[----:B------:R-:W-:-:S04]  /*e090*/  FMUL R220, R220, R16 ;  /* 0x00000010dcdc7220 */ /* 0x000fc80000400000 */
[----:B---3--:R-:W-:-:S05]  /*e0a0*/  FFMA R220, R221, R2, R220 ;  /* 0x00000002dddc7223 */ /* 0x008fca00000000dc */
[----:B------:R-:W-:-:S05]  /*e0b0*/  F2FP.F16.F32.PACK_AB R220, RZ, R220 ;  /* 0x000000dcffdc723e */ /* 0x000fca00000000ff */
[----:B------:R3:W-:Y:S01]  /*e0c0*/  @P4 STG.E.U16 desc[UR36][R218.64+0x12], R220 ;  /* 0x000012dcda004986 */ /* 0x0007e2000c101524 */
[----:B------:R-:W-:-:S04]  /*e0d0*/  LOP3.LUT P4, RZ, R17, 0x10, RZ, 0xc0, !PT ;  /* 0x0000001011ff7812 */ /* 0x000fc8000788c0ff */
[----:B------:R-:W-:-:S13]  /*e0e0*/  ISETP.GT.AND P4, PT, R0, 0x80, P4 ;  /* 0x000000800000780c */ /* 0x000fda0002784270 */
[----:B---3--:R-:W-:Y:S05]  /*e0f0*/  @!P4 BRA `(.L_x_234) ;  /* 0x000000000004c947 */ /* 0x008fea0003800000 */
[----:B------:R3:W5:Y:S02]  /*e100*/  LDG.E.LTC128B.U16 R19, desc[UR36][R22.64+0x20] ;  /* 0x0000202416137981 */ /* 0x000764000c1e1520 */
.L_x_234:
[----:B------:R-:W-:Y:S05]  /*e110*/  BSYNC B1 ;  /* 0x0000000000017941 */ /* 0x000fea0003800000 */
.L_x_233:
        /* <DEDUP_REMOVED lines=14> */
.L_x_236:
[----:B------:R-:W-:Y:S05]  /*e200*/  BSYNC B1 ;  /* 0x0000000000017941 */ /* 0x000fea0003800000 */
.L_x_235:
        /* <DEDUP_REMOVED lines=14> */
.L_x_238:
[----:B------:R-:W-:Y:S05]  /*e2f0*/  BSYNC B1 ;  /* 0x0000000000017941 */ /* 0x000fea0003800000 */
.L_x_237:
        /* <DEDUP_REMOVED lines=11> */
.L_x_240:
[----:B------:R-:W-:Y:S05]  /*e3b0*/  BSYNC B1 ;  /* 0x0000000000017941 */ /* 0x000fea0003800000 */
.L_x_239:
        /* <DEDUP_REMOVED lines=11> */
.L_x_242:
[----:B------:R-:W-:Y:S05]  /*e470*/  BSYNC B1 ;  /* 0x0000000000017941 */ /* 0x000fea0003800000 */
.L_x_241:
        /* <DEDUP_REMOVED lines=14> */
.L_x_244:
[----:B------:R-:W-:Y:S05]  /*e560*/  BSYNC B1 ;  /* 0x0000000000017941 */ /* 0x000fea0003800000 */
.L_x_243:
        /* <DEDUP_REMOVED lines=14> */
.L_x_246:
[----:B------:R-:W-:Y:S05]  /*e650*/  BSYNC B1 ;  /* 0x0000000000017941 */ /* 0x000fea0003800000 */
.L_x_245:
        /* <DEDUP_REMOVED lines=11> */
.L_x_248:
[----:B------:R-:W-:Y:S05]  /*e710*/  BSYNC B1 ;  /* 0x0000000000017941 */ /* 0x000fea0003800000 */
.L_x_247:
        /* <DEDUP_REMOVED lines=11> */
.L_x_250:
[----:B------:R-:W-:Y:S05]  /*e7d0*/  BSYNC B1 ;  /* 0x0000000000017941 */ /* 0x000fea0003800000 */
.L_x_249:
        /* <DEDUP_REMOVED lines=14> */
.L_x_252:
[----:B------:R-:W-:Y:S05]  /*e8c0*/  BSYNC B1 ;  /* 0x0000000000017941 */ /* 0x000fea0003800000 */
.L_x_251:
        /* <DEDUP_REMOVED lines=14> */
.L_x_254:
[----:B------:R-:W-:Y:S05]  /*e9b0*/  BSYNC B1 ;  /* 0x0000000000017941 */ /* 0x000fea0003800000 */
.L_x_253:
        /* <DEDUP_REMOVED lines=11> */
.L_x_256:
[----:B------:R-:W-:Y:S05]  /*ea70*/  BSYNC B1 ;  /* 0x0000000000017941 */ /* 0x000fea0003800000 */
.L_x_255:
        /* <DEDUP_REMOVED lines=11> */
.L_x_258:
[----:B------:R-:W-:Y:S05]  /*eb30*/  BSYNC B1 ;  /* 0x0000000000017941 */ /* 0x000fea0003800000 */
.L_x_257:
        /* <DEDUP_REMOVED lines=14> */
.L_x_260:
[----:B------:R-:W-:Y:S05]  /*ec20*/  BSYNC B1 ;  /* 0x0000000000017941 */ /* 0x000fea0003800000 */
.L_x_259:
        /* <DEDUP_REMOVED lines=14> */
.L_x_262:
[----:B------:R-:W-:Y:S05]  /*ed10*/  BSYNC B1 ;  /* 0x0000000000017941 */ /* 0x000fea0003800000 */
.L_x_261:
        /* <DEDUP_REMOVED lines=11> */
.L_x_264:
[----:B------:R-:W-:Y:S05]  /*edd0*/  BSYNC B1 ;  /* 0x0000000000017941 */ /* 0x000fea0003800000 */
.L_x_263:
        /* <DEDUP_REMOVED lines=11> */
.L_x_266:
[----:B------:R-:W-:Y:S05]  /*ee90*/  BSYNC B1 ;  /* 0x0000000000017941 */ /* 0x000fea0003800000 */
.L_x_265:
        /* <DEDUP_REMOVED lines=14> */
.L_x_268:
[----:B------:R-:W-:Y:S05]  /*ef80*/  BSYNC B1 ;  /* 0x0000000000017941 */ /* 0x000fea0003800000 */
.L_x_267:
        /* <DEDUP_REMOVED lines=14> */
.L_x_270:
[----:B------:R-:W-:Y:S05]  /*f070*/  BSYNC B1 ;  /* 0x0000000000017941 */ /* 0x000fea0003800000 */
.L_x_269:
        /* <DEDUP_REMOVED lines=11> */
.L_x_272:
[----:B------:R-:W-:Y:S05]  /*f130*/  BSYNC B1 ;  /* 0x0000000000017941 */ /* 0x000fea0003800000 */
.L_x_271:
        /* <DEDUP_REMOVED lines=11> */
.L_x_274:
[----:B------:R-:W-:Y:S05]  /*f1f0*/  BSYNC B1 ;  /* 0x0000000000017941 */ /* 0x000fea0003800000 */
.L_x_273:
        /* <DEDUP_REMOVED lines=14> */
.L_x_276:
[----:B------:R-:W-:Y:S05]  /*f2e0*/  BSYNC B1 ;  /* 0x0000000000017941 */ /* 0x000fea0003800000 */
.L_x_275:
        /* <DEDUP_REMOVED lines=14> */
.L_x_278:
[----:B------:R-:W-:Y:S05]  /*f3d0*/  BSYNC B1 ;  /* 0x0000000000017941 */ /* 0x000fea0003800000 */
.L_x_277:
        /* <DEDUP_REMOVED lines=11> */
.L_x_280:
[----:B------:R-:W-:Y:S05]  /*f490*/  BSYNC B1 ;  /* 0x0000000000017941 */ /* 0x000fea0003800000 */
.L_x_279:
        /* <DEDUP_REMOVED lines=11> */
.L_x_282:
[----:B------:R-:W-:Y:S05]  /*f550*/  BSYNC B1 ;  /* 0x0000000000017941 */ /* 0x000fea0003800000 */
.L_x_281:
        /* <DEDUP_REMOVED lines=14> */
.L_x_284:
[----:B------:R-:W-:Y:S05]  /*f640*/  BSYNC B1 ;  /* 0x0000000000017941 */ /* 0x000fea0003800000 */
.L_x_283:
        /* <DEDUP_REMOVED lines=14> */
.L_x_286:
[----:B------:R-:W-:Y:S05]  /*f730*/  BSYNC B1 ;  /* 0x0000000000017941 */ /* 0x000fea0003800000 */
.L_x_285:
        /* <DEDUP_REMOVED lines=11> */
.L_x_288:
[----:B------:R-:W-:Y:S05]  /*f7f0*/  BSYNC B1 ;  /* 0x0000000000017941 */ /* 0x000fea0003800000 */
.L_x_287:
        /* <DEDUP_REMOVED lines=11> */
.L_x_290:
[----:B------:R-:W-:Y:S05]  /*f8b0*/  BSYNC B1 ;  /* 0x0000000000017941 */ /* 0x000fea0003800000 */
.L_x_289:
        /* <DEDUP_REMOVED lines=14> */
.L_x_292:
[----:B------:R-:W-:Y:S05]  /*f9a0*/  BSYNC B1 ;  /* 0x0000000000017941 */ /* 0x000fea0003800000 */
.L_x_291:
        /* <DEDUP_REMOVED lines=14> */
.L_x_294:
[----:B------:R-:W-:Y:S05]  /*fa90*/  BSYNC B1 ;  /* 0x0000000000017941 */ /* 0x000fea0003800000 */
.L_x_293:
        /* <DEDUP_REMOVED lines=11> */
.L_x_296:
[----:B------:R-:W-:Y:S05]  /*fb50*/  BSYNC B1 ;  /* 0x0000000000017941 */ /* 0x000fea0003800000 */
.L_x_295:
        /* <DEDUP_REMOVED lines=11> */
.L_x_298:
[----:B------:R-:W-:Y:S05]  /*fc10*/  BSYNC B1 ;  /* 0x0000000000017941 */ /* 0x000fea0003800000 */
.L_x_297:
        /* <DEDUP_REMOVED lines=14> */
.L_x_300:
[----:B------:R-:W-:Y:S05]  /*fd00*/  BSYNC B1 ;  /* 0x0000000000017941 */ /* 0x000fea0003800000 */
.L_x_299:
        /* <DEDUP_REMOVED lines=14> */
.L_x_302:
[----:B------:R-:W-:Y:S05]  /*fdf0*/  BSYNC B1 ;  /* 0x0000000000017941 */ /* 0x000fea0003800000 */
.L_x_301:
        /* <DEDUP_REMOVED lines=11> */
.L_x_304:
[----:B------:R-:W-:Y:S05]  /*feb0*/  BSYNC B1 ;  /* 0x0000000000017941 */ /* 0x000fea0003800000 */
.L_x_303:
        /* <DEDUP_REMOVED lines=11> */
.L_x_306:
[----:B------:R-:W-:Y:S05]  /*ff70*/  BSYNC B1 ;  /* 0x0000000000017941 */ /* 0x000fea0003800000 */
.L_x_305:
        /* <DEDUP_REMOVED lines=14> */
.L_x_308:
[----:B------:R-:W-:Y:S05]  /*10060*/  BSYNC B1 ;  /* 0x0000000000017941 */ /* 0x000fea0003800000 */
.L_x_307:
        /* <DEDUP_REMOVED lines=14> */
.L_x_310:
[----:B------:R-:W-:Y:S05]  /*10150*/  BSYNC B1 ;  /* 0x0000000000017941 */ /* 0x000fea0003800000 */
.L_x_309:
        /* <DEDUP_REMOVED lines=11> */
.L_x_312:
[----:B------:R-:W-:Y:S05]  /*10210*/  BSYNC B1 ;  /* 0x0000000000017941 */ /* 0x000fea0003800000 */
.L_x_311:
        /* <DEDUP_REMOVED lines=11> */
.L_x_314:
[----:B------:R-:W-:Y:S05]  /*102d0*/  BSYNC B1 ;  /* 0x0000000000017941 */ /* 0x000fea0003800000 */
.L_x_313:
        /* <DEDUP_REMOVED lines=14> */
.L_x_316:
[----:B------:R-:W-:Y:S05]  /*103c0*/  BSYNC B1 ;  /* 0x0000000000017941 */ /* 0x000fea0003800000 */
.L_x_315:
        /* <DEDUP_REMOVED lines=14> */
.L_x_318:
[----:B------:R-:W-:Y:S05]  /*104b0*/  BSYNC B1 ;  /* 0x0000000000017941 */ /* 0x000fea0003800000 */
.L_x_317:
        /* <DEDUP_REMOVED lines=11> */
.L_x_320:
[----:B------:R-:W-:Y:S05]  /*10570*/  BSYNC B1 ;  /* 0x0000000000017941 */ /* 0x000fea0003800000 */
.L_x_319:
        /* <DEDUP_REMOVED lines=11> */
.L_x_322:
[----:B------:R-:W-:Y:S05]  /*10630*/  BSYNC B1 ;  /* 0x0000000000017941 */ /* 0x000fea0003800000 */
.L_x_321:
        /* <DEDUP_REMOVED lines=14> */
.L_x_324:
[----:B------:R-:W-:Y:S05]  /*10720*/  BSYNC B1 ;  /* 0x0000000000017941 */ /* 0x000fea0003800000 */
.L_x_323:
        /* <DEDUP_REMOVED lines=14> */
.L_x_326:
[----:B------:R-:W-:Y:S05]  /*10810*/  BSYNC B1 ;  /* 0x0000000000017941 */ /* 0x000fea0003800000 */
.L_x_325:
        /* <DEDUP_REMOVED lines=11> */
.L_x_328:
[----:B------:R-:W-:Y:S05]  /*108d0*/  BSYNC B1 ;  /* 0x0000000000017941 */ /* 0x000fea0003800000 */
.L_x_327:
        /* <DEDUP_REMOVED lines=11> */
.L_x_330:
[----:B------:R-:W-:Y:S05]  /*10990*/  BSYNC B1 ;  /* 0x0000000000017941 */ /* 0x000fea0003800000 */
.L_x_329:
        /* <DEDUP_REMOVED lines=14> */
.L_x_332:
[----:B------:R-:W-:Y:S05]  /*10a80*/  BSYNC B1 ;  /* 0x0000000000017941 */ /* 0x000fea0003800000 */
.L_x_331:
        /* <DEDUP_REMOVED lines=14> */
.L_x_334:
[----:B------:R-:W-:Y:S05]  /*10b70*/  BSYNC B1 ;  /* 0x0000000000017941 */ /* 0x000fea0003800000 */
.L_x_333:
        /* <DEDUP_REMOVED lines=11> */
.L_x_336:
[----:B------:R-:W-:Y:S05]  /*10c30*/  BSYNC B1 ;  /* 0x0000000000017941 */ /* 0x000fea0003800000 */
.L_x_335:
        /* <DEDUP_REMOVED lines=11> */
.L_x_338:
[----:B------:R-:W-:Y:S05]  /*10cf0*/  BSYNC B1 ;  /* 0x0000000000017941 */ /* 0x000fea0003800000 */
.L_x_337:
        /* <DEDUP_REMOVED lines=14> */
.L_x_340:
[----:B------:R-:W-:Y:S05]  /*10de0*/  BSYNC B1 ;  /* 0x0000000000017941 */ /* 0x000fea0003800000 */
.L_x_339:
        /* <DEDUP_REMOVED lines=14> */
.L_x_342:
[----:B------:R-:W-:Y:S05]  /*10ed0*/  BSYNC B1 ;  /* 0x0000000000017941 */ /* 0x000fea0003800000 */
.L_x_341:
        /* <DEDUP_REMOVED lines=11> */
.L_x_344:
[----:B------:R-:W-:Y:S05]  /*10f90*/  BSYNC B1 ;  /* 0x0000000000017941 */ /* 0x000fea0003800000 */
.L_x_343:
        /* <DEDUP_REMOVED lines=11> */
.L_x_346:
[----:B------:R-:W-:Y:S05]  /*11050*/  BSYNC B1 ;  /* 0x0000000000017941 */ /* 0x000fea0003800000 */
.L_x_345:
        /* <DEDUP_REMOVED lines=14> */
.L_x_348:
[----:B------:R-:W-:Y:S05]  /*11140*/  BSYNC B1 ;  /* 0x0000000000017941 */ /* 0x000fea0003800000 */
.L_x_347:
        /* <DEDUP_REMOVED lines=14> */
.L_x_350:
[----:B------:R-:W-:Y:S05]  /*11230*/  BSYNC B1 ;  /* 0x0000000000017941 */ /* 0x000fea0003800000 */
.L_x_349:
        /* <DEDUP_REMOVED lines=11> */
.L_x_352:
[----:B------:R-:W-:Y:S05]  /*112f0*/  BSYNC B1 ;  /* 0x0000000000017941 */ /* 0x000fea0003800000 */
.L_x_351:
        /* <DEDUP_REMOVED lines=11> */
.L_x_354:
[----:B------:R-:W-:Y:S05]  /*113b0*/  BSYNC B1 ;  /* 0x0000000000017941 */ /* 0x000fea0003800000 */
.L_x_353:
        /* <DEDUP_REMOVED lines=14> */
.L_x_356:
[----:B------:R-:W-:Y:S05]  /*114a0*/  BSYNC B1 ;  /* 0x0000000000017941 */ /* 0x000fea0003800000 */
.L_x_355:
        /* <DEDUP_REMOVED lines=14> */
.L_x_358:
[----:B------:R-:W-:Y:S05]  /*11590*/  BSYNC B1 ;  /* 0x0000000000017941 */ /* 0x000fea0003800000 */
.L_x_357:
        /* <DEDUP_REMOVED lines=11> */
.L_x_360:
[----:B------:R-:W-:Y:S05]  /*11650*/  BSYNC B1 ;  /* 0x0000000000017941 */ /* 0x000fea0003800000 */
.L_x_359:
        /* <DEDUP_REMOVED lines=11> */
.L_x_362:
[----:B------:R-:W-:Y:S05]  /*11710*/  BSYNC B1 ;  /* 0x0000000000017941 */ /* 0x000fea0003800000 */
.L_x_361:
        /* <DEDUP_REMOVED lines=14> */
.L_x_364:
[----:B------:R-:W-:Y:S05]  /*11800*/  BSYNC B1 ;  /* 0x0000000000017941 */ /* 0x000fea0003800000 */
.L_x_363:
        /* <DEDUP_REMOVED lines=14> */
.L_x_366:
[----:B------:R-:W-:Y:S05]  /*118f0*/  BSYNC B1 ;  /* 0x0000000000017941 */ /* 0x000fea0003800000 */
.L_x_365:
        /* <DEDUP_REMOVED lines=11> */
.L_x_368:
[----:B------:R-:W-:Y:S05]  /*119b0*/  BSYNC B1 ;  /* 0x0000000000017941 */ /* 0x000fea0003800000 */
.L_x_367:
        /* <DEDUP_REMOVED lines=11> */
.L_x_370:
[----:B------:R-:W-:Y:S05]  /*11a70*/  BSYNC B1 ;  /* 0x0000000000017941 */ /* 0x000fea0003800000 */
.L_x_369:
        /* <DEDUP_REMOVED lines=14> */
.L_x_372:
[----:B------:R-:W-:Y:S05]  /*11b60*/  BSYNC B1 ;  /* 0x0000000000017941 */ /* 0x000fea0003800000 */
.L_x_371:
        /* <DEDUP_REMOVED lines=14> */
.L_x_374:
[----:B------:R-:W-:Y:S05]  /*11c50*/  BSYNC B1 ;  /* 0x0000000000017941 */ /* 0x000fea0003800000 */
.L_x_373:
        /* <DEDUP_REMOVED lines=11> */
.L_x_376:
[----:B------:R-:W-:Y:S05]  /*11d10*/  BSYNC B1 ;  /* 0x0000000000017941 */ /* 0x000fea0003800000 */
.L_x_375:
        /* <DEDUP_REMOVED lines=11> */
.L_x_378:
[----:B------:R-:W-:Y:S05]  /*11dd0*/  BSYNC B1 ;  /* 0x0000000000017941 */ /* 0x000fea0003800000 */
.L_x_377:
        /* <DEDUP_REMOVED lines=14> */
.L_x_380:
[----:B------:R-:W-:Y:S05]  /*11ec0*/  BSYNC B1 ;  /* 0x0000000000017941 */ /* 0x000fea0003800000 */
.L_x_379:
        /* <DEDUP_REMOVED lines=14> */
.L_x_382:
[----:B------:R-:W-:Y:S05]  /*11fb0*/  BSYNC B1 ;  /* 0x0000000000017941 */ /* 0x000fea0003800000 */
.L_x_381:
        /* <DEDUP_REMOVED lines=11> */
.L_x_384:
[----:B------:R-:W-:Y:S05]  /*12070*/  BSYNC B1 ;  /* 0x0000000000017941 */ /* 0x000fea0003800000 */
.L_x_383:
        /* <DEDUP_REMOVED lines=11> */
.L_x_386:
[----:B------:R-:W-:Y:S05]  /*12130*/  BSYNC B1 ;  /* 0x0000000000017941 */ /* 0x000fea0003800000 */
.L_x_385:
        /* <DEDUP_REMOVED lines=11> */
[----:B--2---:R-:W-:Y:S05]  /*121f0*/  @!P4 BRA `(.L_x_388) ;  /* 0x000000000004c947 */ /* 0x004fea0003800000 */
[----:B------:R2:W5:Y:S02]  /*12200*/  LDG.E.LTC128B.U16 R19, desc[UR36][R22.64+0x152] ;  /* 0x0001522416137981 */ /* 0x000564000c1e1520 */
.L_x_388:
[----:B------:R-:W-:Y:S05]  /*12210*/  BSYNC B1 ;  /* 0x0000000000017941 */ /* 0x000fea0003800000 */
.L_x_387:
        /* <DEDUP_REMOVED lines=14> */
.L_x_390:
[----:B------:R-:W-:Y:S05]  /*12300*/  BSYNC B1 ;  /* 0x0000000000017941 */ /* 0x000fea0003800000 */
.L_x_389:
        /* <DEDUP_REMOVED lines=10> */
.L_x_392:
[----:B------:R-:W-:Y:S05]  /*123b0*/  BSYNC B1 ;  /* 0x0000000000017941 */ /* 0x000fea0003800000 */
.L_x_391:
[----:B------:R-:W3:Y:S01]  /*123c0*/  LDL.LU R221, [R1+0x75c] ;  /* 0x00075c0001dd7983 */ /* 0x000ee20000300800 */
[----:B-----5:R-:W-:Y:S01]  /*123d0*/  HADD2.F32 R220, -RZ, R19.H0_H0 ;  /* 0x20000013ffdc7230 */ /* 0x020fe20000004100 */
[----:B------:R-:W-:Y:S04]  /*123e0*/  BSSY B1, `(.L_x_393) ;  /* 0x0000008000017945 */ /* 0x000fe80003800000 */
[----:B------:R-:W-:-:S04]  /*123f0*/  FMUL R220, R220, R16 ;  /* 0x00000010dcdc7220 */ /* 0x000fc80000400000 */
[----:B---3--:R-:W-:-:S05]  /*12400*/  FFMA R220, R221, R2, R220 ;  /* 0x00000002dddc7223 */ /* 0x008fca00000000dc */
[----:B------:R-:W-:-:S05]  /*12410*/  F2FP.F16.F32.PACK_AB R220, RZ, R220 ;  /* 0x000000dcffdc723e */ /* 0x000fca00000000ff */
[----:B------:R3:W-:Y:S01]  /*12420*/  @P4 STG.E.U16 desc[UR36][R218.64+0x152], R220 ;  /* 0x000152dcda004986 */ /* 0x0007e2000c101524 */
[----:B------:R-:W-:-:S13]  /*12430*/  ISETP.GT.AND P4, PT, R0, 0x80, P3 ;  /* 0x000000800000780c */ /* 0x000fda0001f84270 */
[----:B---3--:R-:W-:Y:S05]  /*12440*/  @!P4 BRA `(.L_x_394) ;  /* 0x000000000004c947 */ /* 0x008fea0003800000 */
[----:B------:R3:W5:Y:S02]  /*12450*/  LDG.E.LTC128B.U16 R19, desc[UR36][R22.64+0x160] ;  /* 0x0001602416137981 */ /* 0x000764000c1e1520 */
.L_x_394:
[----:B------:R-:W-:Y:S05]  /*12460*/  BSYNC B1 ;  /* 0x0000000000017941 */ /* 0x000fea0003800000 */
.L_x_393:
        /* <DEDUP_REMOVED lines=13> */
.L_x_396:
[----:B------:R-:W-:Y:S05]  /*12540*/  BSYNC B1 ;  /* 0x0000000000017941 */ /* 0x000fea0003800000 */
.L_x_395:
        /* <DEDUP_REMOVED lines=13> */
.L_x_398:
[----:B------:R-:W-:Y:S05]  /*12620*/  BSYNC B1 ;  /* 0x0000000000017941 */ /* 0x000fea0003800000 */
.L_x_397:
        /* <DEDUP_REMOVED lines=10> */
.L_x_400:
[----:B------:R-:W-:Y:S05]  /*126d0*/  BSYNC B1 ;  /* 0x0000000000017941 */ /* 0x000fea0003800000 */
.L_x_399:
        /* <DEDUP_REMOVED lines=10> */
.L_x_402:
[----:B------:R-:W-:Y:S05]  /*12780*/  BSYNC B1 ;  /* 0x0000000000017941 */ /* 0x000fea0003800000 */
.L_x_401:
        /* <DEDUP_REMOVED lines=13> */
.L_x_404:
[----:B------:R-:W-:Y:S05]  /*12860*/  BSYNC B1 ;  /* 0x0000000000017941 */ /* 0x000fea0003800000 */
.L_x_403:
        /* <DEDUP_REMOVED lines=13> */
.L_x_406:
[----:B------:R-:W-:Y:S05]  /*12940*/  BSYNC B1 ;  /* 0x0000000000017941 */ /* 0x000fea0003800000 */
.L_x_405:
        /* <DEDUP_REMOVED lines=10> */
.L_x_408:
[----:B------:R-:W-:Y:S05]  /*129f0*/  BSYNC B1 ;  /* 0x0000000000017941 */ /* 0x000fea0003800000 */
.L_x_407:
[----:B------:R-:W3:Y:S01]  /*12a00*/  LDL.LU R222, [R1+0x77c] ;  /* 0x00077c0001de7983 */ /* 0x000ee20000300800 */
[----:B-----5:R-:W-:-:S03]  /*12a10*/  HADD2.F32 R220, -RZ, R19.H0_H0 ;  /* 0x20000013ffdc7230 */ /* 0x020fc60000004100 */
[----:B------:R-:W4:Y:S02]  /*12a20*/  LDL.LU R221, [R1+0x480] ;  /* 0x0004800001dd7983 */ /* 0x000f240000300800 */
[----:B------:R-:W-:Y:S01]  /*12a30*/  FMUL R220, R220, R16 ;  /* 0x00000010dcdc7220 */ /* 0x000fe20000400000 */
[----:B------:R-:W-:Y:S01]  /*12a40*/  IMAD.U32 R224, RZ, RZ, UR8 ;  /* 0x00000008ffe07e24 */ /* 0x000fe2000f8e00ff */
[----:B------:R-:W-:Y:S02]  /*12a50*/  USHF.L.U64.HI UR4, UR8, 0x9, UR9 ;  /* 0x0000000908047899 */ /* 0x000fe40008010209 */
[----:B---3--:R-:W-:-:S05]  /*12a60*/  FFMA R220, R222, R2, R220 ;  /* 0x00000002dedc7223 */ /* 0x008fca00000000dc */
[----:B------:R-:W-:-:S05]  /*12a70*/  F2FP.F16.F32.PACK_AB R220, RZ, R220 ;  /* 0x000000dcffdc723e */ /* 0x000fca00000000ff */
[----:B------:R3:W-:Y:S04]  /*12a80*/  @P4 STG.E.U16 desc[UR36][R218.64+0x172], R220 ;  /* 0x000172dcda004986 */ /* 0x0007e8000c101524 */
[----:B---3--:R-:W3:Y:S01]  /*12a90*/  LDL.LU.64 R218, [R1+0x790] ;  /* 0x0007900001da7983 */ /* 0x008ee20000300a00 */
[----:B------:R-:W-:-:S04]  /*12aa0*/  LEA R224, P4, R224, R226, 0x9 ;  /* 0x000000e2e0e07211 */ /* 0x000fc800078848ff */
[----:B------:R-:W-:Y:S02]  /*12ab0*/  IADD3.X R225, R227, UR4, RZ, P4, !PT ;  /* 0x00000004e3e17c10 */ /* 0x000fe4000a7fe4ff */
[----:B------:R-:W-:-:S13]  /*12ac0*/  ISETP.GT.AND P4, PT, R0, 0x100, P5 ;  /* 0x000001000000780c */ /* 0x000fda0002f84270 */
[----:B---3--:R-:W3:Y:S01]  /*12ad0*/  @P4 LDG.E.LTC128B.U16 R19, desc[UR36][R218.64] ;  /* 0x00000024da134981 */ /* 0x008ee2000c1e1520 */
        /* <DEDUP_REMOVED lines=10> */
.L_x_410:
[----:B------:R-:W-:Y:S05]  /*12b80*/  BSYNC B1 ;  /* 0x0000000000017941 */ /* 0x000fea0003800000 */
.L_x_409:
[----:B------:R-:W4:Y:S01]  /*12b90*/  LDL.LU R219, [R1+0x484] ;  /* 0x0004840001db7983 */ /* 0x000f220000300800 */
[----:B-----5:R-:W-:Y:S01]  /*12ba0*/  HADD2.F32 R218, -RZ, R19.H0_H0 ;  /* 0x20000013ffda7230 */ /* 0x020fe20000004100 */
[----:B------:R-:W-:Y:S04]  /*12bb0*/  BSSY B1, `(.L_x_411) ;  /* 0x000000d000017945 */ /* 0x000fe80003800000 */
[----:B------:R-:W-:-:S04]  /*12bc0*/  FMUL R218, R218, R16 ;  /* 0x00000010dada7220 */ /* 0x000fc80000400000 */
[----:B----4-:R-:W-:Y:S01]  /*12bd0*/  FFMA R218, R219, R2, R218 ;  /* 0x00000002dbda7223 */ /* 0x010fe200000000da */
[----:B------:R-:W-:-:S04]  /*12be0*/  @P4 IMAD.MOV.U32 R219, RZ, RZ, R225 ;  /* 0x000000ffffdb4224 */ /* 0x000fc800078e00e1 */
[----:B------:R-:W-:-:S04]  /*12bf0*/  F2FP.F16.F32.PACK_AB R218, RZ, R218 ;  /* 0x000000daffda723e */ /* 0x000fc800000000ff */
[----:B------:R-:W-:Y:S01]  /*12c00*/  PRMT R220, R218, 0x7610, R220 ;  /* 0x00007610dadc7816 */ /* 0x000fe200000000dc */
[----:B------:R-:W-:-:S05]  /*12c10*/  @P4 IMAD.MOV.U32 R218, RZ, RZ, R224 ;  /* 0x000000ffffda4224 */ /* 0x000fca00078e00e0 */
[----:B------:R4:W-:Y:S02]  /*12c20*/  @P4 STG.E.U16 desc[UR36][R218.64+0x2], R220 ;  /* 0x000002dcda004986 */ /* 0x0009e4000c101524 */
[----:B----4-:R-:W-:-:S05]  /*12c30*/  IADD3 R218, P4, R224, R223, RZ ;  /* 0x000000dfe0da7210 */ /* 0x010fca0007f9e0ff */
[----:B------:R-:W-:Y:S01]  /*12c40*/  IMAD.X R219, R225, 0x1, R233, P4 ;  /* 0x00000001e1db7824 */ /* 0x000fe200020e06e9 */
[----:B------:R-:W-:-:S13]  /*12c50*/  ISETP.GT.AND P4, PT, R0, 0x108, P5 ;  /* 0x000001080000780c */ /* 0x000fda0002f84270 */
[----:B------:R-:W-:Y:S05]  /*12c60*/  @!P4 BRA `(.L_x_412) ;  /* 0x000000000004c947 */ /* 0x000fea0003800000 */
[----:B------:R4:W5:Y:S02]  /*12c70*/  LDG.E.LTC128B.U16 R19, desc[UR36][R230.64] ;  /* 0x00000024e6137981 */ /* 0x000964000c1e1520 */
.L_x_412:
[----:B------:R-:W-:Y:S05]  /*12c80*/  BSYNC B1 ;  /* 0x0000000000017941 */ /* 0x000fea0003800000 */
.L_x_411:
        /* <DEDUP_REMOVED lines=11> */
.L_x_414:
[----:B------:R-:W-:Y:S05]  /*12d40*/  BSYNC B1 ;  /* 0x0000000000017941 */ /* 0x000fea0003800000 */
.L_x_413:
        /* <DEDUP_REMOVED lines=11> */
.L_x_416:
[----:B------:R-:W-:Y:S05]  /*12e00*/  BSYNC B1 ;  /* 0x0000000000017941 */ /* 0x000fea0003800000 */
.L_x_415:
        /* <DEDUP_REMOVED lines=14> */
.L_x_418:
[----:B------:R-:W-:Y:S05]  /*12ef0*/  BSYNC B1 ;  /* 0x0000000000017941 */ /* 0x000fea0003800000 */
.L_x_417:
        /* <DEDUP_REMOVED lines=14> */
.L_x_420:
[----:B------:R-:W-:Y:S05]  /*12fe0*/  BSYNC B1 ;  /* 0x0000000000017941 */ /* 0x000fea0003800000 */
.L_x_419:
        /* <DEDUP_REMOVED lines=11> */
.L_x_422:
[----:B------:R-:W-:Y:S05]  /*130a0*/  BSYNC B1 ;  /* 0x0000000000017941 */ /* 0x000fea0003800000 */
.L_x_421:
        /* <DEDUP_REMOVED lines=11> */
.L_x_424:
[----:B------:R-:W-:Y:S05]  /*13160*/  BSYNC B1 ;  /* 0x0000000000017941 */ /* 0x000fea0003800000 */
.L_x_423:
        /* <DEDUP_REMOVED lines=14> */
.L_x_426:
[----:B------:R-:W-:Y:S05]  /*13250*/  BSYNC B1 ;  /* 0x0000000000017941 */ /* 0x000fea0003800000 */
.L_x_425:
        /* <DEDUP_REMOVED lines=14> */
.L_x_428:
[----:B------:R-:W-:Y:S05]  /*13340*/  BSYNC B1 ;  /* 0x0000000000017941 */ /* 0x000fea0003800000 */
.L_x_427:
        /* <DEDUP_REMOVED lines=11> */
.L_x_430:
[----:B------:R-:W-:Y:S05]  /*13400*/  BSYNC B1 ;  /* 0x0000000000017941 */ /* 0x000fea0003800000 */
.L_x_429:
        /* <DEDUP_REMOVED lines=11> */
.L_x_432:
[----:B------:R-:W-:Y:S05]  /*134c0*/  BSYNC B1 ;  /* 0x0000000000017941 */ /* 0x000fea0003800000 */
.L_x_431:
        /* <DEDUP_REMOVED lines=14> */
.L_x_434:
[----:B------:R-:W-:Y:S05]  /*135b0*/  BSYNC B1 ;  /* 0x0000000000017941 */ /* 0x000fea0003800000 */
.L_x_433:
        /* <DEDUP_REMOVED lines=14> */
.L_x_436:
[----:B------:R-:W-:Y:S05]  /*136a0*/  BSYNC B1 ;  /* 0x0000000000017941 */ /* 0x000fea0003800000 */
.L_x_435:
        /* <DEDUP_REMOVED lines=11> */
.L_x_438:
[----:B------:R-:W-:Y:S05]  /*13760*/  BSYNC B1 ;  /* 0x0000000000017941 */ /* 0x000fea0003800000 */
.L_x_437:
        /* <DEDUP_REMOVED lines=11> */
.L_x_440:
[----:B------:R-:W-:Y:S05]  /*13820*/  BSYNC B1 ;  /* 0x0000000000017941 */ /* 0x000fea0003800000 */
.L_x_439:
        /* <DEDUP_REMOVED lines=14> */
.L_x_442:
[----:B------:R-:W-:Y:S05]  /*13910*/  BSYNC B1 ;  /* 0x0000000000017941 */ /* 0x000fea0003800000 */
.L_x_441:
        /* <DEDUP_REMOVED lines=14> */
.L_x_444:
[----:B------:R-:W-:Y:S05]  /*13a00*/  BSYNC B1 ;  /* 0x0000000000017941 */ /* 0x000fea0003800000 */
.L_x_443:
        /* <DEDUP_REMOVED lines=11> */
.L_x_446:
[----:B------:R-:W-:Y:S05]  /*13ac0*/  BSYNC B1 ;  /* 0x0000000000017941 */ /* 0x000fea0003800000 */
.L_x_445:
        /* <DEDUP_REMOVED lines=11> */
.L_x_448:
[----:B------:R-:W-:Y:S05]  /*13b80*/  BSYNC B1 ;  /* 0x0000000000017941 */ /* 0x000fea0003800000 */
.L_x_447:
        /* <DEDUP_REMOVED lines=14> */
.L_x_450:
[----:B------:R-:W-:Y:S05]  /*13c70*/  BSYNC B1 ;  /* 0x0000000000017941 */ /* 0x000fea0003800000 */
.L_x_449:
        /* <DEDUP_REMOVED lines=14> */
.L_x_452:
[----:B------:R-:W-:Y:S05]  /*13d60*/  BSYNC B1 ;  /* 0x0000000000017941 */ /* 0x000fea0003800000 */
.L_x_451:
        /* <DEDUP_REMOVED lines=11> */
.L_x_454:
[----:B------:R-:W-:Y:S05]  /*13e20*/  BSYNC B1 ;  /* 0x0000000000017941 */ /* 0x000fea0003800000 */
.L_x_453:
        /* <DEDUP_REMOVED lines=11> */
.L_x_456:
[----:B------:R-:W-:Y:S05]  /*13ee0*/  BSYNC B1 ;  /* 0x0000000000017941 */ /* 0x000fea0003800000 */
.L_x_455:
        /* <DEDUP_REMOVED lines=14> */
.L_x_458:
[----:B------:R-:W-:Y:S05]  /*13fd0*/  BSYNC B1 ;  /* 0x0000000000017941 */ /* 0x000fea0003800000 */
.L_x_457:
        /* <DEDUP_REMOVED lines=14> */
.L_x_460:
[----:B------:R-:W-:Y:S05]  /*140c0*/  BSYNC B1 ;  /* 0x0000000000017941 */ /* 0x000fea0003800000 */
.L_x_459:
        /* <DEDUP_REMOVED lines=11> */
.L_x_462:
[----:B------:R-:W-:Y:S05]  /*14180*/  BSYNC B1 ;  /* 0x0000000000017941 */ /* 0x000fea0003800000 */
.L_x_461:
        /* <DEDUP_REMOVED lines=11> */
.L_x_464:
[----:B------:R-:W-:Y:S05]  /*14240*/  BSYNC B1 ;  /* 0x0000000000017941 */ /* 0x000fea0003800000 */
.L_x_463:
        /* <DEDUP_REMOVED lines=14> */
.L_x_466:
[----:B------:R-:W-:Y:S05]  /*14330*/  BSYNC B1 ;  /* 0x0000000000017941 */ /* 0x000fea0003800000 */
.L_x_465:
        /* <DEDUP_REMOVED lines=14> */
.L_x_468:
[----:B------:R-:W-:Y:S05]  /*14420*/  BSYNC B1 ;  /* 0x0000000000017941 */ /* 0x000fea0003800000 */
.L_x_467:
        /* <DEDUP_REMOVED lines=11> */
.L_x_470:
[----:B------:R-:W-:Y:S05]  /*144e0*/  BSYNC B1 ;  /* 0x0000000000017941 */ /* 0x000fea0003800000 */
.L_x_469:
        /* <DEDUP_REMOVED lines=11> */
.L_x_472:
[----:B------:R-:W-:Y:S05]  /*145a0*/  BSYNC B1 ;  /* 0x0000000000017941 */ /* 0x000fea0003800000 */
.L_x_471:
        /* <DEDUP_REMOVED lines=14> */
.L_x_474:
[----:B------:R-:W-:Y:S05]  /*14690*/  BSYNC B1 ;  /* 0x0000000000017941 */ /* 0x000fea0003800000 */
.L_x_473:
        /* <DEDUP_REMOVED lines=14> */
.L_x_476:
[----:B------:R-:W-:Y:S05]  /*14780*/  BSYNC B1 ;  /* 0x0000000000017941 */ /* 0x000fea0003800000 */
.L_x_475:
        /* <DEDUP_REMOVED lines=11> */
.L_x_478:
[----:B------:R-:W-:Y:S05]  /*14840*/  BSYNC B1 ;  /* 0x0000000000017941 */ /* 0x000fea0003800000 */
.L_x_477:
        /* <DEDUP_REMOVED lines=11> */
.L_x_480:
[----:B------:R-:W-:Y:S05]  /*14900*/  BSYNC B1 ;  /* 0x0000000000017941 */ /* 0x000fea0003800000 */
.L_x_479:
        /* <DEDUP_REMOVED lines=14> */
.L_x_482:
[----:B------:R-:W-:Y:S05]  /*149f0*/  BSYNC B1 ;  /* 0x0000000000017941 */ /* 0x000fea0003800000 */
.L_x_481:
        /* <DEDUP_REMOVED lines=14> */
.L_x_484:
[----:B------:R-:W-:Y:S05]  /*14ae0*/  BSYNC B1 ;  /* 0x0000000000017941 */ /* 0x000fea0003800000 */
.L_x_483:
        /* <DEDUP_REMOVED lines=11> */
.L_x_486:
[----:B------:R-:W-:Y:S05]  /*14ba0*/  BSYNC B1 ;  /* 0x0000000000017941 */ /* 0x000fea0003800000 */
.L_x_485:
        /* <DEDUP_REMOVED lines=11> */
.L_x_488:
[----:B------:R-:W-:Y:S05]  /*14c60*/  BSYNC B1 ;  /* 0x0000000000017941 */ /* 0x000fea0003800000 */
.L_x_487:
        /* <DEDUP_REMOVED lines=14> */
.L_x_490:
[----:B------:R-:W-:Y:S05]  /*14d50*/  BSYNC B1 ;  /* 0x0000000000017941 */ /* 0x000fea0003800000 */
.L_x_489:
        /* <DEDUP_REMOVED lines=14> */
.L_x_492:
[----:B------:R-:W-:Y:S05]  /*14e40*/  BSYNC B1 ;  /* 0x0000000000017941 */ /* 0x000fea0003800000 */
.L_x_491:
        /* <DEDUP_REMOVED lines=11> */
.L_x_494:
[----:B------:R-:W-:Y:S05]  /*14f00*/  BSYNC B1 ;  /* 0x0000000000017941 */ /* 0x000fea0003800000 */
.L_x_493:
        /* <DEDUP_REMOVED lines=11> */
.L_x_496:
[----:B------:R-:W-:Y:S05]  /*14fc0*/  BSYNC B1 ;  /* 0x0000000000017941 */ /* 0x000fea0003800000 */
.L_x_495:
        /* <DEDUP_REMOVED lines=14> */
.L_x_498:
[----:B------:R-:W-:Y:S05]  /*150b0*/  BSYNC B1 ;  /* 0x0000000000017941 */ /* 0x000fea0003800000 */
.L_x_497:
        /* <DEDUP_REMOVED lines=14> */
.L_x_500:
[----:B------:R-:W-:Y:S05]  /*151a0*/  BSYNC B1 ;  /* 0x0000000000017941 */ /* 0x000fea0003800000 */
.L_x_499:
        /* <DEDUP_REMOVED lines=11> */
.L_x_502:
[----:B------:R-:W-:Y:S05]  /*15260*/  BSYNC B1 ;  /* 0x0000000000017941 */ /* 0x000fea0003800000 */
.L_x_501:
        /* <DEDUP_REMOVED lines=11> */
.L_x_504:
[----:B------:R-:W-:Y:S05]  /*15320*/  BSYNC B1 ;  /* 0x0000000000017941 */ /* 0x000fea0003800000 */
.L_x_503:
        /* <DEDUP_REMOVED lines=14> */
.L_x_506:
[----:B------:R-:W-:Y:S05]  /*15410*/  BSYNC B1 ;  /* 0x0000000000017941 */ /* 0x000fea0003800000 */
.L_x_505:
        /* <DEDUP_REMOVED lines=14> */
.L_x_508:
[----:B------:R-:W-:Y:S05]  /*15500*/  BSYNC B1 ;  /* 0x0000000000017941 */ /* 0x000fea0003800000 */
.L_x_507:
        /* <DEDUP_REMOVED lines=11> */
.L_x_510:
[----:B------:R-:W-:Y:S05]  /*155c0*/  BSYNC B1 ;  /* 0x0000000000017941 */ /* 0x000fea0003800000 */
.L_x_509:
        /* <DEDUP_REMOVED lines=11> */
.L_x_512:
[----:B------:R-:W-:Y:S05]  /*15680*/  BSYNC B1 ;  /* 0x0000000000017941 */ /* 0x000fea0003800000 */
.L_x_511:
        /* <DEDUP_REMOVED lines=14> */
.L_x_514:
[----:B------:R-:W-:Y:S05]  /*15770*/  BSYNC B1 ;  /* 0x0000000000017941 */ /* 0x000fea0003800000 */
.L_x_513:
        /* <DEDUP_REMOVED lines=14> */
.L_x_516:
[----:B------:R-:W-:Y:S05]  /*15860*/  BSYNC B1 ;  /* 0x0000000000017941 */ /* 0x000fea0003800000 */
.L_x_515:
        /* <DEDUP_REMOVED lines=11> */
.L_x_518:
[----:B------:R-:W-:Y:S05]  /*15920*/  BSYNC B1 ;  /* 0x0000000000017941 */ /* 0x000fea0003800000 */
.L_x_517:
        /* <DEDUP_REMOVED lines=11> */
.L_x_520:
[----:B------:R-:W-:Y:S05]  /*159e0*/  BSYNC B1 ;  /* 0x0000000000017941 */ /* 0x000fea0003800000 */
.L_x_519:
        /* <DEDUP_REMOVED lines=14> */
.L_x_522:
[----:B------:R-:W-:Y:S05]  /*15ad0*/  BSYNC B1 ;  /* 0x0000000000017941 */ /* 0x000fea0003800000 */
.L_x_521:
        /* <DEDUP_REMOVED lines=14> */
.L_x_524:
[----:B------:R-:W-:Y:S05]  /*15bc0*/  BSYNC B1 ;  /* 0x0000000000017941 */ /* 0x000fea0003800000 */
.L_x_523:
        /* <DEDUP_REMOVED lines=11> */
.L_x_526:
[----:B------:R-:W-:Y:S05]  /*15c80*/  BSYNC B1 ;  /* 0x0000000000017941 */ /* 0x000fea0003800000 */
.L_x_525:
        /* <DEDUP_REMOVED lines=11> */
.L_x_528:
[----:B------:R-:W-:Y:S05]  /*15d40*/  BSYNC B1 ;  /* 0x0000000000017941 */ /* 0x000fea0003800000 */
.L_x_527:
        /* <DEDUP_REMOVED lines=14> */
.L_x_530:
[----:B------:R-:W-:Y:S05]  /*15e30*/  BSYNC B1 ;  /* 0x0000000000017941 */ /* 0x000fea0003800000 */
.L_x_529:
        /* <DEDUP_REMOVED lines=14> */
.L_x_532:
[----:B------:R-:W-:Y:S05]  /*15f20*/  BSYNC B1 ;  /* 0x0000000000017941 */ /* 0x000fea0003800000 */
.L_x_531:
        /* <DEDUP_REMOVED lines=11> */
.L_x_534:
[----:B------:R-:W-:Y:S05]  /*15fe0*/  BSYNC B1 ;  /* 0x0000000000017941 */ /* 0x000fea0003800000 */
.L_x_533:
        /* <DEDUP_REMOVED lines=11> */
.L_x_536:
[----:B------:R-:W-:Y:S05]  /*160a0*/  BSYNC B1 ;  /* 0x0000000000017941 */ /* 0x000fea0003800000 */
.L_x_535:
        /* <DEDUP_REMOVED lines=14> */
.L_x_538:
[----:B------:R-:W-:Y:S05]  /*16190*/  BSYNC B1 ;  /* 0x0000000000017941 */ /* 0x000fea0003800000 */
.L_x_537:
        /* <DEDUP_REMOVED lines=14> */
.L_x_540:
[----:B------:R-:W-:Y:S05]  /*16280*/  BSYNC B1 ;  /* 0x0000000000017941 */ /* 0x000fea0003800000 */
.L_x_539:
        /* <DEDUP_REMOVED lines=11> */
.L_x_542:
[----:B------:R-:W-:Y:S05]  /*16340*/  BSYNC B1 ;  /* 0x0000000000017941 */ /* 0x000fea0003800000 */
.L_x_541:
        /* <DEDUP_REMOVED lines=11> */
.L_x_544:
[----:B------:R-:W-:Y:S05]  /*16400*/  BSYNC B1 ;  /* 0x0000000000017941 */ /* 0x000fea0003800000 */
.L_x_543:
        /* <DEDUP_REMOVED lines=14> */
.L_x_546:
[----:B------:R-:W-:Y:S05]  /*164f0*/  BSYNC B1 ;  /* 0x0000000000017941 */ /* 0x000fea0003800000 */
.L_x_545:
        /* <DEDUP_REMOVED lines=14> */
.L_x_548:
[----:B------:R-:W-:Y:S05]  /*165e0*/  BSYNC B1 ;  /* 0x0000000000017941 */ /* 0x000fea0003800000 */
.L_x_547:
        /* <DEDUP_REMOVED lines=11> */
.L_x_550:
[----:B------:R-:W-:Y:S05]  /*166a0*/  BSYNC B1 ;  /* 0x0000000000017941 */ /* 0x000fea0003800000 */
.L_x_549:
        /* <DEDUP_REMOVED lines=11> */
.L_x_552:
[----:B------:R-:W-:Y:S05]  /*16760*/  BSYNC B1 ;  /* 0x0000000000017941 */ /* 0x000fea0003800000 */
.L_x_551:
        /* <DEDUP_REMOVED lines=14> */
.L_x_554:
[----:B------:R-:W-:Y:S05]  /*16850*/  BSYNC B1 ;  /* 0x0000000000017941 */ /* 0x000fea0003800000 */
.L_x_553:
        /* <DEDUP_REMOVED lines=14> */
.L_x_556:
[----:B------:R-:W-:Y:S05]  /*16940*/  BSYNC B1 ;  /* 0x0000000000017941 */ /* 0x000fea0003800000 */
.L_x_555:
        /* <DEDUP_REMOVED lines=11> */
.L_x_558:
[----:B------:R-:W-:Y:S05]  /*16a00*/  BSYNC B1 ;  /* 0x0000000000017941 */ /* 0x000fea0003800000 */
.L_x_557:
        /* <DEDUP_REMOVED lines=11> */
.L_x_560:
[----:B------:R-:W-:Y:S05]  /*16ac0*/  BSYNC B1 ;  /* 0x0000000000017941 */ /* 0x000fea0003800000 */
.L_x_559:
        /* <DEDUP_REMOVED lines=14> */
.L_x_562:
[----:B------:R-:W-:Y:S05]  /*16bb0*/  BSYNC B1 ;  /* 0x0000000000017941 */ /* 0x000fea0003800000 */
.L_x_561:
        /* <DEDUP_REMOVED lines=14> */
.L_x_564:
[----:B------:R-:W-:Y:S05]  /*16ca0*/  BSYNC B1 ;  /* 0x0000000000017941 */ /* 0x000fea0003800000 */
.L_x_563:
        /* <DEDUP_REMOVED lines=11> */
.L_x_566:
[----:B------:R-:W-:Y:S05]  /*16d60*/  BSYNC B1 ;  /* 0x0000000000017941 */ /* 0x000fea0003800000 */
.L_x_565:
        /* <DEDUP_REMOVED lines=11> */
.L_x_568:
[----:B------:R-:W-:Y:S05]  /*16e20*/  BSYNC B1 ;  /* 0x0000000000017941 */ /* 0x000fea0003800000 */
.L_x_567:
        /* <DEDUP_REMOVED lines=14> */
.L_x_570:
[----:B------:R-:W-:Y:S05]  /*16f10*/  BSYNC B1 ;  /* 0x0000000000017941 */ /* 0x000fea0003800000 */
.L_x_569:
        /* <DEDUP_REMOVED lines=14> */
.L_x_572:
[----:B------:R-:W-:Y:S05]  /*17000*/  BSYNC B1 ;  /* 0x0000000000017941 */ /* 0x000fea0003800000 */
.L_x_571:
        /* <DEDUP_REMOVED lines=11> */
.L_x_574:
[----:B------:R-:W-:Y:S05]  /*170c0*/  BSYNC B1 ;  /* 0x0000000000017941 */ /* 0x000fea0003800000 */
.L_x_573:
        /* <DEDUP_REMOVED lines=11> */
.L_x_576:
[----:B------:R-:W-:Y:S05]  /*17180*/  BSYNC B1 ;  /* 0x0000000000017941 */ /* 0x000fea0003800000 */
.L_x_575:
        /* <DEDUP_REMOVED lines=13> */
.L_x_578:
[----:B------:R-:W-:Y:S05]  /*17260*/  BSYNC B1 ;  /* 0x0000000000017941 */ /* 0x000fea0003800000 */
.L_x_577:
        /* <DEDUP_REMOVED lines=14> */
.L_x_580:
[----:B------:R-:W-:Y:S05]  /*17350*/  BSYNC B1 ;  /* 0x0000000000017941 */ /* 0x000fea0003800000 */
.L_x_579:
        /* <DEDUP_REMOVED lines=10> */
.L_x_582:
[----:B------:R-:W-:Y:S05]  /*17400*/  BSYNC B1 ;  /* 0x0000000000017941 */ /* 0x000fea0003800000 */
.L_x_581:
        /* <DEDUP_REMOVED lines=10> */
.L_x_584:
[----:B------:R-:W-:Y:S05]  /*174b0*/  BSYNC B1 ;  /* 0x0000000000017941 */ /* 0x000fea0003800000 */
.L_x_583:
        /* <DEDUP_REMOVED lines=13> */
.L_x_586:
[----:B------:R-:W-:Y:S05]  /*17590*/  BSYNC B1 ;  /* 0x0000000000017941 */ /* 0x000fea0003800000 */
.L_x_585:
        /* <DEDUP_REMOVED lines=13> */
.L_x_588:
[----:B------:R-:W-:Y:S05]  /*17670*/  BSYNC B1 ;  /* 0x0000000000017941 */ /* 0x000fea0003800000 */
.L_x_587:
        /* <DEDUP_REMOVED lines=10> */
.L_x_590:
[----:B------:R-:W-:Y:S05]  /*17720*/  BSYNC B1 ;  /* 0x0000000000017941 */ /* 0x000fea0003800000 */
.L_x_589:
        /* <DEDUP_REMOVED lines=10> */
.L_x_592:
[----:B------:R-:W-:Y:S05]  /*177d0*/  BSYNC B1 ;  /* 0x0000000000017941 */ /* 0x000fea0003800000 */
.L_x_591:
        /* <DEDUP_REMOVED lines=13> */
.L_x_594:
[----:B------:R-:W-:Y:S05]  /*178b0*/  BSYNC B1 ;  /* 0x0000000000017941 */ /* 0x000fea0003800000 */
.L_x_593:
        /* <DEDUP_REMOVED lines=13> */
.L_x_596:
[----:B------:R-:W-:Y:S05]  /*17990*/  BSYNC B1 ;  /* 0x0000000000017941 */ /* 0x000fea0003800000 */
.L_x_595:
        /* <DEDUP_REMOVED lines=10> */
.L_x_598:
[----:B------:R-:W-:Y:S05]  /*17a40*/  BSYNC B1 ;  /* 0x0000000000017941 */ /* 0x000fea0003800000 */
.L_x_597:
[----:B------:R-:W3:Y:S04]  /*17a50*/  LDL.LU R223, [R1+0x5fc] ;  /* 0x0005fc0001df7983 */ /* 0x000ee80000300800 */
[----:B----4-:R-:W4:Y:S01]  /*17a60*/  LDL.LU.64 R230, [R1+0x798] ;  /* 0x0007980001e67983 */ /* 0x010f220000300a00 */
[----:B-----5:R-:W-:-:S03]  /*17a70*/  HADD2.F32 R220, -RZ, R19.H0_H0 ;  /* 0x20000013ffdc7230 */ /* 0x020fc60000004100 */
[----:B------:R-:W2:Y:S02]  /*17a80*/  LDL.LU R221, [R1+0x300] ;  /* 0x0003000001dd7983 */ /* 0x000ea40000300800 */
[----:B------:R-:W-:-:S04]  /*17a90*/  FMUL R220, R220, R16 ;  /* 0x00000010dcdc7220 */ /* 0x000fc80000400000 */
[----:B---3--:R-:W-:-:S05]  /*17aa0*/  FFMA R220, R223, R2, R220 ;  /* 0x00000002dfdc7223 */ /* 0x008fca00000000dc */
[----:B------:R-:W-:-:S05]  /*17ab0*/  F2FP.F16.F32.PACK_AB R220, RZ, R220 ;  /* 0x000000dcffdc723e */ /* 0x000fca00000000ff */
[----:B------:R3:W-:Y:S01]  /*17ac0*/  @P4 STG.E.U16 desc[UR36][R218.64+0x172], R220 ;  /* 0x000172dcda004986 */ /* 0x0007e2000c101524 */
[----:B------:R-:W-:-:S13]  /*17ad0*/  ISETP.GT.AND P4, PT, R0, 0x180, P5 ;  /* 0x000001800000780c */ /* 0x000fda0002f84270 */
[----:B----4-:R-:W4:Y:S01]  /*17ae0*/  @P4 LDG.E.LTC128B.U16 R19, desc[UR36][R230.64] ;  /* 0x00000024e6134981 */ /* 0x010f22000c1e1520 */
[----:B------:R-:W-:Y:S01]  /*17af0*/  IMAD.U32 R232, RZ, RZ, UR9 ;  /* 0x00000009ffe87e24 */ /* 0x000fe2000f8e00ff */
[----:B------:R-:W-:Y:S01]  /*17b00*/  BSSY B1, `(.L_x_599) ;  /* 0x000000f000017945 */ /* 0x000fe20003800000 */
[----:B---3--:R-:W-:Y:S02]  /*17b10*/  IMAD.U32 R219, RZ, RZ, UR8 ;  /* 0x00000008ffdb7e24 */ /* 0x008fe4000f8e00ff */
[----:B------:R-:W-:Y:S02]  /*17b20*/  IMAD R232, R232, 0x300, RZ ;  /* 0x00000300e8e87824 */ /* 0x000fe400078e02ff */
[----:B----4-:R-:W-:-:S05]  /*17b30*/  HADD2.F32 R218, -RZ, R19.H0_H0 ;  /* 0x20000013ffda7230 */ /* 0x010fca0000004100 */
[----:B------:R-:W-:-:S04]  /*17b40*/  FMUL R218, R218, R16 ;  /* 0x00000010dada7220 */ /* 0x000fc80000400000 */
[----:B--2---:R-:W-:Y:S01]  /*17b50*/  FFMA R220, R221, R2, R218 ;  /* 0x00000002dddc7223 */ /* 0x004fe200000000da */
[----:B------:R-:W-:-:S04]  /*17b60*/  IMAD.WIDE.U32 R218, R219, 0x300, R226 ;  /* 0x00000300dbda7825 */ /* 0x000fc800078e00e2 */
[----:B------:R-:W-:Y:S01]  /*17b70*/  F2FP.F16.F32.PACK_AB R220, RZ, R220 ;  /* 0x000000dcffdc723e */ /* 0x000fe200000000ff */
[----:B------:R-:W-:Y:S02]  /*17b80*/  IMAD.IADD R223, R219, 0x1, R232 ;  /* 0x00000001dbdf7824 */ /* 0x000fe400078e02e8 */
[----:B------:R-:W-:-:S05]  /*17b90*/  @P4 IMAD.MOV.U32 R222, RZ, RZ, R218 ;  /* 0x000000ffffde4224 */ /* 0x000fca00078e00da */
[----:B------:R2:W-:Y:S01]  /*17ba0*/  @P4 STG.E.U16 desc[UR36][R222.64], R220 ;  /* 0x000000dcde004986 */ /* 0x0005e2000c101524 */
[----:B------:R-:W-:-:S04]  /*17bb0*/  LOP3.LUT P4, RZ, R17, 0x2, RZ, 0xc0, !PT ;  /* 0x0000000211ff7812 */ /* 0x000fc8000788c0ff */
[----:B------:R-:W-:-:S13]  /*17bc0*/  ISETP.GT.AND P4, PT, R0, 0x180, P4 ;  /* 0x000001800000780c */ /* 0x000fda0002784270 */
[----:B--2---:R-:W-:Y:S05]  /*17bd0*/  @!P4 BRA `(.L_x_600) ;  /* 0x000000000004c947 */ /* 0x004fea0003800000 */
[----:B------:R2:W5:Y:S02]  /*17be0*/  LDG.E.LTC128B.U16 R19, desc[UR36][R10.64+0x2] ;  /* 0x000002240a137981 */ /* 0x000564000c1e1520 */
.L_x_600:
[----:B------:R-:W-:Y:S05]  /*17bf0*/  BSYNC B1 ;  /* 0x0000000000017941 */ /* 0x000fea0003800000 */
.L_x_599:
[----:B------:R-:W3:Y:S01]  /*17c00*/  LDL.LU R221, [R1+0x304] ;  /* 0x0003040001dd7983 */ /* 0x000ee20000300800 */
[----:B-----5:R-:W-:Y:S01]  /*17c10*/  HADD2.F32 R220, -RZ, R19.H0_H0 ;  /* 0x20000013ffdc7230 */ /* 0x020fe20000004100 */
[----:B------:R-:W-:Y:S01]  /*17c20*/  ISETP.GT.AND P5, PT, R0, 0x188, P5 ;  /* 0x000001880000780c */ /* 0x000fe20002fa4270 */
[----:B------:R-:W-:Y:S01]  /*17c30*/  IMAD.U32 R231, RZ, RZ, UR8 ;  /* 0x00000008ffe77e24 */ /* 0x000fe2000f8e00ff */
[----:B------:R-:W-:Y:S02]  /*17c40*/  BSSY B1, `(.L_x_601) ;  /* 0x000000d000017945 */ /* 0x000fe40003800000 */
[----:B------:R-:W-:Y:S01]  /*17c50*/  FMUL R220, R220, R16 ;  /* 0x00000010dcdc7220 */ /* 0x000fe20000400000 */
[----:B------:R-:W-:-:S03]  /*17c60*/  IMAD.SHL.U32 R231, R231, 0x10, RZ ;  /* 0x00000010e7e77824 */ /* 0x000fc600078e00ff */
[----:B---3--:R-:W-:Y:S01]  /*17c70*/  FFMA R220, R221, R2, R220 ;  /* 0x00000002dddc7223 */ /* 0x008fe200000000dc */
[----:B------:R-:W-:-:S04]  /*17c80*/  @P4 IMAD.MOV.U32 R221, RZ, RZ, R223 ;  /* 0x000000ffffdd4224 */ /* 0x000fc800078e00df */
[----:B------:R-:W-:-:S04]  /*17c90*/  F2FP.F16.F32.PACK_AB R220, RZ, R220 ;  /* 0x000000dcffdc723e */ /* 0x000fc800000000ff */
[----:B------:R-:W-:Y:S01]  /*17ca0*/  PRMT R230, R220, 0x7610, R230 ;  /* 0x00007610dce67816 */ /* 0x000fe200000000e6 */
[----:B------:R-:W-:-:S05]  /*17cb0*/  @P4 IMAD.MOV.U32 R220, RZ, RZ, R218 ;  /* 0x000000ffffdc4224 */ /* 0x000fca00078e00da */
[----:B------:R3:W-:Y:S02]  /*17cc0*/  @P4 STG.E.U16 desc[UR36][R220.64+0x2], R230 ;  /* 0x000002e6dc004986 */ /* 0x0007e4000c101524 */
[----:B---3--:R-:W-:-:S05]  /*17cd0*/  IADD3 R220, P4, R231, R218, RZ ;  /* 0x000000dae7dc7210 */ /* 0x008fca0007f9e0ff */
[----:B------:R-:W-:Y:S01]  /*17ce0*/  IMAD.X R221, R223, 0x1, R233, P4 ;  /* 0x00000001dfdd7824 */ /* 0x000fe200020e06e9 */
[----:B------:R-:W-:Y:S07]  /*17cf0*/  @!P5 BRA `(.L_x_602) ;  /* 0x000000000004d947 */ /* 0x000fee0003800000 */
[----:B------:R3:W5:Y:S02]  /*17d00*/  LDG.E.LTC128B.U16 R19, desc[UR36][R234.64] ;  /* 0x00000024ea137981 */ /* 0x000764000c1e1520 */
.L_x_602:
[----:B------:R-:W-:Y:S05]  /*17d10*/  BSYNC B1 ;  /* 0x0000000000017941 */ /* 0x000fea0003800000 */
.L_x_601:
[----:B------:R-:W4:Y:S01]  /*17d20*/  LDL.LU R231, [R1+0x308] ;  /* 0x0003080001e77983 */ /* 0x000f220000300800 */
[----:B-----5:R-:W-:Y:S01]  /*17d30*/  HADD2.F32 R230, -RZ, R19.H0_H0 ;  /* 0x20000013ffe67230 */ /* 0x020fe20000004100 */
[----:B------:R-:W-:Y:S01]  /*17d40*/  LOP3.LUT P4, RZ, R17, 0x2, RZ, 0xc0, !PT ;  /* 0x0000000211ff7812 */ /* 0x000fe2000788c0ff */
[----:B------:R-:W-:Y:S03]  /*17d50*/  BSSY B1, `(.L_x_603) ;  /* 0x0000008000017945 */ /* 0x000fe60003800000 */
[----:B------:R-:W-:Y:S01]  /*17d60*/  FMUL R230, R230, R16 ;  /* 0x00000010e6e67220 */ /* 0x000fe20000400000 */
[----:B------:R-:W-:-:S03]  /*17d70*/  ISETP.GT.AND P4, PT, R0, 0x188, P4 ;  /* 0x000001880000780c */ /* 0x000fc60002784270 */
[----:B----4-:R-:W-:-:S05]  /*17d80*/  FFMA R230, R231, R2, R230 ;  /* 0x00000002e7e67223 */ /* 0x010fca00000000e6 */
[----:B------:R-:W-:-:S05]  /*17d90*/  F2FP.F16.F32.PACK_AB R230, RZ, R230 ;  /* 0x000000e6ffe6723e */ /* 0x000fca00000000ff */
[----:B------:R4:W-:Y:S01]  /*17da0*/  @P5 STG.E.U16 desc[UR36][R220.64], R230 ;  /* 0x000000e6dc005986 */ /* 0x0009e2000c101524 */
[----:B------:R-:W-:Y:S05]  /*17db0*/  @!P4 BRA `(.L_x_604) ;  /* 0x000000000004c947 */ /* 0x000fea0003800000 */
[----:B------:R0:W5:Y:S02]  /*17dc0*/  LDG.E.LTC128B.U16 R19, desc[UR36][R8.64+0x2] ;  /* 0x0000022408137981 */ /* 0x000164000c1e1520 */
.L_x_604:
[----:B------:R-:W-:Y:S05]  /*17dd0*/  BSYNC B1 ;  /* 0x0000000000017941 */ /* 0x000fea0003800000 */
.L_x_603:
[----:B------:R-:W2:Y:S01]  /*17de0*/  LDL.LU R231, [R1+0x30c] ;  /* 0x00030c0001e77983 */ /* 0x000ea20000300800 */
[----:B----45:R-:W-:Y:S01]  /*17df0*/  HADD2.F32 R230, -RZ, R19.H0_H0 ;  /* 0x20000013ffe67230 */ /* 0x030fe20000004100 */
[----:B------:R-:W-:Y:S01]  /*17e00*/  LOP3.LUT P5, RZ, R17, 0x4, RZ, 0xc0, !PT ;  /* 0x0000000411ff7812 */ /* 0x000fe200078ac0ff */
[----:B------:R-:W-:Y:S03]  /*17e10*/  BSSY B1, `(.L_x_605) ;  /* 0x0000008000017945 */ /* 0x000fe60003800000 */
[----:B------:R-:W-:-:S04]  /*17e20*/  FMUL R230, R230, R16 ;  /* 0x00000010e6e67220 */ /* 0x000fc80000400000 */
[----:B--2---:R-:W-:-:S05]  /*17e30*/  FFMA R230, R231, R2, R230 ;  /* 0x00000002e7e67223 */ /* 0x004fca00000000e6 */
[----:B------:R-:W-:-:S05]  /*17e40*/  F2FP.F16.F32.PACK_AB R230, RZ, R230 ;  /* 0x000000e6ffe6723e */ /* 0x000fca00000000ff */
[----:B------:R2:W-:Y:S01]  /*17e50*/  @P4 STG.E.U16 desc[UR36][R220.64+0x2], R230 ;  /* 0x000002e6dc004986 */ /* 0x0005e2000c101524 */
[----:B------:R-:W-:-:S13]  /*17e60*/  ISETP.GT.AND P4, PT, R0, 0x180, P5 ;  /* 0x000001800000780c */ /* 0x000fda0002f84270 */
[----:B--2---:R-:W-:Y:S05]  /*17e70*/  @!P4 BRA `(.L_x_606) ;  /* 0x000000000004c947 */ /* 0x004fea0003800000 */
[----:B------:R2:W5:Y:S02]  /*17e80*/  LDG.E.LTC128B.U16 R19, desc[UR36][R10.64+0x10] ;  /* 0x000010240a137981 */ /* 0x000564000c1e1520 */
.L_x_606:
[----:B------:R-:W-:Y:S05]  /*17e90*/  BSYNC B1 ;  /* 0x0000000000017941 */ /* 0x000fea0003800000 */
.L_x_605:
[----:B------:R-:W4:Y:S01]  /*17ea0*/  LDL.LU R231, [R1+0x310] ;  /* 0x0003100001e77983 */ /* 0x000f220000300800 */
[----:B-----5:R-:W-:Y:S01]  /*17eb0*/  HADD2.F32 R230, -RZ, R19.H0_H0 ;  /* 0x20000013ffe67230 */ /* 0x020fe20000004100 */
[----:B------:R-:W-:Y:S01]  /*17ec0*/  LOP3.LUT P5, RZ, R17, 0x8, RZ, 0xc0, !PT ;  /* 0x0000000811ff7812 */ /* 0x000fe200078ac0ff */
[----:B------:R-:W-:Y:S03]  /*17ed0*/  BSSY B1, `(.L_x_607) ;  /* 0x000000b000017945 */ /* 0x000fe60003800000 */
[----:B------:R-:W-:-:S04]  /*17ee0*/  FMUL R230, R230, R16 ;  /* 0x00000010e6e67220 */ /* 0x000fc80000400000 */
[----:B----4-:R-:W-:Y:S01]  /*17ef0*/  FFMA R230, R231, R2, R230 ;  /* 0x00000002e7e67223 */ /* 0x010fe200000000e6 */
[----:B------:R-:W-:-:S04]  /*17f00*/  @P4 IMAD.MOV.U32 R231, RZ, RZ, R223 ;  /* 0x000000ffffe74224 */ /* 0x000fc800078e00df */
[----:B------:R-:W-:-:S04]  /*17f10*/  F2FP.F16.F32.PACK_AB R230, RZ, R230 ;  /* 0x000000e6ffe6723e */ /* 0x000fc800000000ff */
[----:B------:R-:W-:Y:S01]  /*17f20*/  PRMT R233, R230, 0x7610, R233 ;  /* 0x00007610e6e97816 */ /* 0x000fe200000000e9 */
[----:B------:R-:W-:-:S05]  /*17f30*/  @P4 IMAD.MOV.U32 R230, RZ, RZ, R218 ;  /* 0x000000ffffe64224 */ /* 0x000fca00078e00da */
[----:B------:R4:W-:Y:S01]  /*17f40*/  @P4 STG.E.U16 desc[UR36][R230.64+0x10], R233 ;  /* 0x000010e9e6004986 */ /* 0x0009e2000c101524 */
[----:B------:R-:W-:-:S13]  /*17f50*/  ISETP.GT.AND P4, PT, R0, 0x180, P5 ;  /* 0x000001800000780c */ /* 0x000fda0002f84270 */
[----:B----4-:R-:W-:Y:S05]  /*17f60*/  @!P4 BRA `(.L_x_608) ;  /* 0x000000000004c947 */ /* 0x010fea0003800000 */
[----:B------:R4:W5:Y:S02]  /*17f70*/  LDG.E.LTC128B.U16 R19, desc[UR36][R10.64+0x12] ;  /* 0x000012240a137981 */ /* 0x000964000c1e1520 */
.L_x_608:
[----:B------:R-:W-:Y:S05]  /*17f80*/  BSYNC B1 ;  /* 0x0000000000017941 */ /* 0x000fea0003800000 */
.L_x_607:
        /* <DEDUP_REMOVED lines=14> */
.L_x_610:
[----:B------:R-:W-:Y:S05]  /*18070*/  BSYNC B1 ;  /* 0x0000000000017941 */ /* 0x000fea0003800000 */
.L_x_609:
        /* <DEDUP_REMOVED lines=10> */
.L_x_612:
[----:B------:R-:W-:Y:S05]  /*18120*/  BSYNC B1 ;  /* 0x0000000000017941 */ /* 0x000fea0003800000 */
.L_x_611:
[----:B------:R-:W2:Y:S01]  /*18130*/  LDL.LU R231, [R1+0x31c] ;  /* 0x00031c0001e77983 */ /* 0x000ea20000300800 */
[----:B-----5:R-:W-:Y:S01]  /*18140*/  HADD2.F32 R230, -RZ, R19.H0_H0 ;  /* 0x20000013ffe67230 */ /* 0x020fe20000004100 */
        /* <DEDUP_REMOVED lines=9> */
.L_x_614:
[----:B------:R-:W-:Y:S05]  /*181e0*/  BSYNC B1 ;  /* 0x0000000000017941 */ /* 0x000fea0003800000 */
.L_x_613:
[----:B------:R-:W3:Y:S01]  /*181f0*/  LDL.LU R231, [R1+0x320] ;  /* 0x0003200001e77983 */ /* 0x000ee20000300800 */
[----:B-----5:R-:W-:Y:S01]  /*18200*/  HADD2.F32 R230, -RZ, R19.H0_H0 ;  /* 0x20000013ffe67230 */ /* 0x020fe20000004100 */
[----:B------:R-:W-:Y:S01]  /*18210*/  LOP3.LUT P5, RZ, R17, 0x40, RZ, 0xc0, !PT ;  /* 0x0000004011ff7812 */ /* 0x000fe200078ac0ff */
[----:B------:R-:W-:Y:S03]  /*18220*/  BSSY B1, `(.L_x_615) ;  /* 0x000000b000017945 */ /* 0x000fe60003800000 */
        /* <DEDUP_REMOVED lines=10> */
.L_x_616:
[----:B------:R-:W-:Y:S05]  /*182d0*/  BSYNC B1 ;  /* 0x0000000000017941 */ /* 0x000fea0003800000 */
.L_x_615:
        /* <DEDUP_REMOVED lines=14> */
.L_x_618:
[----:B------:R-:W-:Y:S05]  /*183c0*/  BSYNC B1 ;  /* 0x0000000000017941 */ /* 0x000fea0003800000 */
.L_x_617:
        /* <DEDUP_REMOVED lines=10> */
.L_x_620:
[----:B------:R-:W-:Y:S05]  /*18470*/  BSYNC B1 ;  /* 0x0000000000017941 */ /* 0x000fea0003800000 */
.L_x_619:
        /* <DEDUP_REMOVED lines=11> */
.L_x_622:
[----:B------:R-:W-:Y:S05]  /*18530*/  BSYNC B1 ;  /* 0x0000000000017941 */ /* 0x000fea0003800000 */
.L_x_621:
        /* <DEDUP_REMOVED lines=14> */
.L_x_624:
[----:B------:R-:W-:Y:S05]  /*18620*/  BSYNC B1 ;  /* 0x0000000000017941 */ /* 0x000fea0003800000 */
.L_x_623:
        /* <DEDUP_REMOVED lines=14> */
.L_x_626:
[----:B------:R-:W-:Y:S05]  /*18710*/  BSYNC B1 ;  /* 0x0000000000017941 */ /* 0x000fea0003800000 */
.L_x_625:
        /* <DEDUP_REMOVED lines=10> */
.L_x_628:
[----:B------:R-:W-:Y:S05]  /*187c0*/  BSYNC B1 ;  /* 0x0000000000017941 */ /* 0x000fea0003800000 */
.L_x_627:
        /* <DEDUP_REMOVED lines=11> */
.L_x_630:
[----:B------:R-:W-:Y:S05]  /*18880*/  BSYNC B1 ;  /* 0x0000000000017941 */ /* 0x000fea0003800000 */
.L_x_629:
        /* <DEDUP_REMOVED lines=14> */
.L_x_632:
[----:B------:R-:W-:Y:S05]  /*18970*/  BSYNC B1 ;  /* 0x0000000000017941 */ /* 0x000fea0003800000 */
.L_x_631:
        /* <DEDUP_REMOVED lines=14> */
.L_x_634:
[----:B------:R-:W-:Y:S05]  /*18a60*/  BSYNC B1 ;  /* 0x0000000000017941 */ /* 0x000fea0003800000 */
.L_x_633:
        /* <DEDUP_REMOVED lines=10> */
.L_x_636:
[----:B------:R-:W-:Y:S05]  /*18b10*/  BSYNC B1 ;  /* 0x0000000000017941 */ /* 0x000fea0003800000 */
.L_x_635:
        /* <DEDUP_REMOVED lines=11> */
.L_x_638:
[----:B------:R-:W-:Y:S05]  /*18bd0*/  BSYNC B1 ;  /* 0x0000000000017941 */ /* 0x000fea0003800000 */
.L_x_637:
        /* <DEDUP_REMOVED lines=14> */
.L_x_640:
[----:B------:R-:W-:Y:S05]  /*18cc0*/  BSYNC B1 ;  /* 0x0000000000017941 */ /* 0x000fea0003800000 */
.L_x_639:
        /* <DEDUP_REMOVED lines=14> */
.L_x_642:
[----:B------:R-:W-:Y:S05]  /*18db0*/  BSYNC B1 ;  /* 0x0000000000017941 */ /* 0x000fea0003800000 */
.L_x_641:
        /* <DEDUP_REMOVED lines=10> */
.L_x_644:
[----:B------:R-:W-:Y:S05]  /*18e60*/  BSYNC B1 ;  /* 0x0000000000017941 */ /* 0x000fea0003800000 */
.L_x_643:
        /* <DEDUP_REMOVED lines=11> */
.L_x_646:
[----:B------:R-:W-:Y:S05]  /*18f20*/  BSYNC B1 ;  /* 0x0000000000017941 */ /* 0x000fea0003800000 */
.L_x_645:
        /* <DEDUP_REMOVED lines=14> */
.L_x_648:
[----:B------:R-:W-:Y:S05]  /*19010*/  BSYNC B1 ;  /* 0x0000000000017941 */ /* 0x000fea0003800000 */
.L_x_647:
        /* <DEDUP_REMOVED lines=14> */
.L_x_650:
[----:B------:R-:W-:Y:S05]  /*19100*/  BSYNC B1 ;  /* 0x0000000000017941 */ /* 0x000fea0003800000 */
.L_x_649:
        /* <DEDUP_REMOVED lines=10> */
.L_x_652:
[----:B------:R-:W-:Y:S05]  /*191b0*/  BSYNC B1 ;  /* 0x0000000000017941 */ /* 0x000fea0003800000 */
.L_x_651:
        /* <DEDUP_REMOVED lines=11> */
.L_x_654:
[----:B------:R-:W-:Y:S05]  /*19270*/  BSYNC B1 ;  /* 0x0000000000017941 */ /* 0x000fea0003800000 */
.L_x_653:
        /* <DEDUP_REMOVED lines=14> */
.L_x_656:
[----:B------:R-:W-:Y:S05]  /*19360*/  BSYNC B1 ;  /* 0x0000000000017941 */ /* 0x000fea0003800000 */
.L_x_655:
        /* <DEDUP_REMOVED lines=14> */
.L_x_658:
[----:B------:R-:W-:Y:S05]  /*19450*/  BSYNC B1 ;  /* 0x0000000000017941 */ /* 0x000fea0003800000 */
.L_x_657:
        /* <DEDUP_REMOVED lines=10> */
.L_x_660:
[----:B------:R-:W-:Y:S05]  /*19500*/  BSYNC B1 ;  /* 0x0000000000017941 */ /* 0x000fea0003800000 */
.L_x_659:
        /* <DEDUP_REMOVED lines=11> */
.L_x_662:
[----:B------:R-:W-:Y:S05]  /*195c0*/  BSYNC B1 ;  /* 0x0000000000017941 */ /* 0x000fea0003800000 */
.L_x_661:
        /* <DEDUP_REMOVED lines=14> */
.L_x_664:
[----:B------:R-:W-:Y:S05]  /*196b0*/  BSYNC B1 ;  /* 0x0000000000017941 */ /* 0x000fea0003800000 */
.L_x_663:
        /* <DEDUP_REMOVED lines=14> */
.L_x_666:
[----:B------:R-:W-:Y:S05]  /*197a0*/  BSYNC B1 ;  /* 0x0000000000017941 */ /* 0x000fea0003800000 */
.L_x_665:
        /* <DEDUP_REMOVED lines=10> */
.L_x_668:
[----:B------:R-:W-:Y:S05]  /*19850*/  BSYNC B1 ;  /* 0x0000000000017941 */ /* 0x000fea0003800000 */
.L_x_667:
        /* <DEDUP_REMOVED lines=11> */
.L_x_670:
[----:B------:R-:W-:Y:S05]  /*19910*/  BSYNC B1 ;  /* 0x0000000000017941 */ /* 0x000fea0003800000 */
.L_x_669:
        /* <DEDUP_REMOVED lines=14> */
.L_x_672:
[----:B------:R-:W-:Y:S05]  /*19a00*/  BSYNC B1 ;  /* 0x0000000000017941 */ /* 0x000fea0003800000 */
.L_x_671:
        /* <DEDUP_REMOVED lines=14> */
.L_x_674:
[----:B------:R-:W-:Y:S05]  /*19af0*/  BSYNC B1 ;  /* 0x0000000000017941 */ /* 0x000fea0003800000 */
.L_x_673:
        /* <DEDUP_REMOVED lines=10> */
.L_x_676:
[----:B------:R-:W-:Y:S05]  /*19ba0*/  BSYNC B1 ;  /* 0x0000000000017941 */ /* 0x000fea0003800000 */
.L_x_675:
        /* <DEDUP_REMOVED lines=11> */
.L_x_678:
[----:B------:R-:W-:Y:S05]  /*19c60*/  BSYNC B1 ;  /* 0x0000000000017941 */ /* 0x000fea0003800000 */
.L_x_677:
        /* <DEDUP_REMOVED lines=14> */
.L_x_680:
[----:B------:R-:W-:Y:S05]  /*19d50*/  BSYNC B1 ;  /* 0x0000000000017941 */ /* 0x000fea0003800000 */
.L_x_679:
        /* <DEDUP_REMOVED lines=14> */
.L_x_682:
[----:B------:R-:W-:Y:S05]  /*19e40*/  BSYNC B1 ;  /* 0x0000000000017941 */ /* 0x000fea0003800000 */
.L_x_681:
        /* <DEDUP_REMOVED lines=10> */
.L_x_684:
[----:B------:R-:W-:Y:S05]  /*19ef0*/  BSYNC B1 ;  /* 0x0000000000017941 */ /* 0x000fea0003800000 */
.L_x_683:
        /* <DEDUP_REMOVED lines=11> */
.L_x_686:
[----:B------:R-:W-:Y:S05]  /*19fb0*/  BSYNC B1 ;  /* 0x0000000000017941 */ /* 0x000fea0003800000 */
.L_x_685:
        /* <DEDUP_REMOVED lines=14> */
.L_x_688:
[----:B------:R-:W-:Y:S05]  /*1a0a0*/  BSYNC B1 ;  /* 0x0000000000017941 */ /* 0x000fea0003800000 */
.L_x_687:
        /* <DEDUP_REMOVED lines=14> */
.L_x_690:
[----:B------:R-:W-:Y:S05]  /*1a190*/  BSYNC B1 ;  /* 0x0000000000017941 */ /* 0x000fea0003800000 */
.L_x_689:
        /* <DEDUP_REMOVED lines=10> */
.L_x_692:
[----:B------:R-:W-:Y:S05]  /*1a240*/  BSYNC B1 ;  /* 0x0000000000017941 */ /* 0x000fea0003800000 */
.L_x_691:
        /* <DEDUP_REMOVED lines=11> */
.L_x_694:
[----:B------:R-:W-:Y:S05]  /*1a300*/  BSYNC B1 ;  /* 0x0000000000017941 */ /* 0x000fea0003800000 */
.L_x_693:
        /* <DEDUP_REMOVED lines=14> */
.L_x_696:
[----:B------:R-:W-:Y:S05]  /*1a3f0*/  BSYNC B1 ;  /* 0x0000000000017941 */ /* 0x000fea0003800000 */
.L_x_695:
        /* <DEDUP_REMOVED lines=14> */
.L_x_698:
[----:B------:R-:W-:Y:S05]  /*1a4e0*/  BSYNC B1 ;  /* 0x0000000000017941 */ /* 0x000fea0003800000 */
.L_x_697:
        /* <DEDUP_REMOVED lines=10> */
.L_x_700:
[----:B------:R-:W-:Y:S05]  /*1a590*/  BSYNC B1 ;  /* 0x0000000000017941 */ /* 0x000fea0003800000 */
.L_x_699:
        /* <DEDUP_REMOVED lines=11> */
.L_x_702:
[----:B------:R-:W-:Y:S05]  /*1a650*/  BSYNC B1 ;  /* 0x0000000000017941 */ /* 0x000fea0003800000 */
.L_x_701:
        /* <DEDUP_REMOVED lines=14> */
.L_x_704:
[----:B------:R-:W-:Y:S05]  /*1a740*/  BSYNC B1 ;  /* 0x0000000000017941 */ /* 0x000fea0003800000 */
.L_x_703:
        /* <DEDUP_REMOVED lines=14> */
.L_x_706:
[----:B------:R-:W-:Y:S05]  /*1a830*/  BSYNC B1 ;  /* 0x0000000000017941 */ /* 0x000fea0003800000 */
.L_x_705:
        /* <DEDUP_REMOVED lines=10> */
.L_x_708:
[----:B------:R-:W-:Y:S05]  /*1a8e0*/  BSYNC B1 ;  /* 0x0000000000017941 */ /* 0x000fea0003800000 */
.L_x_707:
        /* <DEDUP_REMOVED lines=11> */
.L_x_710:
[----:B------:R-:W-:Y:S05]  /*1a9a0*/  BSYNC B1 ;  /* 0x0000000000017941 */ /* 0x000fea0003800000 */
.L_x_709:
        /* <DEDUP_REMOVED lines=14> */
.L_x_712:
[----:B------:R-:W-:Y:S05]  /*1aa90*/  BSYNC B1 ;  /* 0x0000000000017941 */ /* 0x000fea0003800000 */
.L_x_711:
        /* <DEDUP_REMOVED lines=14> */
.L_x_714:
[----:B------:R-:W-:Y:S05]  /*1ab80*/  BSYNC B1 ;  /* 0x0000000000017941 */ /* 0x000fea0003800000 */
.L_x_713:
        /* <DEDUP_REMOVED lines=10> */
.L_x_716:
[----:B------:R-:W-:Y:S05]  /*1ac30*/  BSYNC B1 ;  /* 0x0000000000017941 */ /* 0x000fea0003800000 */
.L_x_715:
        /* <DEDUP_REMOVED lines=11> */
.L_x_718:
[----:B------:R-:W-:Y:S05]  /*1acf0*/  BSYNC B1 ;  /* 0x0000000000017941 */ /* 0x000fea0003800000 */
.L_x_717:
        /* <DEDUP_REMOVED lines=14> */
.L_x_720:
[----:B------:R-:W-:Y:S05]  /*1ade0*/  BSYNC B1 ;  /* 0x0000000000017941 */ /* 0x000fea0003800000 */
.L_x_719:
        /* <DEDUP_REMOVED lines=14> */
.L_x_722:
[----:B------:R-:W-:Y:S05]  /*1aed0*/  BSYNC B1 ;  /* 0x0000000000017941 */ /* 0x000fea0003800000 */
.L_x_721:
        /* <DEDUP_REMOVED lines=10> */
.L_x_724:
[----:B------:R-:W-:Y:S05]  /*1af80*/  BSYNC B1 ;  /* 0x0000000000017941 */ /* 0x000fea0003800000 */
.L_x_723:
        /* <DEDUP_REMOVED lines=11> */
.L_x_726:
[----:B------:R-:W-:Y:S05]  /*1b040*/  BSYNC B1 ;  /* 0x0000000000017941 */ /* 0x000fea0003800000 */
.L_x_725:
        /* <DEDUP_REMOVED lines=14> */
.L_x_728:
[----:B------:R-:W-:Y:S05]  /*1b130*/  BSYNC B1 ;  /* 0x0000000000017941 */ /* 0x000fea0003800000 */
.L_x_727:
        /* <DEDUP_REMOVED lines=14> */
.L_x_730:
[----:B------:R-:W-:Y:S05]  /*1b220*/  BSYNC B1 ;  /* 0x0000000000017941 */ /* 0x000fea0003800000 */
.L_x_729:
        /* <DEDUP_REMOVED lines=10> */
.L_x_732:
[----:B------:R-:W-:Y:S05]  /*1b2d0*/  BSYNC B1 ;  /* 0x0000000000017941 */ /* 0x000fea0003800000 */
.L_x_731:
        /* <DEDUP_REMOVED lines=11> */
.L_x_734:
[----:B------:R-:W-:Y:S05]  /*1b390*/  BSYNC B1 ;  /* 0x0000000000017941 */ /* 0x000fea0003800000 */
.L_x_733:
        /* <DEDUP_REMOVED lines=14> */
.L_x_736:
[----:B------:R-:W-:Y:S05]  /*1b480*/  BSYNC B1 ;  /* 0x0000000000017941 */ /* 0x000fea0003800000 */
.L_x_735:
        /* <DEDUP_REMOVED lines=14> */
.L_x_738:
[----:B------:R-:W-:Y:S05]  /*1b570*/  BSYNC B1 ;  /* 0x0000000000017941 */ /* 0x000fea0003800000 */
.L_x_737:
        /* <DEDUP_REMOVED lines=10> */
.L_x_740:
[----:B------:R-:W-:Y:S05]  /*1b620*/  BSYNC B1 ;  /* 0x0000000000017941 */ /* 0x000fea0003800000 */
.L_x_739:
        /* <DEDUP_REMOVED lines=11> */
.L_x_742:
[----:B------:R-:W-:Y:S05]  /*1b6e0*/  BSYNC B1 ;  /* 0x0000000000017941 */ /* 0x000fea0003800000 */
.L_x_741:
        /* <DEDUP_REMOVED lines=14> */
.L_x_744:
[----:B------:R-:W-:Y:S05]  /*1b7d0*/  BSYNC B1 ;  /* 0x0000000000017941 */ /* 0x000fea0003800000 */
.L_x_743:
        /* <DEDUP_REMOVED lines=14> */
.L_x_746:
[----:B------:R-:W-:Y:S05]  /*1b8c0*/  BSYNC B1 ;  /* 0x0000000000017941 */ /* 0x000fea0003800000 */
.L_x_745:
        /* <DEDUP_REMOVED lines=10> */
.L_x_748:
[----:B------:R-:W-:Y:S05]  /*1b970*/  BSYNC B1 ;  /* 0x0000000000017941 */ /* 0x000fea0003800000 */
.L_x_747:
        /* <DEDUP_REMOVED lines=11> */
.L_x_750:
[----:B------:R-:W-:Y:S05]  /*1ba30*/  BSYNC B1 ;  /* 0x0000000000017941 */ /* 0x000fea0003800000 */
.L_x_749:
        /* <DEDUP_REMOVED lines=14> */
.L_x_752:
[----:B------:R-:W-:Y:S05]  /*1bb20*/  BSYNC B1 ;  /* 0x0000000000017941 */ /* 0x000fea0003800000 */
.L_x_751:
        /* <DEDUP_REMOVED lines=14> */
.L_x_754:
[----:B------:R-:W-:Y:S05]  /*1bc10*/  BSYNC B1 ;  /* 0x0000000000017941 */ /* 0x000fea0003800000 */
.L_x_753:
        /* <DEDUP_REMOVED lines=10> */
.L_x_756:
[----:B------:R-:W-:Y:S05]  /*1bcc0*/  BSYNC B1 ;  /* 0x0000000000017941 */ /* 0x000fea0003800000 */
.L_x_755:
        /* <DEDUP_REMOVED lines=11> */
.L_x_758:
[----:B------:R-:W-:Y:S05]  /*1bd80*/  BSYNC B1 ;  /* 0x0000000000017941 */ /* 0x000fea0003800000 */
.L_x_757:
        /* <DEDUP_REMOVED lines=14> */
.L_x_760:
[----:B------:R-:W-:Y:S05]  /*1be70*/  BSYNC B1 ;  /* 0x0000000000017941 */ /* 0x000fea0003800000 */
.L_x_759:
        /* <DEDUP_REMOVED lines=14> */
.L_x_762:
[----:B------:R-:W-:Y:S05]  /*1bf60*/  BSYNC B1 ;  /* 0x0000000000017941 */ /* 0x000fea0003800000 */
.L_x_761:
        /* <DEDUP_REMOVED lines=10> */
.L_x_764:
[----:B------:R-:W-:Y:S05]  /*1c010*/  BSYNC B1 ;  /* 0x0000000000017941 */ /* 0x000fea0003800000 */
.L_x_763:
        /* <DEDUP_REMOVED lines=11> */
.L_x_766:
[----:B------:R-:W-:Y:S05]  /*1c0d0*/  BSYNC B1 ;  /* 0x0000000000017941 */ /* 0x000fea0003800000 */
.L_x_765:
        /* <DEDUP_REMOVED lines=13> */
.L_x_768:
[----:B------:R-:W-:Y:S05]  /*1c1b0*/  BSYNC B1 ;  /* 0x0000000000017941 */ /* 0x000fea0003800000 */
.L_x_767:
[----:B------:R-:W2:Y:S01]  /*1c1c0*/  LDL.LU R231, [R1+0x454] ;  /* 0x0004540001e77983 */ /* 0x000ea20000300800 */
        /* <DEDUP_REMOVED lines=12> */
.L_x_770:
[----:B------:R-:W-:Y:S05]  /*1c290*/  BSYNC B1 ;  /* 0x0000000000017941 */ /* 0x000fea0003800000 */
.L_x_769:
[----:B--2---:R-:W2:Y:S01]  /*1c2a0*/  LDL.LU R231, [R1+0x458] ;  /* 0x0004580001e77983 */ /* 0x004ea20000300800 */
[----:B-----5:R-:W-:Y:S01]  /*1c2b0*/  HADD2.F32 R230, -RZ, R19.H0_H0 ;  /* 0x20000013ffe67230 */ /* 0x020fe20000004100 */
[----:B------:R-:W-:Y:S01]  /*1c2c0*/  ISETP.GT.AND P4, PT, R0, 0x188, P6 ;  /* 0x000001880000780c */ /* 0x000fe20003784270 */
[----:B------:R-:W-:Y:S03]  /*1c2d0*/  BSSY B1, `(.L_x_771) ;  /* 0x0000007000017945 */ /* 0x000fe60003800000 */
[----:B------:R-:W-:-:S04]  /*1c2e0*/  FMUL R230, R230, R16 ;  /* 0x00000010e6e67220 */ /* 0x000fc80000400000 */
[----:B--2---:R-:W-:-:S05]  /*1c2f0*/  FFMA R230, R231, R2, R230 ;  /* 0x00000002e7e67223 */ /* 0x004fca00000000e6 */
[----:B------:R-:W-:-:S05]  /*1c300*/  F2FP.F16.F32.PACK_AB R230, RZ, R230 ;  /* 0x000000e6ffe6723e */ /* 0x000fca00000000ff */
[----:B------:R2:W-:Y:S01]  /*1c310*/  @P5 STG.E.U16 desc[UR36][R220.64+0x150], R230 ;  /* 0x000150e6dc005986 */ /* 0x0005e2000c101524 */
[----:B------:R-:W-:Y:S05]  /*1c320*/  @!P4 BRA `(.L_x_772) ;  /* 0x000000000004c947 */ /* 0x000fea0003800000 */
[----:B------:R0:W5:Y:S02]  /*1c330*/  LDG.E.LTC128B.U16 R19, desc[UR36][R8.64+0x152] ;  /* 0x0001522408137981 */ /* 0x000164000c1e1520 */
.L_x_772:
[----:B------:R-:W-:Y:S05]  /*1c340*/  BSYNC B1 ;  /* 0x0000000000017941 */ /* 0x000fea0003800000 */
.L_x_771:
[----:B------:R-:W3:Y:S01]  /*1c350*/  LDL.LU R231, [R1+0x45c] ;  /* 0x00045c0001e77983 */ /* 0x000ee20000300800 */
[----:B--2--5:R-:W-:Y:S01]  /*1c360*/  HADD2.F32 R230, -RZ, R19.H0_H0 ;  /* 0x20000013ffe67230 */ /* 0x024fe20000004100 */
        /* <DEDUP_REMOVED lines=8> */
.L_x_774:
[----:B------:R-:W-:Y:S05]  /*1c3f0*/  BSYNC B1 ;  /* 0x0000000000017941 */ /* 0x000fea0003800000 */
.L_x_773:
[----:B------:R-:W4:Y:S01]  /*1c400*/  LDL.LU R231, [R1+0x460] ;  /* 0x0004600001e77983 */ /* 0x000f220000300800 */
[----:B--2--5:R-:W-:Y:S01]  /*1c410*/  HADD2.F32 R230, -RZ, R19.H0_H0 ;  /* 0x20000013ffe67230 */ /* 0x024fe20000004100 */
[----:B------:R-:W-:Y:S01]  /*1c420*/  ISETP.GT.AND P4, PT, R0, 0x180, P2 ;  /* 0x000001800000780c */ /* 0x000fe20001784270 */
        /* <DEDUP_REMOVED lines=10> */
.L_x_776:
[----:B------:R-:W-:Y:S05]  /*1c4d0*/  BSYNC B1 ;  /* 0x0000000000017941 */ /* 0x000fea0003800000 */
.L_x_775:
[----:B--2---:R-:W2:Y:S01]  /*1c4e0*/  LDL.LU R231, [R1+0x464] ;  /* 0x0004640001e77983 */ /* 0x004ea20000300800 */
        /* <DEDUP_REMOVED lines=12> */
.L_x_778:
[----:B------:R-:W-:Y:S05]  /*1c5b0*/  BSYNC B1 ;  /* 0x0000000000017941 */ /* 0x000fea0003800000 */
.L_x_777:
        /* <DEDUP_REMOVED lines=10> */
.L_x_780:
[----:B------:R-:W-:Y:S05]  /*1c660*/  BSYNC B1 ;  /* 0x0000000000017941 */ /* 0x000fea0003800000 */
.L_x_779:
        /* <DEDUP_REMOVED lines=10> */
.L_x_782:
[----:B------:R-:W-:Y:S05]  /*1c710*/  BSYNC B1 ;  /* 0x0000000000017941 */ /* 0x000fea0003800000 */
.L_x_781:
        /* <DEDUP_REMOVED lines=13> */
.L_x_784:
[----:B------:R-:W-:Y:S05]  /*1c7f0*/  BSYNC B1 ;  /* 0x0000000000017941 */ /* 0x000fea0003800000 */
.L_x_783:
[----:B--2---:R-:W2:Y:S01]  /*1c800*/  LDL.LU R231, [R1+0x474] ;  /* 0x0004740001e77983 */ /* 0x004ea20000300800 */
[----:B-----5:R-:W-:Y:S01]  /*1c810*/  HADD2.F32 R222, -RZ, R19.H0_H0 ;  /* 0x20000013ffde7230 */ /* 0x020fe20000004100 */
[----:B------:R-:W-:Y:S01]  /*1c820*/  ISETP.GT.AND P1, PT, R0, 0x188, P1 ;  /* 0x000001880000780c */ /* 0x000fe20000f24270 */
[----:B------:R-:W-:Y:S03]  /*1c830*/  BSSY B1, `(.L_x_785) ;  /* 0x0000009000017945 */ /* 0x000fe60003800000 */
[----:B------:R-:W-:-:S04]  /*1c840*/  FMUL R222, R222, R16 ;  /* 0x00000010dede7220 */ /* 0x000fc80000400000 */
[----:B--2---:R-:W-:-:S05]  /*1c850*/  FFMA R222, R231, R2, R222 ;  /* 0x00000002e7de7223 */ /* 0x004fca00000000de */
[----:B------:R-:W-:-:S04]  /*1c860*/  F2FP.F16.F32.PACK_AB R222, RZ, R222 ;  /* 0x000000deffde723e */ /* 0x000fc800000000ff */
[----:B------:R-:W-:Y:S01]  /*1c870*/  PRMT R230, R222, 0x7610, R230 ;  /* 0x00007610dee67816 */ /* 0x000fe200000000e6 */
[----:B------:R-:W-:-:S05]  /*1c880*/  @P2 IMAD.MOV.U32 R222, RZ, RZ, R218 ;  /* 0x000000ffffde2224 */ /* 0x000fca00078e00da */
[----:B------:R2:W-:Y:S01]  /*1c890*/  @P2 STG.E.U16 desc[UR36][R222.64+0x172], R230 ;  /* 0x000172e6de002986 */ /* 0x0005e2000c101524 */
[----:B------:R-:W-:Y:S05]  /*1c8a0*/  @!P1 BRA `(.L_x_786) ;  /* 0x0000000000049947 */ /* 0x000fea0003800000 */
[----:B------:R0:W5:Y:S02]  /*1c8b0*/  LDG.E.LTC128B.U16 R19, desc[UR36][R8.64+0x170] ;  /* 0x0001702408137981 */ /* 0x000164000c1e1520 */
.L_x_786:
[----:B------:R-:W-:Y:S05]  /*1c8c0*/  BSYNC B1 ;  /* 0x0000000000017941 */ /* 0x000fea0003800000 */
.L_x_785:
        /* <DEDUP_REMOVED lines=10> */
.L_x_788:
[----:B------:R-:W-:Y:S05]  /*1c970*/  BSYNC B1 ;  /* 0x0000000000017941 */ /* 0x000fea0003800000 */
.L_x_787:
[----:B------:R-:W3:Y:S01]  /*1c980*/  LDL.LU R223, [R1+0x47c] ;  /* 0x00047c0001df7983 */ /* 0x000ee20000300800 */
[----:B--2--5:R-:W-:Y:S01]  /*1c990*/  HADD2.F32 R222, -RZ, R19.H0_H0 ;  /* 0x20000013ffde7230 */ /* 0x024fe20000004100 */
        /* <DEDUP_REMOVED lines=11> */
.L_x_790:
[----:B------:R-:W-:Y:S05]  /*1ca50*/  BSYNC B1 ;  /* 0x0000000000017941 */ /* 0x000fea0003800000 */
.L_x_789:
[----:B--2---:R-:W2:Y:S01]  /*1ca60*/  LDL.LU R221, [R1+0x180] ;  /* 0x0001800001dd7983 */ /* 0x004ea20000300800 */
[----:B-----5:R-:W-:Y:S01]  /*1ca70*/  HADD2.F32 R220, -RZ, R19.H0_H0 ;  /* 0x20000013ffdc7230 */ /* 0x020fe20000004100 */
        /* <DEDUP_REMOVED lines=11> */
.L_x_792:
[----:B------:R-:W-:Y:S05]  /*1cb30*/  BSYNC B1 ;  /* 0x0000000000017941 */ /* 0x000fea0003800000 */
.L_x_791:
        /* <DEDUP_REMOVED lines=10> */
.L_x_794:
[----:B------:R-:W-:Y:S05]  /*1cbe0*/  BSYNC B1 ;  /* 0x0000000000017941 */ /* 0x000fea0003800000 */
.L_x_793:
[----:B------:R-:W4:Y:S01]  /*1cbf0*/  LDL.LU R221, [R1+0x188] ;  /* 0x0001880001dd7983 */ /* 0x000f220000300800 */
[----:B--2--5:R-:W-:Y:S01]  /*1cc00*/  HADD2.F32 R220, -RZ, R19.H0_H0 ;  /* 0x20000013ffdc7230 */ /* 0x024fe20000004100 */
[----:B------:R-:W-:Y:S01]  /*1cc10*/  ISETP.GT.AND P0, PT, R0, 0x8, P2 ;  /* 0x000000080000780c */ /* 0x000fe20001704270 */
[----:B------:R-:W-:Y:S03]  /*1cc20*/  BSSY B1, `(.L_x_795) ;  /* 0x0000007000017945 */ /* 0x000fe60003800000 */
[----:B------:R-:W-:-:S04]  /*1cc30*/  FMUL R220, R220, R16 ;  /* 0x00000010dcdc7220 */ /* 0x000fc80000400000 */
[----:B----4-:R-:W-:-:S05]  /*1cc40*/  FFMA R220, R221, R2, R220 ;  /* 0x00000002dddc7223 */ /* 0x010fca00000000dc */
[----:B------:R-:W-:-:S05]  /*1cc50*/  F2FP.F16.F32.PACK_AB R220, RZ, R220 ;  /* 0x000000dcffdc723e */ /* 0x000fca00000000ff */
[----:B------:R2:W-:Y:S01]  /*1cc60*/  @P1 STG.E.U16 desc[UR36][R4.64+0x180], R220 ;  /* 0x000180dc04001986 */ /* 0x0005e2000c101524 */
[----:B------:R-:W-:Y:S05]  /*1cc70*/  @!P0 BRA `(.L_x_796) ;  /* 0x0000000000048947 */ /* 0x000fea0003800000 */
[----:B------:R4:W5:Y:S02]  /*1cc80*/  LDG.E.LTC128B.U16 R19, desc[UR36][R6.64+0x182] ;  /* 0x0001822406137981 */ /* 0x000964000c1e1520 */
.L_x_796:
[----:B------:R-:W-:Y:S05]  /*1cc90*/  BSYNC B1 ;  /* 0x0000000000017941 */ /* 0x000fea0003800000 */
.L_x_795:
        /* <DEDUP_REMOVED lines=13> */
.L_x_798:
[----:B------:R-:W-:Y:S05]  /*1cd70*/  BSYNC B1 ;  /* 0x0000000000017941 */ /* 0x000fea0003800000 */
.L_x_797:
[----:B------:R-:W4:Y:S01]  /*1cd80*/  LDL.LU R221, [R1+0x190] ;  /* 0x0001900001dd7983 */ /* 0x000f220000300800 */
[----:B--2--5:R-:W-:Y:S01]  /*1cd90*/  HADD2.F32 R220, -RZ, R19.H0_H0 ;  /* 0x20000013ffdc7230 */ /* 0x024fe20000004100 */
[----:B------:R-:W-:Y:S01]  /*1cda0*/  ISETP.GT.AND P3, PT, R3, 0xc9, PT ;  /* 0x000000c90300780c */ /* 0x000fe20003f64270 */
[----:B------:R-:W-:Y:S01]  /*1cdb0*/  BSSY B1, `(.L_x_799) ;  /* 0x000000a000017945 */ /* 0x000fe20003800000 */
[----:B------:R-:W-:Y:S02]  /*1cdc0*/  LOP3.LUT R17, R17, 0xfffffff7, RZ, 0xc0, !PT ;  /* 0xfffffff711117812 */ /* 0x000fe400078ec0ff */
[----:B------:R-:W-:Y:S01]  /*1cdd0*/  FMUL R220, R220, R16 ;  /* 0x00000010dcdc7220 */ /* 0x000fe20000400000 */
[----:B------:R-:W-:-:S08]  /*1cde0*/  ISETP.GT.AND P0, PT, R0, RZ, P3 ;  /* 0x000000ff0000720c */ /* 0x000fd00001f04270 */
[----:B------:R-:W-:Y:S01]  /*1cdf0*/  @P3 LOP3.LUT R17, R17, 0x8, RZ, 0xfc, !PT ;  /* 0x0000000811113812 */ /* 0x000fe200078efcff */
[----:B----4-:R-:W-:-:S05]  /*1ce00*/  FFMA R220, R221, R2, R220 ;  /* 0x00000002dddc7223 */ /* 0x010fca00000000dc */
[----:B------:R-:W-:-:S05]  /*1ce10*/  F2FP.F16.F32.PACK_AB R220, RZ, R220 ;  /* 0x000000dcffdc723e */ /* 0x000fca00000000ff */
[----:B------:R2:W-:Y:S01]  /*1ce20*/  @P1 STG.E.U16 desc[UR36][R226.64+0x190], R220 ;  /* 0x000190dce2001986 */ /* 0x0005e2000c101524 */
[----:B------:R-:W-:Y:S05]  /*1ce30*/  @!P0 BRA `(.L_x_800) ;  /* 0x0000000000048947 */ /* 0x000fea0003800000 */
[----:B------:R4:W5:Y:S02]  /*1ce40*/  LDG.E.LTC128B.U16 R19, desc[UR36][R216.64+0x192] ;  /* 0x00019224d8137981 */ /* 0x000964000c1e1520 */
.L_x_800:
[----:B------:R-:W-:Y:S05]  /*1ce50*/  BSYNC B1 ;  /* 0x0000000000017941 */ /* 0x000fea0003800000 */
.L_x_799:
        /* <DEDUP_REMOVED lines=10> */
.L_x_802:
[----:B------:R-:W-:Y:S05]  /*1cf00*/  BSYNC B1 ;  /* 0x0000000000017941 */ /* 0x000fea0003800000 */
.L_x_801:
        /* <DEDUP_REMOVED lines=10> */
.L_x_804:
[----:B------:R-:W-:Y:S05]  /*1cfb0*/  BSYNC B1 ;  /* 0x0000000000017941 */ /* 0x000fea0003800000 */
.L_x_803:
        /* <DEDUP_REMOVED lines=13> */
.L_x_806:
[----:B------:R-:W-:Y:S05]  /*1d090*/  BSYNC B1 ;  /* 0x0000000000017941 */ /* 0x000fea0003800000 */
.L_x_805:
[----:B------:R-:W4:Y:S01]  /*1d0a0*/  LDL.LU R221, [R1+0x1a0] ;  /* 0x0001a00001dd7983 */ /* 0x000f220000300800 */
[----:B--2--5:R-:W-:Y:S01]  /*1d0b0*/  HADD2.F32 R220, -RZ, R19.H0_H0 ;  /* 0x20000013ffdc7230 */ /* 0x024fe20000004100 */
[----:B------:R-:W-:Y:S01]  /*1d0c0*/  ISETP.GT.AND P1, PT, R3, 0xd1, PT ;  /* 0x000000d10300780c */ /* 0x000fe20003f24270 */
[----:B------:R-:W-:Y:S01]  /*1d0d0*/  BSSY B1, `(.L_x_807) ;  /* 0x000000a000017945 */ /* 0x000fe20003800000 */
[----:B------:R-:W-:Y:S02]  /*1d0e0*/  LOP3.LUT R17, R17, 0xffffffbf, RZ, 0xc0, !PT ;  /* 0xffffffbf11117812 */ /* 0x000fe400078ec0ff */
[----:B------:R-:W-:-:S09]  /*1d0f0*/  FMUL R220, R220, R16 ;  /* 0x00000010dcdc7220 */ /* 0x000fd20000400000 */
[----:B------:R-:W-:Y:S01]  /*1d100*/  @P1 LOP3.LUT R17, R17, 0x40, RZ, 0xfc, !PT ;  /* 0x0000004011111812 */ /* 0x000fe200078efcff */
[----:B----4-:R-:W-:-:S05]  /*1d110*/  FFMA R220, R221, R2, R220 ;  /* 0x00000002dddc7223 */ /* 0x010fca00000000dc */
[----:B------:R-:W-:-:S05]  /*1d120*/  F2FP.F16.F32.PACK_AB R220, RZ, R220 ;  /* 0x000000dcffdc723e */ /* 0x000fca00000000ff */
[----:B------:R2:W-:Y:S01]  /*1d130*/  @P0 STG.E.U16 desc[UR36][R226.64+0x1a0], R220 ;  /* 0x0001a0dce2000986 */ /* 0x0005e2000c101524 */
[----:B------:R-:W-:-:S13]  /*1d140*/  ISETP.GT.AND P0, PT, R0, RZ, P1 ;  /* 0x000000ff0000720c */ /* 0x000fda0000f04270 */
[----:B--2---:R-:W-:Y:S05]  /*1d150*/  @!P0 BRA `(.L_x_808) ;  /* 0x0000000000048947 */ /* 0x004fea0003800000 */
[----:B------:R2:W5:Y:S02]  /*1d160*/  LDG.E.LTC128B.U16 R19, desc[UR36][R216.64+0x1a2] ;  /* 0x0001a224d8137981 */ /* 0x000564000c1e1520 */
.L_x_808:
[----:B------:R-:W-:Y:S05]  /*1d170*/  BSYNC B1 ;  /* 0x0000000000017941 */ /* 0x000fea0003800000 */
.L_x_807:
[----:B------:R-:W4:Y:S01]  /*1d180*/  LDL.LU R221, [R1+0x1a4] ;  /* 0x0001a40001dd7983 */ /* 0x000f220000300800 */
[----:B-----5:R-:W-:Y:S01]  /*1d190*/  HADD2.F32 R220, -RZ, R19.H0_H0 ;  /* 0x20000013ffdc7230 */ /* 0x020fe20000004100 */
[----:B------:R-:W-:Y:S04]  /*1d1a0*/  BSSY B1, `(.L_x_809) ;  /* 0x0000008000017945 */ /* 0x000fe80003800000 */
[----:B------:R-:W-:-:S04]  /*1d1b0*/  FMUL R220, R220, R16 ;  /* 0x00000010dcdc7220 */ /* 0x000fc80000400000 */
[----:B----4-:R-:W-:-:S05]  /*1d1c0*/  FFMA R220, R221, R2, R220 ;  /* 0x00000002dddc7223 */ /* 0x010fca00000000dc */
[----:B------:R-:W-:-:S05]  /*1d1d0*/  F2FP.F16.F32.PACK_AB R220, RZ, R220 ;  /* 0x000000dcffdc723e */ /* 0x000fca00000000ff */
[----:B------:R4:W-:Y:S01]  /*1d1e0*/  @P0 STG.E.U16 desc[UR36][R226.64+0x1a2], R220 ;  /* 0x0001a2dce2000986 */ /* 0x0009e2000c101524 */
[----:B------:R-:W-:-:S13]  /*1d1f0*/  ISETP.GT.AND P0, PT, R0, 0x8, P2 ;  /* 0x000000080000780c */ /* 0x000fda0001704270 */
[----:B----4-:R-:W-:Y:S05]  /*1d200*/  @!P0 BRA `(.L_x_810) ;  /* 0x0000000000048947 */ /* 0x010fea0003800000 */
[----:B------:R4:W5:Y:S02]  /*1d210*/  LDG.E.LTC128B.U16 R19, desc[UR36][R6.64+0x1a0] ;  /* 0x0001a02406137981 */ /* 0x000964000c1e1520 */
.L_x_810:
[----:B------:R-:W-:Y:S05]  /*1d220*/  BSYNC B1 ;  /* 0x0000000000017941 */ /* 0x000fea0003800000 */
.L_x_809:
        /* <DEDUP_REMOVED lines=10> */
.L_x_812:
[----:B------:R-:W-:Y:S05]  /*1d2d0*/  BSYNC B1 ;  /* 0x0000000000017941 */ /* 0x000fea0003800000 */
.L_x_811:
[----:B------:R-:W3:Y:S01]  /*1d2e0*/  LDL.LU R221, [R1+0x1ac] ;  /* 0x0001ac0001dd7983 */ /* 0x000ee20000300800 */
[----:B-----5:R-:W-:Y:S01]  /*1d2f0*/  HADD2.F32 R220, -RZ, R19.H0_H0 ;  /* 0x20000013ffdc7230 */ /* 0x020fe20000004100 */
[----:B------:R-:W-:Y:S01]  /*1d300*/  ISETP.GT.AND P2, PT, R3, 0xd8, PT ;  /* 0x000000d80300780c */ /* 0x000fe20003f44270 */
[----:B------:R-:W-:Y:S01]  /*1d310*/  IMAD.U32 R234, RZ, RZ, UR8 ;  /* 0x00000008ffea7e24 */ /* 0x000fe2000f8e00ff */
[----:B------:R-:W-:Y:S01]  /*1d320*/  LOP3.LUT R18, R18, 0xfffffbff, RZ, 0xc0, !PT ;  /* 0xfffffbff12127812 */ /* 0x000fe200078ec0ff */
[----:B------:R-:W-:Y:S02]  /*1d330*/  IMAD.U32 R233, RZ, RZ, UR9 ;  /* 0x00000009ffe97e24 */ /* 0x000fe4000f8e00ff */
[----:B------:R-:W-:Y:S01]  /*1d340*/  FMUL R220, R220, R16 ;  /* 0x00000010dcdc7220 */ /* 0x000fe20000400000 */
[----:B------:R-:W-:Y:S01]  /*1d350*/  IMAD.SHL.U32 R234, R234, 0x10, RZ ;  /* 0x00000010eaea7824 */ /* 0x000fe200078e00ff */
[----:B------:R-:W-:Y:S01]  /*1d360*/  BSSY B1, `(.L_x_813) ;  /* 0x000000f000017945 */ /* 0x000fe20003800000 */
[----:B------:R-:W-:-:S02]  /*1d370*/  IMAD.U32 R223, RZ, RZ, UR8 ;  /* 0x00000008ffdf7e24 */ /* 0x000fc4000f8e00ff */
[----:B------:R-:W-:-:S03]  /*1d380*/  IMAD.IADD R232, R232, 0x1, R219 ;  /* 0x00000001e8e87824 */ /* 0x000fc600078e02db */
[----:B------:R-:W-:Y:S02]  /*1d390*/  SHF.L.U64.HI R223, R223, 0x4, R233 ;  /* 0x00000004dfdf7819 */ /* 0x000fe400000102e9 */
[----:B------:R-:W-:Y:S01]  /*1d3a0*/  @P2 LOP3.LUT R18, R18, 0x400, RZ, 0xfc, !PT ;  /* 0x0000040012122812 */ /* 0x000fe200078efcff */
[----:B---3--:R-:W-:-:S05]  /*1d3b0*/  FFMA R220, R221, R2, R220 ;  /* 0x00000002dddc7223 */ /* 0x008fca00000000dc */
[----:B------:R-:W-:-:S05]  /*1d3c0*/  F2FP.F16.F32.PACK_AB R220, RZ, R220 ;  /* 0x000000dcffdc723e */ /* 0x000fca00000000ff */
[----:B------:R3:W-:Y:S02]  /*1d3d0*/  @P0 STG.E.U16 desc[UR36][R4.64+0x1a2], R220 ;  /* 0x0001a2dc04000986 */ /* 0x0007e4000c101524 */
[----:B---3--:R-:W-:-:S05]  /*1d3e0*/  IADD3 R220, P0, R234, R228, RZ ;  /* 0x000000e4eadc7210 */ /* 0x008fca0007f1e0ff */
[----:B------:R-:W-:Y:S01]  /*1d3f0*/  IMAD.X R221, R223, 0x1, R229, P0 ;  /* 0x00000001dfdd7824 */ /* 0x000fe200000e06e5 */
[----:B------:R-:W-:-:S05]  /*1d400*/  IADD3 R230, P0, R234, R218, RZ ;  /* 0x000000daeae67210 */ /* 0x000fca0007f1e0ff */
[----:B------:R-:W-:Y:S01]  /*1d410*/  IMAD.X R231, R223, 0x1, R232, P0 ;  /* 0x00000001dfe77824 */ /* 0x000fe200000e06e8 */
[----:B------:R-:W-:-:S13]  /*1d420*/  ISETP.GT.AND P0, PT, R0, RZ, P2 ;  /* 0x000000ff0000720c */ /* 0x000fda0001704270 */
[----:B------:R-:W-:Y:S05]  /*1d430*/  @!P0 BRA `(.L_x_814) ;  /* 0x0000000000048947 */ /* 0x000fea0003800000 */
[----:B------:R3:W5:Y:S02]  /*1d440*/  LDG.E.LTC128B.U16 R19, desc[UR36][R216.64+0x1b0] ;  /* 0x0001b024d8137981 */ /* 0x000764000c1e1520 */
.L_x_814:
[----:B------:R-:W-:Y:S05]  /*1d450*/  BSYNC B1 ;  /* 0x0000000000017941 */ /* 0x000fea0003800000 */
.L_x_813:
[----:B------:R-:W2:Y:S01]  /*1d460*/  LDL.LU R233, [R1+0x1b0] ;  /* 0x0001b00001e97983 */ /* 0x000ea20000300800 */
[----:B-----5:R-:W-:Y:S01]  /*1d470*/  HADD2.F32 R222, -RZ, R19.H0_H0 ;  /* 0x20000013ffde7230 */ /* 0x020fe20000004100 */
[----:B------:R-:W-:Y:S01]  /*1d480*/  ISETP.GT.AND P1, PT, R3, 0xd9, PT ;  /* 0x000000d90300780c */ /* 0x000fe20003f24270 */
[----:B------:R-:W-:Y:S01]  /*1d490*/  BSSY B1, `(.L_x_815) ;  /* 0x000000a000017945 */ /* 0x000fe20003800000 */
[----:B------:R-:W-:Y:S02]  /*1d4a0*/  LOP3.LUT R18, R18, 0xfffffdff, RZ, 0xc0, !PT ;  /* 0xfffffdff12127812 */ /* 0x000fe400078ec0ff */
[----:B------:R-:W-:-:S09]  /*1d4b0*/  FMUL R222, R222, R16 ;  /* 0x00000010dede7220 */ /* 0x000fd20000400000 */
[----:B------:R-:W-:Y:S01]  /*1d4c0*/  @P1 LOP3.LUT R18, R18, 0x200, RZ, 0xfc, !PT ;  /* 0x0000020012121812 */ /* 0x000fe200078efcff */
[----:B--2---:R-:W-:-:S05]  /*1d4d0*/  FFMA R222, R233, R2, R222 ;  /* 0x00000002e9de7223 */ /* 0x004fca00000000de */
[----:B------:R-:W-:-:S05]  /*1d4e0*/  F2FP.F16.F32.PACK_AB R222, RZ, R222 ;  /* 0x000000deffde723e */ /* 0x000fca00000000ff */
[----:B------:R2:W-:Y:S01]  /*1d4f0*/  @P0 STG.E.U16 desc[UR36][R226.64+0x1b0], R222 ;  /* 0x0001b0dee2000986 */ /* 0x0005e2000c101524 */
[----:B------:R-:W-:-:S13]  /*1d500*/  ISETP.GT.AND P0, PT, R0, RZ, P1 ;  /* 0x000000ff0000720c */ /* 0x000fda0000f04270 */
[----:B--2---:R-:W-:Y:S05]  /*1d510*/  @!P0 BRA `(.L_x_816) ;  /* 0x0000000000048947 */ /* 0x004fea0003800000 */
[----:B------:R2:W5:Y:S02]  /*1d520*/  LDG.E.LTC128B.U16 R19, desc[UR36][R216.64+0x1b2] ;  /* 0x0001b224d8137981 */ /* 0x000564000c1e1520 */
.L_x_816:
[----:B------:R-:W-:Y:S05]  /*1d530*/  BSYNC B1 ;  /* 0x0000000000017941 */ /* 0x000fea0003800000 */
.L_x_815:
        /* <DEDUP_REMOVED lines=10> */
.L_x_818:
[----:B------:R-:W-:Y:S05]  /*1d5e0*/  BSYNC B1 ;  /* 0x0000000000017941 */ /* 0x000fea0003800000 */
.L_x_817:
        /* <DEDUP_REMOVED lines=10> */
.L_x_820:
[----:B------:R-:W-:Y:S05]  /*1d690*/  BSYNC B1 ;  /* 0x0000000000017941 */ /* 0x000fea0003800000 */
.L_x_819:
        /* <DEDUP_REMOVED lines=13> */
.L_x_822:
[----:B------:R-:W-:Y:S05]  /*1d770*/  BSYNC B1 ;  /* 0x0000000000017941 */ /* 0x000fea0003800000 */
.L_x_821:
        /* <DEDUP_REMOVED lines=13> */
.L_x_824:
[----:B------:R-:W-:Y:S05]  /*1d850*/  BSYNC B1 ;  /* 0x0000000000017941 */ /* 0x000fea0003800000 */
.L_x_823:
        /* <DEDUP_REMOVED lines=10> */
.L_x_826:
[----:B------:R-:W-:Y:S05]  /*1d900*/  BSYNC B1 ;  /* 0x0000000000017941 */ /* 0x000fea0003800000 */
.L_x_825:
        /* <DEDUP_REMOVED lines=10> */
.L_x_828:
[----:B------:R-:W-:Y:S05]  /*1d9b0*/  BSYNC B1 ;  /* 0x0000000000017941 */ /* 0x000fea0003800000 */
.L_x_827:
        /* <DEDUP_REMOVED lines=13> */
.L_x_830:
[----:B------:R-:W-:Y:S05]  /*1da90*/  BSYNC B1 ;  /* 0x0000000000017941 */ /* 0x000fea0003800000 */
.L_x_829:
        /* <DEDUP_REMOVED lines=13> */
.L_x_832:
[----:B------:R-:W-:Y:S05]  /*1db70*/  BSYNC B1 ;  /* 0x0000000000017941 */ /* 0x000fea0003800000 */
.L_x_831:
        /* <DEDUP_REMOVED lines=10> */
.L_x_834:
[----:B------:R-:W-:Y:S05]  /*1dc20*/  BSYNC B1 ;  /* 0x0000000000017941 */ /* 0x000fea0003800000 */
.L_x_833:
        /* <DEDUP_REMOVED lines=10> */
.L_x_836:
[----:B------:R-:W-:Y:S05]  /*1dcd0*/  BSYNC B1 ;  /* 0x0000000000017941 */ /* 0x000fea0003800000 */
.L_x_835:
        /* <DEDUP_REMOVED lines=13> */
.L_x_838:
[----:B------:R-:W-:Y:S05]  /*1ddb0*/  BSYNC B1 ;  /* 0x0000000000017941 */ /* 0x000fea0003800000 */
.L_x_837:
        /* <DEDUP_REMOVED lines=13> */
.L_x_840:
[----:B------:R-:W-:Y:S05]  /*1de90*/  BSYNC B1 ;  /* 0x0000000000017941 */ /* 0x000fea0003800000 */
.L_x_839:
        /* <DEDUP_REMOVED lines=10> */
.L_x_842:
[----:B------:R-:W-:Y:S05]  /*1df40*/  BSYNC B1 ;  /* 0x0000000000017941 */ /* 0x000fea0003800000 */
.L_x_841:
        /* <DEDUP_REMOVED lines=10> */
.L_x_844:
[----:B------:R-:W-:Y:S05]  /*1dff0*/  BSYNC B1 ;  /* 0x0000000000017941 */ /* 0x000fea0003800000 */
.L_x_843:
        /* <DEDUP_REMOVED lines=13> */
.L_x_846:
[----:B------:R-:W-:Y:S05]  /*1e0d0*/  BSYNC B1 ;  /* 0x0000000000017941 */ /* 0x000fea0003800000 */
.L_x_845:
        /* <DEDUP_REMOVED lines=13> */
.L_x_848:
[----:B------:R-:W-:Y:S05]  /*1e1b0*/  BSYNC B1 ;  /* 0x0000000000017941 */ /* 0x000fea0003800000 */
.L_x_847:
        /* <DEDUP_REMOVED lines=10> */
.L_x_850:
[----:B------:R-:W-:Y:S05]  /*1e260*/  BSYNC B1 ;  /* 0x0000000000017941 */ /* 0x000fea0003800000 */
.L_x_849:
        /* <DEDUP_REMOVED lines=10> */
.L_x_852:
[----:B------:R-:W-:Y:S05]  /*1e310*/  BSYNC B1 ;  /* 0x0000000000017941 */ /* 0x000fea0003800000 */
.L_x_851:
        /* <DEDUP_REMOVED lines=13> */
.L_x_854:
[----:B------:R-:W-:Y:S05]  /*1e3f0*/  BSYNC B1 ;  /* 0x0000000000017941 */ /* 0x000fea0003800000 */
.L_x_853:
        /* <DEDUP_REMOVED lines=13> */
.L_x_856:
[----:B------:R-:W-:Y:S05]  /*1e4d0*/  BSYNC B1 ;  /* 0x0000000000017941 */ /* 0x000fea0003800000 */
.L_x_855:
        /* <DEDUP_REMOVED lines=10> */
.L_x_858:
[----:B------:R-:W-:Y:S05]  /*1e580*/  BSYNC B1 ;  /* 0x0000000000017941 */ /* 0x000fea0003800000 */
.L_x_857:
        /* <DEDUP_REMOVED lines=10> */
.L_x_860:
[----:B------:R-:W-:Y:S05]  /*1e630*/  BSYNC B1 ;  /* 0x0000000000017941 */ /* 0x000fea0003800000 */
.L_x_859:
        /* <DEDUP_REMOVED lines=13> */
.L_x_862:
[----:B------:R-:W-:Y:S05]  /*1e710*/  BSYNC B1 ;  /* 0x0000000000017941 */ /* 0x000fea0003800000 */
.L_x_861:
        /* <DEDUP_REMOVED lines=13> */
.L_x_864:
[----:B------:R-:W-:Y:S05]  /*1e7f0*/  BSYNC B1 ;  /* 0x0000000000017941 */ /* 0x000fea0003800000 */
.L_x_863:
        /* <DEDUP_REMOVED lines=10> */
.L_x_866:
[----:B------:R-:W-:Y:S05]  /*1e8a0*/  BSYNC B1 ;  /* 0x0000000000017941 */ /* 0x000fea0003800000 */
.L_x_865:
        /* <DEDUP_REMOVED lines=10> */
.L_x_868:
[----:B------:R-:W-:Y:S05]  /*1e950*/  BSYNC B1 ;  /* 0x0000000000017941 */ /* 0x000fea0003800000 */
.L_x_867:
        /* <DEDUP_REMOVED lines=13> */
.L_x_870:
[----:B------:R-:W-:Y:S05]  /*1ea30*/  BSYNC B1 ;  /* 0x0000000000017941 */ /* 0x000fea0003800000 */
.L_x_869:
        /* <DEDUP_REMOVED lines=13> */
.L_x_872:
[----:B------:R-:W-:Y:S05]  /*1eb10*/  BSYNC B1 ;  /* 0x0000000000017941 */ /* 0x000fea0003800000 */
.L_x_871:
        /* <DEDUP_REMOVED lines=10> */
.L_x_874:
[----:B------:R-:W-:Y:S05]  /*1ebc0*/  BSYNC B1 ;  /* 0x0000000000017941 */ /* 0x000fea0003800000 */
.L_x_873:
        /* <DEDUP_REMOVED lines=10> */
.L_x_876:
[----:B------:R-:W-:Y:S05]  /*1ec70*/  BSYNC B1 ;  /* 0x0000000000017941 */ /* 0x000fea0003800000 */
.L_x_875:
        /* <DEDUP_REMOVED lines=13> */
.L_x_878:
[----:B------:R-:W-:Y:S05]  /*1ed50*/  BSYNC B1 ;  /* 0x0000000000017941 */ /* 0x000fea0003800000 */
.L_x_877:
        /* <DEDUP_REMOVED lines=13> */
.L_x_880:
[----:B------:R-:W-:Y:S05]  /*1ee30*/  BSYNC B1 ;  /* 0x0000000000017941 */ /* 0x000fea0003800000 */
.L_x_879:
        /* <DEDUP_REMOVED lines=10> */
.L_x_882:
[----:B------:R-:W-:Y:S05]  /*1eee0*/  BSYNC B1 ;  /* 0x0000000000017941 */ /* 0x000fea0003800000 */
.L_x_881:
        /* <DEDUP_REMOVED lines=10> */
.L_x_884:
[----:B------:R-:W-:Y:S05]  /*1ef90*/  BSYNC B1 ;  /* 0x0000000000017941 */ /* 0x000fea0003800000 */
.L_x_883:
        /* <DEDUP_REMOVED lines=13> */
.L_x_886:
[----:B------:R-:W-:Y:S05]  /*1f070*/  BSYNC B1 ;  /* 0x0000000000017941 */ /* 0x000fea0003800000 */
.L_x_885:
        /* <DEDUP_REMOVED lines=13> */
.L_x_888:
[----:B------:R-:W-:Y:S05]  /*1f150*/  BSYNC B1 ;  /* 0x0000000000017941 */ /* 0x000fea0003800000 */
.L_x_887:
        /* <DEDUP_REMOVED lines=10> */
.L_x_890:
[----:B------:R-:W-:Y:S05]  /*1f200*/  BSYNC B1 ;  /* 0x0000000000017941 */ /* 0x000fea0003800000 */
.L_x_889:
        /* <DEDUP_REMOVED lines=10> */
.L_x_892:
[----:B------:R-:W-:Y:S05]  /*1f2b0*/  BSYNC B1 ;  /* 0x0000000000017941 */ /* 0x000fea0003800000 */
.L_x_891:
        /* <DEDUP_REMOVED lines=13> */
.L_x_894:
[----:B------:R-:W-:Y:S05]  /*1f390*/  BSYNC B1 ;  /* 0x0000000000017941 */ /* 0x000fea0003800000 */
.L_x_893:
        /* <DEDUP_REMOVED lines=13> */
.L_x_896:
[----:B------:R-:W-:Y:S05]  /*1f470*/  BSYNC B1 ;  /* 0x0000000000017941 */ /* 0x000fea0003800000 */
.L_x_895:
        /* <DEDUP_REMOVED lines=10> */
.L_x_898:
[----:B------:R-:W-:Y:S05]  /*1f520*/  BSYNC B1 ;  /* 0x0000000000017941 */ /* 0x000fea0003800000 */
.L_x_897:
        /* <DEDUP_REMOVED lines=10> */
.L_x_900:
[----:B------:R-:W-:Y:S05]  /*1f5d0*/  BSYNC B1 ;  /* 0x0000000000017941 */ /* 0x000fea0003800000 */
.L_x_899:
        /* <DEDUP_REMOVED lines=13> */
.L_x_902:
[----:B------:R-:W-:Y:S05]  /*1f6b0*/  BSYNC B1 ;  /* 0x0000000000017941 */ /* 0x000fea0003800000 */
.L_x_901:
        /* <DEDUP_REMOVED lines=13> */
.L_x_904:
[----:B------:R-:W-:Y:S05]  /*1f790*/  BSYNC B1 ;  /* 0x0000000000017941 */ /* 0x000fea0003800000 */
.L_x_903:
        /* <DEDUP_REMOVED lines=10> */
.L_x_906:
[----:B------:R-:W-:Y:S05]  /*1f840*/  BSYNC B1 ;  /* 0x0000000000017941 */ /* 0x000fea0003800000 */
.L_x_905:
        /* <DEDUP_REMOVED lines=10> */
.L_x_908:
[----:B------:R-:W-:Y:S05]  /*1f8f0*/  BSYNC B1 ;  /* 0x0000000000017941 */ /* 0x000fea0003800000 */
.L_x_907:
        /* <DEDUP_REMOVED lines=13> */
.L_x_910:
[----:B------:R-:W-:Y:S05]  /*1f9d0*/  BSYNC B1 ;  /* 0x0000000000017941 */ /* 0x000fea0003800000 */
.L_x_909:
        /* <DEDUP_REMOVED lines=13> */
.L_x_912:
[----:B------:R-:W-:Y:S05]  /*1fab0*/  BSYNC B1 ;  /* 0x0000000000017941 */ /* 0x000fea0003800000 */
.L_x_911:
        /* <DEDUP_REMOVED lines=10> */
.L_x_914:
[----:B------:R-:W-:Y:S05]  /*1fb60*/  BSYNC B1 ;  /* 0x0000000000017941 */ /* 0x000fea0003800000 */
.L_x_913:
        /* <DEDUP_REMOVED lines=10> */
.L_x_916:
[----:B------:R-:W-:Y:S05]  /*1fc10*/  BSYNC B1 ;  /* 0x0000000000017941 */ /* 0x000fea0003800000 */
.L_x_915:
        /* <DEDUP_REMOVED lines=13> */
.L_x_918:
[----:B------:R-:W-:Y:S05]  /*1fcf0*/  BSYNC B1 ;  /* 0x0000000000017941 */ /* 0x000fea0003800000 */
.L_x_917:
        /* <DEDUP_REMOVED lines=13> */
.L_x_920:
[----:B------:R-:W-:Y:S05]  /*1fdd0*/  BSYNC B1 ;  /* 0x0000000000017941 */ /* 0x000fea0003800000 */
.L_x_919:
        /* <DEDUP_REMOVED lines=10> */
.L_x_922:
[----:B------:R-:W-:Y:S05]  /*1fe80*/  BSYNC B1 ;  /* 0x0000000000017941 */ /* 0x000fea0003800000 */
.L_x_921:
        /* <DEDUP_REMOVED lines=10> */
.L_x_924:
[----:B------:R-:W-:Y:S05]  /*1ff30*/  BSYNC B1 ;  /* 0x0000000000017941 */ /* 0x000fea0003800000 */
.L_x_923:
        /* <DEDUP_REMOVED lines=13> */
.L_x_926:
[----:B------:R-:W-:Y:S05]  /*20010*/  BSYNC B1 ;  /* 0x0000000000017941 */ /* 0x000fea0003800000 */
.L_x_925:
        /* <DEDUP_REMOVED lines=13> */
.L_x_928:
[----:B------:R-:W-:Y:S05]  /*200f0*/  BSYNC B1 ;  /* 0x0000000000017941 */ /* 0x000fea0003800000 */
.L_x_927:
        /* <DEDUP_REMOVED lines=10> */
.L_x_930:
[----:B------:R-:W-:Y:S05]  /*201a0*/  BSYNC B1 ;  /* 0x0000000000017941 */ /* 0x000fea0003800000 */
.L_x_929:
        /* <DEDUP_REMOVED lines=10> */
.L_x_932:
[----:B------:R-:W-:Y:S05]  /*20250*/  BSYNC B1 ;  /* 0x0000000000017941 */ /* 0x000fea0003800000 */
.L_x_931:
        /* <DEDUP_REMOVED lines=13> */
.L_x_934:
[----:B------:R-:W-:Y:S05]  /*20330*/  BSYNC B1 ;  /* 0x0000000000017941 */ /* 0x000fea0003800000 */
.L_x_933:
        /* <DEDUP_REMOVED lines=13> */
.L_x_936:
[----:B------:R-:W-:Y:S05]  /*20410*/  BSYNC B1 ;  /* 0x0000000000017941 */ /* 0x000fea0003800000 */
.L_x_935:
        /* <DEDUP_REMOVED lines=10> */
.L_x_938:
[----:B------:R-:W-:Y:S05]  /*204c0*/  BSYNC B1 ;  /* 0x0000000000017941 */ /* 0x000fea0003800000 */
.L_x_937:
        /* <DEDUP_REMOVED lines=10> */
.L_x_940:
[----:B------:R-:W-:Y:S05]  /*20570*/  BSYNC B1 ;  /* 0x0000000000017941 */ /* 0x000fea0003800000 */
.L_x_939:
        /* <DEDUP_REMOVED lines=13> */
.L_x_942:
[----:B------:R-:W-:Y:S05]  /*20650*/  BSYNC B1 ;  /* 0x0000000000017941 */ /* 0x000fea0003800000 */
.L_x_941:
        /* <DEDUP_REMOVED lines=13> */
.L_x_944:
[----:B------:R-:W-:Y:S05]  /*20730*/  BSYNC B1 ;  /* 0x0000000000017941 */ /* 0x000fea0003800000 */
.L_x_943:
        /* <DEDUP_REMOVED lines=10> */
.L_x_946:
[----:B------:R-:W-:Y:S05]  /*207e0*/  BSYNC B1 ;  /* 0x0000000000017941 */ /* 0x000fea0003800000 */
.L_x_945:
        /* <DEDUP_REMOVED lines=10> */
.L_x_948:
[----:B------:R-:W-:Y:S05]  /*20890*/  BSYNC B1 ;  /* 0x0000000000017941 */ /* 0x000fea0003800000 */
.L_x_947:
        /* <DEDUP_REMOVED lines=13> */
.L_x_950:
[----:B------:R-:W-:Y:S05]  /*20970*/  BSYNC B1 ;  /* 0x0000000000017941 */ /* 0x000fea0003800000 */
.L_x_949:
        /* <DEDUP_REMOVED lines=13> */
.L_x_952:
[----:B------:R-:W-:Y:S05]  /*20a50*/  BSYNC B1 ;  /* 0x0000000000017941 */ /* 0x000fea0003800000 */
.L_x_951:
        /* <DEDUP_REMOVED lines=10> */
.L_x_954:
[----:B------:R-:W-:Y:S05]  /*20b00*/  BSYNC B1 ;  /* 0x0000000000017941 */ /* 0x000fea0003800000 */
.L_x_953:
        /* <DEDUP_REMOVED lines=10> */
.L_x_956:
[----:B------:R-:W-:Y:S05]  /*20bb0*/  BSYNC B1 ;  /* 0x0000000000017941 */ /* 0x000fea0003800000 */
.L_x_955:
        /* <DEDUP_REMOVED lines=13> */
.L_x_958:
[----:B------:R-:W-:Y:S05]  /*20c90*/  BSYNC B1 ;  /* 0x0000000000017941 */ /* 0x000fea0003800000 */
.L_x_957:
[----:B------:R-:W2:Y:S01]  /*20ca0*/  LDL.LU R233, [R1+0x2d0] ;  /* 0x0002d00001e97983 */ /* 0x000ea20000300800 */
[----:B-----5:R-:W-:Y:S01]  /*20cb0*/  HADD2.F32 R222, -RZ, R19.H0_H0 ;  /* 0x20000013ffde7230 */ /* 0x020fe20000004100 */
[----:B------:R-:W-:Y:S01]  /*20cc0*/  ISETP.GT.AND P4, PT, R3, 0x169, PT ;  /* 0x000001690300780c */ /* 0x000fe20003f84270 */
[----:B------:R-:W-:Y:S03]  /*20cd0*/  BSSY B1, `(.L_x_959) ;  /* 0x0000008000017945 */ /* 0x000fe60003800000 */
[----:B------:R-:W-:-:S04]  /*20ce0*/  FMUL R222, R222, R16 ;  /* 0x00000010dede7220 */ /* 0x000fc80000400000 */
[----:B--2---:R-:W-:-:S05]  /*20cf0*/  FFMA R222, R233, R2, R222 ;  /* 0x00000002e9de7223 */ /* 0x004fca00000000de */
[----:B------:R-:W-:-:S05]  /*20d00*/  F2FP.F16.F32.PACK_AB R222, RZ, R222 ;  /* 0x000000deffde723e */ /* 0x000fca00000000ff */
[----:B------:R2:W-:Y:S01]  /*20d10*/  @P0 STG.E.U16 desc[UR36][R226.64+0x2d0], R222 ;  /* 0x0002d0dee2000986 */ /* 0x0005e2000c101524 */
[----:B------:R-:W-:-:S13]  /*20d20*/  ISETP.GT.AND P0, PT, R0, RZ, P4 ;  /* 0x000000ff0000720c */ /* 0x000fda0002704270 */
[----:B--2---:R-:W-:Y:S05]  /*20d30*/  @!P0 BRA `(.L_x_960) ;  /* 0x0000000000048947 */ /* 0x004fea0003800000 */
[----:B------:R2:W5:Y:S02]  /*20d40*/  LDG.E.LTC128B.U16 R19, desc[UR36][R216.64+0x2d2] ;  /* 0x0002d224d8137981 */ /* 0x000564000c1e1520 */
.L_x_960:
[----:B------:R-:W-:Y:S05]  /*20d50*/  BSYNC B1 ;  /* 0x0000000000017941 */ /* 0x000fea0003800000 */
.L_x_959:
        /* <DEDUP_REMOVED lines=10> */
.L_x_962:
[----:B------:R-:W-:Y:S05]  /*20e00*/  BSYNC B1 ;  /* 0x0000000000017941 */ /* 0x000fea0003800000 */
.L_x_961:
        /* <DEDUP_REMOVED lines=10> */
.L_x_964:
[----:B------:R-:W-:Y:S05]  /*20eb0*/  BSYNC B1 ;  /* 0x0000000000017941 */ /* 0x000fea0003800000 */
.L_x_963:
        /* <DEDUP_REMOVED lines=11> */
.L_x_966:
[----:B------:R-:W-:Y:S05]  /*20f70*/  BSYNC B1 ;  /* 0x0000000000017941 */ /* 0x000fea0003800000 */
.L_x_965:
        /* <DEDUP_REMOVED lines=11> */
.L_x_968:
[----:B------:R-:W-:Y:S05]  /*21030*/  BSYNC B1 ;  /* 0x0000000000017941 */ /* 0x000fea0003800000 */
.L_x_967:
        /* <DEDUP_REMOVED lines=10> */
.L_x_970:
[----:B------:R-:W-:Y:S05]  /*210e0*/  BSYNC B1 ;  /* 0x0000000000017941 */ /* 0x000fea0003800000 */
.L_x_969:
        /* <DEDUP_REMOVED lines=10> */
.L_x_972:
[----:B------:R-:W-:Y:S05]  /*21190*/  BSYNC B1 ;  /* 0x0000000000017941 */ /* 0x000fea0003800000 */
.L_x_971:
        /* <DEDUP_REMOVED lines=11> */
.L_x_974:
[----:B------:R-:W-:Y:S05]  /*21250*/  BSYNC B1 ;  /* 0x0000000000017941 */ /* 0x000fea0003800000 */
.L_x_973:
[----:B------:R-:W2:Y:S01]  /*21260*/  LDL.LU R233, [R1+0x2f0] ;  /* 0x0002f00001e97983 */ /* 0x000ea20000300800 */
[----:B-----5:R-:W-:Y:S01]  /*21270*/  HADD2.F32 R222, -RZ, R19.H0_H0 ;  /* 0x20000013ffde7230 */ /* 0x020fe20000004100 */
[----:B------:R-:W-:Y:S04]  /*21280*/  BSSY B1, `(.L_x_975) ;  /* 0x0000009000017945 */ /* 0x000fe80003800000 */
[----:B------:R-:W-:-:S04]  /*21290*/  FMUL R222, R222, R16 ;  /* 0x00000010dede7220 */ /* 0x000fc80000400000 */
[----:B--2---:R-:W-:-:S05]  /*212a0*/  FFMA R222, R233, R2, R222 ;  /* 0x00000002e9de7223 */ /* 0x004fca00000000de */
[----:B------:R-:W-:-:S05]  /*212b0*/  F2FP.F16.F32.PACK_AB R222, RZ, R222 ;  /* 0x000000deffde723e */ /* 0x000fca00000000ff */
[----:B------:R2:W-:Y:S01]  /*212c0*/  @P0 STG.E.U16 desc[UR36][R226.64+0x2f0], R222 ;  /* 0x0002f0dee2000986 */ /* 0x0005e2000c101524 */
[----:B------:R-:W-:-:S04]  /*212d0*/  ISETP.GT.AND P0, PT, R3, 0x179, PT ;  /* 0x000001790300780c */ /* 0x000fc80003f04270 */
[----:B------:R-:W-:-:S13]  /*212e0*/  ISETP.GT.AND P5, PT, R0, RZ, P0 ;  /* 0x000000ff0000720c */ /* 0x000fda00007a4270 */
[----:B--2---:R-:W-:Y:S05]  /*212f0*/  @!P5 BRA `(.L_x_976) ;  /* 0x000000000004d947 */ /* 0x004fea0003800000 */
[----:B------:R2:W5:Y:S02]  /*21300*/  LDG.E.LTC128B.U16 R19, desc[UR36][R216.64+0x2f2] ;  /* 0x0002f224d8137981 */ /* 0x000564000c1e1520 */
.L_x_976:
[----:B------:R-:W-:Y:S05]  /*21310*/  BSYNC B1 ;  /* 0x0000000000017941 */ /* 0x000fea0003800000 */
.L_x_975:
[----:B0-23--:R-:W2:Y:S01]  /*21320*/  LDL.LU R216, [R1+0x2f4] ;  /* 0x0002f40001d87983 */ /* 0x00dea20000300800 */
[----:B-----5:R-:W-:Y:S01]  /*21330*/  HADD2.F32 R3, -RZ, R19.H0_H0 ;  /* 0x20000013ff037230 */ /* 0x020fe20000004100 */
[----:B------:R-:W-:Y:S04]  /*21340*/  BSSY B1, `(.L_x_977) ;  /* 0x0000009000017945 */ /* 0x000fe80003800000 */
[----:B------:R-:W-:-:S04]  /*21350*/  FMUL R3, R3, R16 ;  /* 0x0000001003037220 */ /* 0x000fc80000400000 */
[----:B--2---:R-:W-:-:S05]  /*21360*/  FFMA R3, R216, R2, R3 ;  /* 0x00000002d8037223 */ /* 0x004fca0000000003 */
[----:B------:R-:W-:-:S05]  /*21370*/  F2FP.F16.F32.PACK_AB R3, RZ, R3 ;  /* 0x00000003ff03723e */ /* 0x000fca00000000ff */
[----:B------:R0:W-:Y:S01]  /*21380*/  @P5 STG.E.U16 desc[UR36][R226.64+0x2f2], R3 ;  /* 0x0002f203e2005986 */ /* 0x0001e2000c101524 */
[----:B------:R-:W-:Y:S02]  /*21390*/  ISETP.GT.AND P5, PT, R0, 0x8, P1 ;  /* 0x000000080000780c */ /* 0x000fe40000fa4270 */
[----:B0-----:R-:W-:-:S11]  /*213a0*/  PRMT R3, R19, 0x7610, R3 ;  /* 0x0000761013037816 */ /* 0x001fd60000000003 */
[----:B------:R-:W-:Y:S05]  /*213b0*/  @!P5 BRA `(.L_x_978) ;  /* 0x000000000004d947 */ /* 0x000fea0003800000 */
[----:B------:R0:W5:Y:S02]  /*213c0*/  LDG.E.LTC128B.U16 R3, desc[UR36][R6.64+0x2f0] ;  /* 0x0002f02406037981 */ /* 0x000164000c1e1520 */
.L_x_978:
[----:B------:R-:W-:Y:S05]  /*213d0*/  BSYNC B1 ;  /* 0x0000000000017941 */ /* 0x000fea0003800000 */
.L_x_977:
        /* <DEDUP_REMOVED lines=10> */
.L_x_980:
[----:B------:R-:W-:Y:S05]  /*21480*/  BSYNC B1 ;  /* 0x0000000000017941 */ /* 0x000fea0003800000 */
.L_x_979:
[----:B012-4-:R-:W2:Y:S01]  /*21490*/  LDL.LU R7, [R1+0x2fc] ;  /* 0x0002fc0001077983 */ /* 0x017ea20000300800 */
        /* <DEDUP_REMOVED lines=8> */
[----:B0-----:R-:W-:Y:S05]  /*21520*/  @!P5 BRA `(.L_x_982) ;  /* 0x000000000004d947 */ /* 0x001fea0003800000 */
[----:B------:R0:W5:Y:S02]  /*21530*/  LDG.E.LTC128B.U16 R3, desc[UR36][R22.64+0x180] ;  /* 0x0001802416037981 */ /* 0x000164000c1e1520 */
.L_x_982:
[----:B------:R-:W-:Y:S05]  /*21540*/  BSYNC B1 ;  /* 0x0000000000017941 */ /* 0x000fea0003800000 */
.L_x_981:
[----:B------:R-:W2:Y:S01]  /*21550*/  LDL.LU R5, [R1] ;  /* 0x0000000001057983 */ /* 0x000ea20000300800 */
[----:B-----5:R-:W-:Y:S01]  /*21560*/  HADD2.F32 R4, -RZ, R3.H0_H0 ;  /* 0x20000003ff047230 */ /* 0x020fe20000004100 */
[----:B------:R-:W-:Y:S04]  /*21570*/  BSSY B1, `(.L_x_983) ;  /* 0x000000c000017945 */ /* 0x000fe80003800000 */
[----:B------:R-:W-:-:S04]  /*21580*/  FMUL R4, R4, R16 ;  /* 0x0000001004047220 */ /* 0x000fc80000400000 */
[----:B--2---:R-:W-:Y:S01]  /*21590*/  FFMA R4, R5, R2, R4 ;  /* 0x0000000205047223 */ /* 0x004fe20000000004 */
[----:B------:R-:W-:-:S04]  /*215a0*/  IMAD.MOV.U32 R5, RZ, RZ, R229 ;  /* 0x000000ffff057224 */ /* 0x000fc800078e00e5 */
[----:B------:R-:W-:-:S04]  /*215b0*/  F2FP.F16.F32.PACK_AB R4, RZ, R4 ;  /* 0x00000004ff04723e */ /* 0x000fc800000000ff */
[----:B------:R-:W-:Y:S01]  /*215c0*/  PRMT R6, R4, 0x7610, R6 ;  /* 0x0000761004067816 */ /* 0x000fe20000000006 */
[----:B------:R-:W-:-:S05]  /*215d0*/  IMAD.MOV.U32 R4, RZ, RZ, R228 ;  /* 0x000000ffff047224 */ /* 0x000fca00078e00e4 */
[----:B------:R1:W-:Y:S01]  /*215e0*/  @P5 STG.E.U16 desc[UR36][R4.64+0x180], R6 ;  /* 0x0001800604005986 */ /* 0x0003e2000c101524 */
[----:B------:R-:W-:-:S04]  /*215f0*/  LOP3.LUT P5, RZ, R17, 0x2, RZ, 0xc0, !PT ;  /* 0x0000000211ff7812 */ /* 0x000fc800078ac0ff */
[----:B------:R-:W-:-:S13]  /*21600*/  ISETP.GT.AND P5, PT, R0, 0x80, P5 ;  /* 0x000000800000780c */ /* 0x000fda0002fa4270 */
[----:B-1----:R-:W-:Y:S05]  /*21610*/  @!P5 BRA `(.L_x_984) ;  /* 0x000000000004d947 */ /* 0x002fea0003800000 */
[----:B------:R1:W5:Y:S02]  /*21620*/  LDG.E.LTC128B.U16 R3, desc[UR36][R22.64+0x182] ;  /* 0x0001822416037981 */ /* 0x000364000c1e1520 */
.L_x_984:
[----:B------:R-:W-:Y:S05]  /*21630*/  BSYNC B1 ;  /* 0x0000000000017941 */ /* 0x000fea0003800000 */
.L_x_983:
[----:B------:R-:W2:Y:S01]  /*21640*/  LDL.LU R7, [R1+0x4] ;  /* 0x0000040001077983 */ /* 0x000ea20000300800 */
[----:B-----5:R-:W-:Y:S01]  /*21650*/  HADD2.F32 R6, -RZ, R3.H0_H0 ;  /* 0x20000003ff067230 */ /* 0x020fe20000004100 */
[----:B------:R-:W-:Y:S04]  /*21660*/  BSSY B1, `(.L_x_985) ;  /* 0x000000b000017945 */ /* 0x000fe80003800000 */
[----:B------:R-:W-:-:S04]  /*21670*/  FMUL R6, R6, R16 ;  /* 0x0000001006067220 */ /* 0x000fc80000400000 */
[----:B--2---:R-:W-:-:S05]  /*21680*/  FFMA R6, R7, R2, R6 ;  /* 0x0000000207067223 */ /* 0x004fca0000000006 */
[----:B------:R-:W-:-:S05]  /*21690*/  F2FP.F16.F32.PACK_AB R6, RZ, R6 ;  /* 0x00000006ff06723e */ /* 0x000fca00000000ff */
[----:B------:R2:W-:Y:S01]  /*216a0*/  @P5 STG.E.U16 desc[UR36][R4.64+0x182], R6 ;  /* 0x0001820604005986 */ /* 0x0005e2000c101524 */
[----:B------:R-:W-:-:S05]  /*216b0*/  IADD3 R216, P5, R234, R224, RZ ;  /* 0x000000e0ead87210 */ /* 0x000fca0007fbe0ff */
[----:B------:R-:W-:Y:S01]  /*216c0*/  IMAD.X R217, R223, 0x1, R225, P5 ;  /* 0x00000001dfd97824 */ /* 0x000fe200028e06e1 */
[----:B------:R-:W-:-:S04]  /*216d0*/  LOP3.LUT P5, RZ, R17, 0x1, RZ, 0xc0, !PT ;  /* 0x0000000111ff7812 */ /* 0x000fc800078ac0ff */
[----:B------:R-:W-:-:S13]  /*216e0*/  ISETP.GT.AND P5, PT, R0, 0x88, P5 ;  /* 0x000000880000780c */ /* 0x000fda0002fa4270 */
[----:B--2---:R-:W-:Y:S05]  /*216f0*/  @!P5 BRA `(.L_x_986) ;  /* 0x000000000004d947 */ /* 0x004fea0003800000 */
[----:B------:R2:W5:Y:S02]  /*21700*/  LDG.E.LTC128B.U16 R3, desc[UR36][R20.64+0x180] ;  /* 0x0001802414037981 */ /* 0x000564000c1e1520 */
.L_x_986:
[----:B------:R-:W-:Y:S05]  /*21710*/  BSYNC B1 ;  /* 0x0000000000017941 */ /* 0x000fea0003800000 */
.L_x_985:
        /* <DEDUP_REMOVED lines=11> */
.L_x_988:
[----:B------:R-:W-:Y:S05]  /*217d0*/  BSYNC B1 ;  /* 0x0000000000017941 */ /* 0x000fea0003800000 */
.L_x_987:
[----:B------:R-:W4:Y:S01]  /*217e0*/  LDL.LU R7, [R1+0xc] ;  /* 0x00000c0001077983 */ /* 0x000f220000300800 */
[----:B-----5:R-:W-:Y:S01]  /*217f0*/  HADD2.F32 R6, -RZ, R3.H0_H0 ;  /* 0x20000003ff067230 */ /* 0x020fe20000004100 */
[----:B------:R-:W-:Y:S04]  /*21800*/  BSSY B1, `(.L_x_989) ;  /* 0x000000c000017945 */ /* 0x000fe80003800000 */
[----:B------:R-:W-:-:S04]  /*21810*/  FMUL R6, R6, R16 ;  /* 0x0000001006067220 */ /* 0x000fc80000400000 */
[----:B----4-:R-:W-:Y:S01]  /*21820*/  FFMA R6, R7, R2, R6 ;  /* 0x0000000207067223 */ /* 0x010fe20000000006 */
[----:B------:R-:W-:-:S04]  /*21830*/  IMAD.MOV.U32 R7, RZ, RZ, R221 ;  /* 0x000000ffff077224 */ /* 0x000fc800078e00dd */
[----:B------:R-:W-:-:S04]  /*21840*/  F2FP.F16.F32.PACK_AB R6, RZ, R6 ;  /* 0x00000006ff06723e */ /* 0x000fc800000000ff */
[----:B------:R-:W-:Y:S01]  /*21850*/  PRMT R19, R6, 0x7610, R19 ;  /* 0x0000761006137816 */ /* 0x000fe20000000013 */
[----:B------:R-:W-:-:S05]  /*21860*/  IMAD.MOV.U32 R6, RZ, RZ, R220 ;  /* 0x000000ffff067224 */ /* 0x000fca00078e00dc */
[----:B------:R4:W-:Y:S01]  /*21870*/  @P5 STG.E.U16 desc[UR36][R6.64+0x182], R19 ;  /* 0x0001821306005986 */ /* 0x0009e2000c101524 */
[----:B------:R-:W-:-:S04]  /*21880*/  LOP3.LUT P5, RZ, R17, 0x4, RZ, 0xc0, !PT ;  /* 0x0000000411ff7812 */ /* 0x000fc800078ac0ff */
[----:B------:R-:W-:-:S13]  /*21890*/  ISETP.GT.AND P5, PT, R0, 0x80, P5 ;  /* 0x000000800000780c */ /* 0x000fda0002fa4270 */
[----:B----4-:R-:W-:Y:S05]  /*218a0*/  @!P5 BRA `(.L_x_990) ;  /* 0x000000000004d947 */ /* 0x010fea0003800000 */
[----:B------:R4:W5:Y:S02]  /*218b0*/  LDG.E.LTC128B.U16 R3, desc[UR36][R22.64+0x190] ;  /* 0x0001902416037981 */ /* 0x000964000c1e1520 */
.L_x_990:
[----:B------:R-:W-:Y:S05]  /*218c0*/  BSYNC B1 ;  /* 0x0000000000017941 */ /* 0x000fea0003800000 */
.L_x_989:
        /* <DEDUP_REMOVED lines=11> */
.L_x_992:
[----:B------:R-:W-:Y:S05]  /*21980*/  BSYNC B1 ;  /* 0x0000000000017941 */ /* 0x000fea0003800000 */
.L_x_991:
        /* <DEDUP_REMOVED lines=11> */
.L_x_994:
[----:B------:R-:W-:Y:S05]  /*21a40*/  BSYNC B1 ;  /* 0x0000000000017941 */ /* 0x000fea0003800000 */
.L_x_993:
        /* <DEDUP_REMOVED lines=11> */
.L_x_996:
[----:B------:R-:W-:Y:S05]  /*21b00*/  BSYNC B1 ;  /* 0x0000000000017941 */ /* 0x000fea0003800000 */
.L_x_995:
        /* <DEDUP_REMOVED lines=11> */
.L_x_998:
[----:B------:R-:W-:Y:S05]  /*21bc0*/  BSYNC B1 ;  /* 0x0000000000017941 */ /* 0x000fea0003800000 */
.L_x_997:
        /* <DEDUP_REMOVED lines=11> */
.L_x_1000:
[----:B------:R-:W-:Y:S05]  /*21c80*/  BSYNC B1 ;  /* 0x0000000000017941 */ /* 0x000fea0003800000 */
.L_x_999:
        /* <DEDUP_REMOVED lines=11> */
.L_x_1002:
[----:B------:R-:W-:Y:S05]  /*21d40*/  BSYNC B1 ;  /* 0x0000000000017941 */ /* 0x000fea0003800000 */
.L_x_1001:
        /* <DEDUP_REMOVED lines=11> */
.L_x_1004:
[----:B------:R-:W-:Y:S05]  /*21e00*/  BSYNC B1 ;  /* 0x0000000000017941 */ /* 0x000fea0003800000 */
.L_x_1003:
        /* <DEDUP_REMOVED lines=11> */
.L_x_1006:
[----:B------:R-:W-:Y:S05]  /*21ec0*/  BSYNC B1 ;  /* 0x0000000000017941 */ /* 0x000fea0003800000 */
.L_x_1005:
        /* <DEDUP_REMOVED lines=11> */
.L_x_1008:
[----:B------:R-:W-:Y:S05]  /*21f80*/  BSYNC B1 ;  /* 0x0000000000017941 */ /* 0x000fea0003800000 */
.L_x_1007:
        /* <DEDUP_REMOVED lines=11> */
.L_x_1010:
[----:B------:R-:W-:Y:S05]  /*22040*/  BSYNC B1 ;  /* 0x0000000000017941 */ /* 0x000fea0003800000 */
.L_x_1009:
        /* <DEDUP_REMOVED lines=11> */
.L_x_1012:
[----:B------:R-:W-:Y:S05]  /*22100*/  BSYNC B1 ;  /* 0x0000000000017941 */ /* 0x000fea0003800000 */
.L_x_1011:
        /* <DEDUP_REMOVED lines=11> */
.L_x_1014:
[----:B------:R-:W-:Y:S05]  /*221c0*/  BSYNC B1 ;  /* 0x0000000000017941 */ /* 0x000fea0003800000 */
.L_x_1013:
        /* <DEDUP_REMOVED lines=11> */
.L_x_1016:
[----:B------:R-:W-:Y:S05]  /*22280*/  BSYNC B1 ;  /* 0x0000000000017941 */ /* 0x000fea0003800000 */
.L_x_1015:
        /* <DEDUP_REMOVED lines=11> */
.L_x_1018:
[----:B------:R-:W-:Y:S05]  /*22340*/  BSYNC B1 ;  /* 0x0000000000017941 */ /* 0x000fea0003800000 */
.L_x_1017:
        /* <DEDUP_REMOVED lines=11> */
.L_x_1020:
[----:B------:R-:W-:Y:S05]  /*22400*/  BSYNC B1 ;  /* 0x0000000000017941 */ /* 0x000fea0003800000 */
.L_x_1019:
        /* <DEDUP_REMOVED lines=11> */
.L_x_1022:
[----:B------:R-:W-:Y:S05]  /*224c0*/  BSYNC B1 ;  /* 0x0000000000017941 */ /* 0x000fea0003800000 */
.L_x_1021:
        /* <DEDUP_REMOVED lines=11> */
.L_x_1024:
[----:B------:R-:W-:Y:S05]  /*22580*/  BSYNC B1 ;  /* 0x0000000000017941 */ /* 0x000fea0003800000 */
.L_x_1023:
        /* <DEDUP_REMOVED lines=11> */
.L_x_1026:
[----:B------:R-:W-:Y:S05]  /*22640*/  BSYNC B1 ;  /* 0x0000000000017941 */ /* 0x000fea0003800000 */
.L_x_1025:
        /* <DEDUP_REMOVED lines=11> */
.L_x_1028:
[----:B------:R-:W-:Y:S05]  /*22700*/  BSYNC B1 ;  /* 0x0000000000017941 */ /* 0x000fea0003800000 */
.L_x_1027:
        /* <DEDUP_REMOVED lines=11> */
.L_x_1030:
[----:B------:R-:W-:Y:S05]  /*227c0*/  BSYNC B1 ;  /* 0x0000000000017941 */ /* 0x000fea0003800000 */
.L_x_1029:
        /* <DEDUP_REMOVED lines=11> */
.L_x_1032:
[----:B------:R-:W-:Y:S05]  /*22880*/  BSYNC B1 ;  /* 0x0000000000017941 */ /* 0x000fea0003800000 */
.L_x_1031:
        /* <DEDUP_REMOVED lines=11> */
.L_x_1034:
[----:B------:R-:W-:Y:S05]  /*22940*/  BSYNC B1 ;  /* 0x0000000000017941 */ /* 0x000fea0003800000 */
.L_x_1033:
        /* <DEDUP_REMOVED lines=11> */
.L_x_1036:
[----:B------:R-:W-:Y:S05]  /*22a00*/  BSYNC B1 ;  /* 0x0000000000017941 */ /* 0x000fea0003800000 */
.L_x_1035:
        /* <DEDUP_REMOVED lines=11> */
.L_x_1038:
[----:B------:R-:W-:Y:S05]  /*22ac0*/  BSYNC B1 ;  /* 0x0000000000017941 */ /* 0x000fea0003800000 */
.L_x_1037:
        /* <DEDUP_REMOVED lines=11> */
.L_x_1040:
[----:B------:R-:W-:Y:S05]  /*22b80*/  BSYNC B1 ;  /* 0x0000000000017941 */ /* 0x000fea0003800000 */
.L_x_1039:
        /* <DEDUP_REMOVED lines=11> */
.L_x_1042:
[----:B------:R-:W-:Y:S05]  /*22c40*/  BSYNC B1 ;  /* 0x0000000000017941 */ /* 0x000fea0003800000 */
.L_x_1041:
        /* <DEDUP_REMOVED lines=11> */
.L_x_1044:
[----:B------:R-:W-:Y:S05]  /*22d00*/  BSYNC B1 ;  /* 0x0000000000017941 */ /* 0x000fea0003800000 */
.L_x_1043:
        /* <DEDUP_REMOVED lines=11> */
.L_x_1046:
[----:B------:R-:W-:Y:S05]  /*22dc0*/  BSYNC B1 ;  /* 0x0000000000017941 */ /* 0x000fea0003800000 */
.L_x_1045:
        /* <DEDUP_REMOVED lines=11> */
.L_x_1048:
[----:B------:R-:W-:Y:S05]  /*22e80*/  BSYNC B1 ;  /* 0x0000000000017941 */ /* 0x000fea0003800000 */
.L_x_1047:
        /* <DEDUP_REMOVED lines=11> */
.L_x_1050:
[----:B------:R-:W-:Y:S05]  /*22f40*/  BSYNC B1 ;  /* 0x0000000000017941 */ /* 0x000fea0003800000 */
.L_x_1049:
        /* <DEDUP_REMOVED lines=11> */
.L_x_1052:
[----:B------:R-:W-:Y:S05]  /*23000*/  BSYNC B1 ;  /* 0x0000000000017941 */ /* 0x000fea0003800000 */
.L_x_1051:
        /* <DEDUP_REMOVED lines=11> */
.L_x_1054:
[----:B------:R-:W-:Y:S05]  /*230c0*/  BSYNC B1 ;  /* 0x0000000000017941 */ /* 0x000fea0003800000 */
.L_x_1053:
        /* <DEDUP_REMOVED lines=11> */
.L_x_1056:
[----:B------:R-:W-:Y:S05]  /*23180*/  BSYNC B1 ;  /* 0x0000000000017941 */ /* 0x000fea0003800000 */
.L_x_1055:
        /* <DEDUP_REMOVED lines=11> */
.L_x_1058:
[----:B------:R-:W-:Y:S05]  /*23240*/  BSYNC B1 ;  /* 0x0000000000017941 */ /* 0x000fea0003800000 */
.L_x_1057:
        /* <DEDUP_REMOVED lines=11> */
.L_x_1060:
[----:B------:R-:W-:Y:S05]  /*23300*/  BSYNC B1 ;  /* 0x0000000000017941 */ /* 0x000fea0003800000 */
.L_x_1059:
        /* <DEDUP_REMOVED lines=11> */
.L_x_1062:
[----:B------:R-:W-:Y:S05]  /*233c0*/  BSYNC B1 ;  /* 0x0000000000017941 */ /* 0x000fea0003800000 */
.L_x_1061:
        /* <DEDUP_REMOVED lines=11> */
.L_x_1064:
[----:B------:R-:W-:Y:S05]  /*23480*/  BSYNC B1 ;  /* 0x0000000000017941 */ /* 0x000fea0003800000 */
.L_x_1063:
        /* <DEDUP_REMOVED lines=11> */
.L_x_1066:
[----:B------:R-:W-:Y:S05]  /*23540*/  BSYNC B1 ;  /* 0x0000000000017941 */ /* 0x000fea0003800000 */
.L_x_1065:
        /* <DEDUP_REMOVED lines=11> */
.L_x_1068:
[----:B------:R-:W-:Y:S05]  /*23600*/  BSYNC B1 ;  /* 0x0000000000017941 */ /* 0x000fea0003800000 */
.L_x_1067:
        /* <DEDUP_REMOVED lines=11> */
.L_x_1070:
[----:B------:R-:W-:Y:S05]  /*236c0*/  BSYNC B1 ;  /* 0x0000000000017941 */ /* 0x000fea0003800000 */
.L_x_1069:
        /* <DEDUP_REMOVED lines=11> */
.L_x_1072:
[----:B------:R-:W-:Y:S05]  /*23780*/  BSYNC B1 ;  /* 0x0000000000017941 */ /* 0x000fea0003800000 */
.L_x_1071:
        /* <DEDUP_REMOVED lines=11> */
.L_x_1074:
[----:B------:R-:W-:Y:S05]  /*23840*/  BSYNC B1 ;  /* 0x0000000000017941 */ /* 0x000fea0003800000 */
.L_x_1073:
        /* <DEDUP_REMOVED lines=11> */
.L_x_1076:
[----:B------:R-:W-:Y:S05]  /*23900*/  BSYNC B1 ;  /* 0x0000000000017941 */ /* 0x000fea0003800000 */
.L_x_1075:
        /* <DEDUP_REMOVED lines=11> */
.L_x_1078:
[----:B------:R-:W-:Y:S05]  /*239c0*/  BSYNC B1 ;  /* 0x0000000000017941 */ /* 0x000fea0003800000 */
.L_x_1077:
        /* <DEDUP_REMOVED lines=11> */
.L_x_1080:
[----:B------:R-:W-:Y:S05]  /*23a80*/  BSYNC B1 ;  /* 0x0000000000017941 */ /* 0x000fea0003800000 */
.L_x_1079:
        /* <DEDUP_REMOVED lines=11> */
.L_x_1082:
[----:B------:R-:W-:Y:S05]  /*23b40*/  BSYNC B1 ;  /* 0x0000000000017941 */ /* 0x000fea0003800000 */
.L_x_1081:
        /* <DEDUP_REMOVED lines=11> */
.L_x_1084:
[----:B------:R-:W-:Y:S05]  /*23c00*/  BSYNC B1 ;  /* 0x0000000000017941 */ /* 0x000fea0003800000 */
.L_x_1083:
        /* <DEDUP_REMOVED lines=11> */
.L_x_1086:
[----:B------:R-:W-:Y:S05]  /*23cc0*/  BSYNC B1 ;  /* 0x0000000000017941 */ /* 0x000fea0003800000 */
.L_x_1085:
        /* <DEDUP_REMOVED lines=11> */
.L_x_1088:
[----:B------:R-:W-:Y:S05]  /*23d80*/  BSYNC B1 ;  /* 0x0000000000017941 */ /* 0x000fea0003800000 */
.L_x_1087:
        /* <DEDUP_REMOVED lines=11> */
.L_x_1090:
[----:B------:R-:W-:Y:S05]  /*23e40*/  BSYNC B1 ;  /* 0x0000000000017941 */ /* 0x000fea0003800000 */
.L_x_1089:
        /* <DEDUP_REMOVED lines=11> */
.L_x_1092:
[----:B------:R-:W-:Y:S05]  /*23f00*/  BSYNC B1 ;  /* 0x0000000000017941 */ /* 0x000fea0003800000 */
.L_x_1091:
        /* <DEDUP_REMOVED lines=11> */
.L_x_1094:
[----:B------:R-:W-:Y:S05]  /*23fc0*/  BSYNC B1 ;  /* 0x0000000000017941 */ /* 0x000fea0003800000 */
.L_x_1093:
        /* <DEDUP_REMOVED lines=11> */
.L_x_1096:
[----:B------:R-:W-:Y:S05]  /*24080*/  BSYNC B1 ;  /* 0x0000000000017941 */ /* 0x000fea0003800000 */
.L_x_1095:
        /* <DEDUP_REMOVED lines=11> */
.L_x_1098:
[----:B------:R-:W-:Y:S05]  /*24140*/  BSYNC B1 ;  /* 0x0000000000017941 */ /* 0x000fea0003800000 */
.L_x_1097:
        /* <DEDUP_REMOVED lines=11> */
.L_x_1100:
[----:B------:R-:W-:Y:S05]  /*24200*/  BSYNC B1 ;  /* 0x0000000000017941 */ /* 0x000fea0003800000 */
.L_x_1099:
        /* <DEDUP_REMOVED lines=11> */
.L_x_1102:
[----:B------:R-:W-:Y:S05]  /*242c0*/  BSYNC B1 ;  /* 0x0000000000017941 */ /* 0x000fea0003800000 */
.L_x_1101:
        /* <DEDUP_REMOVED lines=11> */
.L_x_1104:
[----:B------:R-:W-:Y:S05]  /*24380*/  BSYNC B1 ;  /* 0x0000000000017941 */ /* 0x000fea0003800000 */
.L_x_1103:
        /* <DEDUP_REMOVED lines=11> */
.L_x_1106:
[----:B------:R-:W-:Y:S05]  /*24440*/  BSYNC B1 ;  /* 0x0000000000017941 */ /* 0x000fea0003800000 */
.L_x_1105:
        /* <DEDUP_REMOVED lines=11> */
.L_x_1108:
[----:B------:R-:W-:Y:S05]  /*24500*/  BSYNC B1 ;  /* 0x0000000000017941 */ /* 0x000fea0003800000 */
.L_x_1107:
        /* <DEDUP_REMOVED lines=11> */
.L_x_1110:
[----:B------:R-:W-:Y:S05]  /*245c0*/  BSYNC B1 ;  /* 0x0000000000017941 */ /* 0x000fea0003800000 */
.L_x_1109:
        /* <DEDUP_REMOVED lines=11> */
.L_x_1112:
[----:B------:R-:W-:Y:S05]  /*24680*/  BSYNC B1 ;  /* 0x0000000000017941 */ /* 0x000fea0003800000 */
.L_x_1111:
        /* <DEDUP_REMOVED lines=11> */
.L_x_1114:
[----:B------:R-:W-:Y:S05]  /*24740*/  BSYNC B1 ;  /* 0x0000000000017941 */ /* 0x000fea0003800000 */
.L_x_1113:
        /* <DEDUP_REMOVED lines=11> */
.L_x_1116:
[----:B------:R-:W-:Y:S05]  /*24800*/  BSYNC B1 ;  /* 0x0000000000017941 */ /* 0x000fea0003800000 */
.L_x_1115:
        /* <DEDUP_REMOVED lines=11> */
.L_x_1118:
[----:B------:R-:W-:Y:S05]  /*248c0*/  BSYNC B1 ;  /* 0x0000000000017941 */ /* 0x000fea0003800000 */
.L_x_1117:
        /* <DEDUP_REMOVED lines=11> */
.L_x_1120:
[----:B------:R-:W-:Y:S05]  /*24980*/  BSYNC B1 ;  /* 0x0000000000017941 */ /* 0x000fea0003800000 */
.L_x_1119:
        /* <DEDUP_REMOVED lines=11> */
.L_x_1122:
[----:B------:R-:W-:Y:S05]  /*24a40*/  BSYNC B1 ;  /* 0x0000000000017941 */ /* 0x000fea0003800000 */
.L_x_1121:
        /* <DEDUP_REMOVED lines=11> */
.L_x_1124:
[----:B------:R-:W-:Y:S05]  /*24b00*/  BSYNC B1 ;  /* 0x0000000000017941 */ /* 0x000fea0003800000 */
.L_x_1123:
        /* <DEDUP_REMOVED lines=11> */
.L_x_1126:
[----:B------:R-:W-:Y:S05]  /*24bc0*/  BSYNC B1 ;  /* 0x0000000000017941 */ /* 0x000fea0003800000 */
.L_x_1125:
        /* <DEDUP_REMOVED lines=11> */
.L_x_1128:
[----:B------:R-:W-:Y:S05]  /*24c80*/  BSYNC B1 ;  /* 0x0000000000017941 */ /* 0x000fea0003800000 */
.L_x_1127:
        /* <DEDUP_REMOVED lines=11> */
.L_x_1130:
[----:B------:R-:W-:Y:S05]  /*24d40*/  BSYNC B1 ;  /* 0x0000000000017941 */ /* 0x000fea0003800000 */
.L_x_1129:
        /* <DEDUP_REMOVED lines=11> */
.L_x_1132:
[----:B------:R-:W-:Y:S05]  /*24e00*/  BSYNC B1 ;  /* 0x0000000000017941 */ /* 0x000fea0003800000 */
.L_x_1131:
        /* <DEDUP_REMOVED lines=11> */
.L_x_1134:
[----:B------:R-:W-:Y:S05]  /*24ec0*/  BSYNC B1 ;  /* 0x0000000000017941 */ /* 0x000fea0003800000 */
.L_x_1133:
        /* <DEDUP_REMOVED lines=11> */
.L_x_1136:
[----:B------:R-:W-:Y:S05]  /*24f80*/  BSYNC B1 ;  /* 0x0000000000017941 */ /* 0x000fea0003800000 */
.L_x_1135:
        /* <DEDUP_REMOVED lines=11> */
.L_x_1138:
[----:B------:R-:W-:Y:S05]  /*25040*/  BSYNC B1 ;  /* 0x0000000000017941 */ /* 0x000fea0003800000 */
.L_x_1137:
        /* <DEDUP_REMOVED lines=11> */
.L_x_1140:
[----:B------:R-:W-:Y:S05]  /*25100*/  BSYNC B1 ;  /* 0x0000000000017941 */ /* 0x000fea0003800000 */
.L_x_1139:
        /* <DEDUP_REMOVED lines=11> */
.L_x_1142:
[----:B------:R-:W-:Y:S05]  /*251c0*/  BSYNC B1 ;  /* 0x0000000000017941 */ /* 0x000fea0003800000 */
.L_x_1141:
        /* <DEDUP_REMOVED lines=11> */
.L_x_1144:
[----:B------:R-:W-:Y:S05]  /*25280*/  BSYNC B1 ;  /* 0x0000000000017941 */ /* 0x000fea0003800000 */
.L_x_1143:
        /* <DEDUP_REMOVED lines=11> */
.L_x_1146:
[----:B------:R-:W-:Y:S05]  /*25340*/  BSYNC B1 ;  /* 0x0000000000017941 */ /* 0x000fea0003800000 */
.L_x_1145:
        /* <DEDUP_REMOVED lines=11> */
.L_x_1148:
[----:B------:R-:W-:Y:S05]  /*25400*/  BSYNC B1 ;  /* 0x0000000000017941 */ /* 0x000fea0003800000 */
.L_x_1147:
        /* <DEDUP_REMOVED lines=10> */
.L_x_1150:
[----:B------:R-:W-:Y:S05]  /*254b0*/  BSYNC B1 ;  /* 0x0000000000017941 */ /* 0x000fea0003800000 */
.L_x_1149:
        /* <DEDUP_REMOVED lines=10> */
.L_x_1152:
[----:B------:R-:W-:Y:S05]  /*25560*/  BSYNC B1 ;  /* 0x0000000000017941 */ /* 0x000fea0003800000 */
.L_x_1151:
[----:B------:R-:W3:Y:S01]  /*25570*/  LDL.LU R220, [R1+0x154] ;  /* 0x0001540001dc7983 */ /* 0x000ee20000300800 */
[----:B-----5:R-:W-:Y:S01]  /*25580*/  HADD2.F32 R19, -RZ, R3.H0_H0 ;  /* 0x20000003ff137230 */ /* 0x020fe20000004100 */
[----:B------:R-:W-:Y:S04]  /*25590*/  BSSY B1, `(.L_x_1153) ;  /* 0x0000009000017945 */ /* 0x000fe80003800000 */
[----:B------:R-:W-:-:S04]  /*255a0*/  FMUL R19, R19, R16 ;  /* 0x0000001013137220 */ /* 0x000fc80000400000 */
[----:B---3--:R-:W-:-:S05]  /*255b0*/  FFMA R19, R220, R2, R19 ;  /* 0x00000002dc137223 */ /* 0x008fca0000000013 */
[----:B------:R-:W-:-:S05]  /*255c0*/  F2FP.F16.F32.PACK_AB R19, RZ, R19 ;  /* 0x00000013ff13723e */ /* 0x000fca00000000ff */
[----:B------:R3:W-:Y:S01]  /*255d0*/  @P5 STG.E.U16 desc[UR36][R4.64+0x2d2], R19 ;  /* 0x0002d21304005986 */ /* 0x0007e2000c101524 */
[----:B------:R-:W-:Y:S02]  /*255e0*/  ISETP.GT.AND P5, PT, R0, 0x88, P6 ;  /* 0x000000880000780c */ /* 0x000fe400037a4270 */
[----:B---3--:R-:W-:-:S11]  /*255f0*/  PRMT R19, R3, 0x7610, R19 ;  /* 0x0000761003137816 */ /* 0x008fd60000000013 */
[----:B------:R-:W-:Y:S05]  /*25600*/  @!P5 BRA `(.L_x_1154) ;  /* 0x000000000004d947 */ /* 0x000fea0003800000 */
[----:B------:R3:W5:Y:S02]  /*25610*/  LDG.E.LTC128B.U16 R19, desc[UR36][R20.64+0x2d0] ;  /* 0x0002d02414137981 */ /* 0x000764000c1e1520 */
.L_x_1154:
[----:B------:R-:W-:Y:S05]  /*25620*/  BSYNC B1 ;  /* 0x0000000000017941 */ /* 0x000fea0003800000 */
.L_x_1153:
        /* <DEDUP_REMOVED lines=10> */
.L_x_1156:
[----:B------:R-:W-:Y:S05]  /*256d0*/  BSYNC B1 ;  /* 0x0000000000017941 */ /* 0x000fea0003800000 */
.L_x_1155:
        /* <DEDUP_REMOVED lines=10> */
.L_x_1158:
[----:B------:R-:W-:Y:S05]  /*25780*/  BSYNC B1 ;  /* 0x0000000000017941 */ /* 0x000fea0003800000 */
.L_x_1157:
        /* <DEDUP_REMOVED lines=10> */
.L_x_1160:
[----:B------:R-:W-:Y:S05]  /*25830*/  BSYNC B1 ;  /* 0x0000000000017941 */ /* 0x000fea0003800000 */
.L_x_1159:
        /* <DEDUP_REMOVED lines=10> */
.L_x_1162:
[----:B------:R-:W-:Y:S05]  /*258e0*/  BSYNC B1 ;  /* 0x0000000000017941 */ /* 0x000fea0003800000 */
.L_x_1161:
        /* <DEDUP_REMOVED lines=10> */
.L_x_1164:
[----:B------:R-:W-:Y:S05]  /*25990*/  BSYNC B1 ;  /* 0x0000000000017941 */ /* 0x000fea0003800000 */
.L_x_1163:
        /* <DEDUP_REMOVED lines=10> */
.L_x_1166:
[----:B------:R-:W-:Y:S05]  /*25a40*/  BSYNC B1 ;  /* 0x0000000000017941 */ /* 0x000fea0003800000 */
.L_x_1165:
        /* <DEDUP_REMOVED lines=10> */
.L_x_1168:
[----:B------:R-:W-:Y:S05]  /*25af0*/  BSYNC B1 ;  /* 0x0000000000017941 */ /* 0x000fea0003800000 */
.L_x_1167:
[----:B01234-:R-:W2:Y:S01]  /*25b00*/  LDL.LU R22, [R1+0x174] ;  /* 0x0001740001167983 */ /* 0x01fea20000300800 */
[----:B-----5:R-:W-:Y:S01]  /*25b10*/  HADD2.F32 R3, -RZ, R19.H0_H0 ;  /* 0x20000013ff037230 */ /* 0x020fe20000004100 */
[----:B------:R-:W-:Y:S04]  /*25b20*/  BSSY B1, `(.L_x_1169) ;  /* 0x0000008000017945 */ /* 0x000fe80003800000 */
[----:B------:R-:W-:-:S04]  /*25b30*/  FMUL R3, R3, R16 ;  /* 0x0000001003037220 */ /* 0x000fc80000400000 */
[----:B--2---:R-:W-:-:S05]  /*25b40*/  FFMA R3, R22, R2, R3 ;  /* 0x0000000216037223 */ /* 0x004fca0000000003 */
[----:B------:R-:W-:-:S05]  /*25b50*/  F2FP.F16.F32.PACK_AB R3, RZ, R3 ;  /* 0x00000003ff03723e */ /* 0x000fca00000000ff */
[----:B------:R0:W-:Y:S01]  /*25b60*/  @P5 STG.E.U16 desc[UR36][R4.64+0x2f2], R3 ;  /* 0x0002f20304005986 */ /* 0x0001e2000c101524 */
[----:B------:R-:W-:-:S13]  /*25b70*/  ISETP.GT.AND P5, PT, R0, 0x88, P1 ;  /* 0x000000880000780c */ /* 0x000fda0000fa4270 */
[----:B0-----:R-:W-:Y:S05]  /*25b80*/  @!P5 BRA `(.L_x_1170) ;  /* 0x000000000004d947 */ /* 0x001fea0003800000 */
[----:B------:R0:W5:Y:S02]  /*25b90*/  LDG.E.LTC128B.U16 R19, desc[UR36][R20.64+0x2f0] ;  /* 0x0002f02414137981 */ /* 0x000164000c1e1520 */
.L_x_1170:
[----:B------:R-:W-:Y:S05]  /*25ba0*/  BSYNC B1 ;  /* 0x0000000000017941 */ /* 0x000fea0003800000 */
.L_x_1169:
        /* <DEDUP_REMOVED lines=8> */
[----:B-1----:R-:W-:Y:S05]  /*25c30*/  @!P5 BRA `(.L_x_1172) ;  /* 0x000000000004d947 */ /* 0x002fea0003800000 */
[----:B------:R1:W5:Y:S02]  /*25c40*/  LDG.E.LTC128B.U16 R19, desc[UR36][R20.64+0x2f2] ;  /* 0x0002f22414137981 */ /* 0x000364000c1e1520 */
.L_x_1172:
[----:B------:R-:W-:Y:S05]  /*25c50*/  BSYNC B1 ;  /* 0x0000000000017941 */ /* 0x000fea0003800000 */
.L_x_1171:
        /* <DEDUP_REMOVED lines=11> */
.L_x_1174:
[----:B------:R-:W-:Y:S05]  /*25d10*/  BSYNC B1 ;  /* 0x0000000000017941 */ /* 0x000fea0003800000 */
.L_x_1173:
[----:B-----5:R-:W-:Y:S01]  /*25d20*/  HADD2.F32 R3, -RZ, R19.H0_H0 ;  /* 0x20000013ff037230 */ /* 0x020fe20000004100 */
[----:B------:R-:W-:Y:S04]  /*25d30*/  BSSY B1, `(.L_x_1175) ;  /* 0x0000009000017945 */ /* 0x000fe80003800000 */
[----:B------:R-:W-:-:S04]  /*25d40*/  FMUL R3, R3, R16 ;  /* 0x0000001003037220 */ /* 0x000fc80000400000 */
[----:B------:R-:W-:-:S05]  /*25d50*/  FFMA R3, R120, R2, R3 ;  /* 0x0000000278037223 */ /* 0x000fca0000000003 */
[----:B------:R-:W-:-:S05]  /*25d60*/  F2FP.F16.F32.PACK_AB R3, RZ, R3 ;  /* 0x00000003ff03723e */ /* 0x000fca00000000ff */
[----:B------:R3:W-:Y:S01]  /*25d70*/  @P5 STG.E.U16 desc[UR36][R224.64+0x180], R3 ;  /* 0x00018003e0005986 */ /* 0x0007e2000c101524 */
[----:B------:R-:W-:-:S04]  /*25d80*/  LOP3.LUT P5, RZ, R17, 0x2, RZ, 0xc0, !PT ;  /* 0x0000000211ff7812 */ /* 0x000fc800078ac0ff */
[----:B------:R-:W-:-:S13]  /*25d90*/  ISETP.GT.AND P5, PT, R0, 0x100, P5 ;  /* 0x000001000000780c */ /* 0x000fda0002fa4270 */
[----:B---3--:R-:W-:Y:S05]  /*25da0*/  @!P5 BRA `(.L_x_1176) ;  /* 0x000000000004d947 */ /* 0x008fea0003800000 */
[----:B------:R3:W5:Y:S02]  /*25db0*/  LDG.E.LTC128B.U16 R19, desc[UR36][R14.64+0x182] ;  /* 0x000182240e137981 */ /* 0x000764000c1e1520 */
.L_x_1176:
[----:B------:R-:W-:Y:S05]  /*25dc0*/  BSYNC B1 ;  /* 0x0000000000017941 */ /* 0x000fea0003800000 */
.L_x_1175:
        /* <DEDUP_REMOVED lines=8> */
[----:B----4-:R-:W-:Y:S05]  /*25e50*/  @!P5 BRA `(.L_x_1178) ;  /* 0x000000000004d947 */ /* 0x010fea0003800000 */
[----:B------:R4:W5:Y:S02]  /*25e60*/  LDG.E.LTC128B.U16 R19, desc[UR36][R12.64+0x180] ;  /* 0x000180240c137981 */ /* 0x000964000c1e1520 */
.L_x_1178:
[----:B------:R-:W-:Y:S05]  /*25e70*/  BSYNC B1 ;  /* 0x0000000000017941 */ /* 0x000fea0003800000 */
.L_x_1177:
        /* <DEDUP_REMOVED lines=8> */
[----:B0-----:R-:W-:Y:S05]  /*25f00*/  @!P5 BRA `(.L_x_1180) ;  /* 0x000000000004d947 */ /* 0x001fea0003800000 */
[----:B------:R0:W5:Y:S02]  /*25f10*/  LDG.E.LTC128B.U16 R19, desc[UR36][R12.64+0x182] ;  /* 0x000182240c137981 */ /* 0x000164000c1e1520 */
.L_x_1180:
[----:B------:R-:W-:Y:S05]  /*25f20*/  BSYNC B1 ;  /* 0x0000000000017941 */ /* 0x000fea0003800000 */
.L_x_1179:
        /* <DEDUP_REMOVED lines=10> */
.L_x_1182:
[----:B------:R-:W-:Y:S05]  /*25fd0*/  BSYNC B1 ;  /* 0x0000000000017941 */ /* 0x000fea0003800000 */
.L_x_1181:
        /* <DEDUP_REMOVED lines=10> */
.L_x_1184:
[----:B------:R-:W-:Y:S05]  /*26080*/  BSYNC B1 ;  /* 0x0000000000017941 */ /* 0x000fea0003800000 */
.L_x_1183:
        /* <DEDUP_REMOVED lines=10> */
.L_x_1186:
[----:B------:R-:W-:Y:S05]  /*26130*/  BSYNC B1 ;  /* 0x0000000000017941 */ /* 0x000fea0003800000 */
.L_x_1185:
        /* <DEDUP_REMOVED lines=10> */
.L_x_1188:
[----:B------:R-:W-:Y:S05]  /*261e0*/  BSYNC B1 ;  /* 0x0000000000017941 */ /* 0x000fea0003800000 */
.L_x_1187:
        /* <DEDUP_REMOVED lines=10> */
.L_x_1190:
[----:B------:R-:W-:Y:S05]  /*26290*/  BSYNC B1 ;  /* 0x0000000000017941 */ /* 0x000fea0003800000 */
.L_x_1189:
        /* <DEDUP_REMOVED lines=10> */
.L_x_1192:
[----:B------:R-:W-:Y:S05]  /*26340*/  BSYNC B1 ;  /* 0x0000000000017941 */ /* 0x000fea0003800000 */
.L_x_1191:
        /* <DEDUP_REMOVED lines=10> */
.L_x_1194:
[----:B------:R-:W-:Y:S05]  /*263f0*/  BSYNC B1 ;  /* 0x0000000000017941 */ /* 0x000fea0003800000 */
.L_x_1193:
        /* <DEDUP_REMOVED lines=10> */
.L_x_1196:
[----:B------:R-:W-:Y:S05]  /*264a0*/  BSYNC B1 ;  /* 0x0000000000017941 */ /* 0x000fea0003800000 */
.L_x_1195:
        /* <DEDUP_REMOVED lines=10> */
.L_x_1198:
[----:B------:R-:W-:Y:S05]  /*26550*/  BSYNC B1 ;  /* 0x0000000000017941 */ /* 0x000fea0003800000 */
.L_x_1197:
        /* <DEDUP_REMOVED lines=10> */
.L_x_1200:
[----:B------:R-:W-:Y:S05]  /*26600*/  BSYNC B1 ;  /* 0x0000000000017941 */ /* 0x000fea0003800000 */
.L_x_1199:
        /* <DEDUP_REMOVED lines=10> */
.L_x_1202:
[----:B------:R-:W-:Y:S05]  /*266b0*/  BSYNC B1 ;  /* 0x0000000000017941 */ /* 0x000fea0003800000 */
.L_x_1201:
        /* <DEDUP_REMOVED lines=10> */
.L_x_1204:
[----:B------:R-:W-:Y:S05]  /*26760*/  BSYNC B1 ;  /* 0x0000000000017941 */ /* 0x000fea0003800000 */
.L_x_1203:
        /* <DEDUP_REMOVED lines=10> */
.L_x_1206:
[----:B------:R-:W-:Y:S05]  /*26810*/  BSYNC B1 ;  /* 0x0000000000017941 */ /* 0x000fea0003800000 */
.L_x_1205:
        /* <DEDUP_REMOVED lines=10> */
.L_x_1208:
[----:B------:R-:W-:Y:S05]  /*268c0*/  BSYNC B1 ;  /* 0x0000000000017941 */ /* 0x000fea0003800000 */
.L_x_1207:
        /* <DEDUP_REMOVED lines=10> */
.L_x_1210:
[----:B------:R-:W-:Y:S05]  /*26970*/  BSYNC B1 ;  /* 0x0000000000017941 */ /* 0x000fea0003800000 */
.L_x_1209:
        /* <DEDUP_REMOVED lines=10> */
.L_x_1212:
[----:B------:R-:W-:Y:S05]  /*26a20*/  BSYNC B1 ;  /* 0x0000000000017941 */ /* 0x000fea0003800000 */
.L_x_1211:
        /* <DEDUP_REMOVED lines=10> */
.L_x_1214:
[----:B------:R-:W-:Y:S05]  /*26ad0*/  BSYNC B1 ;  /* 0x0000000000017941 */ /* 0x000fea0003800000 */
.L_x_1213:
        /* <DEDUP_REMOVED lines=10> */
.L_x_1216:
[----:B------:R-:W-:Y:S05]  /*26b80*/  BSYNC B1 ;  /* 0x0000000000017941 */ /* 0x000fea0003800000 */
.L_x_1215:
        /* <DEDUP_REMOVED lines=10> */
.L_x_1218:
[----:B------:R-:W-:Y:S05]  /*26c30*/  BSYNC B1 ;  /* 0x0000000000017941 */ /* 0x000fea0003800000 */
.L_x_1217:
        /* <DEDUP_REMOVED lines=10> */
.L_x_1220:
[----:B------:R-:W-:Y:S05]  /*26ce0*/  BSYNC B1 ;  /* 0x0000000000017941 */ /* 0x000fea0003800000 */
.L_x_1219:
        /* <DEDUP_REMOVED lines=10> */
.L_x_1222:
[----:B------:R-:W-:Y:S05]  /*26d90*/  BSYNC B1 ;  /* 0x0000000000017941 */ /* 0x000fea0003800000 */
.L_x_1221:
        /* <DEDUP_REMOVED lines=10> */
.L_x_1224:
[----:B------:R-:W-:Y:S05]  /*26e40*/  BSYNC B1 ;  /* 0x0000000000017941 */ /* 0x000fea0003800000 */
.L_x_1223:
        /* <DEDUP_REMOVED lines=10> */
.L_x_1226:
[----:B------:R-:W-:Y:S05]  /*26ef0*/  BSYNC B1 ;  /* 0x0000000000017941 */ /* 0x000fea0003800000 */
.L_x_1225:
        /* <DEDUP_REMOVED lines=10> */
.L_x_1228:
[----:B------:R-:W-:Y:S05]  /*26fa0*/  BSYNC B1 ;  /* 0x0000000000017941 */ /* 0x000fea0003800000 */
.L_x_1227:
        /* <DEDUP_REMOVED lines=10> */
.L_x_1230:
[----:B------:R-:W-:Y:S05]  /*27050*/  BSYNC B1 ;  /* 0x0000000000017941 */ /* 0x000fea0003800000 */
.L_x_1229:
        /* <DEDUP_REMOVED lines=10> */
.L_x_1232:
[----:B------:R-:W-:Y:S05]  /*27100*/  BSYNC B1 ;  /* 0x0000000000017941 */ /* 0x000fea0003800000 */
.L_x_1231:
        /* <DEDUP_REMOVED lines=10> */
.L_x_1234:
[----:B------:R-:W-:Y:S05]  /*271b0*/  BSYNC B1 ;  /* 0x0000000000017941 */ /* 0x000fea0003800000 */
.L_x_1233:
        /* <DEDUP_REMOVED lines=10> */
.L_x_1236:
[----:B------:R-:W-:Y:S05]  /*27260*/  BSYNC B1 ;  /* 0x0000000000017941 */ /* 0x000fea0003800000 */
.L_x_1235:
        /* <DEDUP_REMOVED lines=10> */
.L_x_1238:
[----:B------:R-:W-:Y:S05]  /*27310*/  BSYNC B1 ;  /* 0x0000000000017941 */ /* 0x000fea0003800000 */
.L_x_1237:
        /* <DEDUP_REMOVED lines=10> */
.L_x_1240:
[----:B------:R-:W-:Y:S05]  /*273c0*/  BSYNC B1 ;  /* 0x0000000000017941 */ /* 0x000fea0003800000 */
.L_x_1239:
        /* <DEDUP_REMOVED lines=10> */
.L_x_1242:
[----:B------:R-:W-:Y:S05]  /*27470*/  BSYNC B1 ;  /* 0x0000000000017941 */ /* 0x000fea0003800000 */
.L_x_1241:
        /* <DEDUP_REMOVED lines=10> */
.L_x_1244:
[----:B------:R-:W-:Y:S05]  /*27520*/  BSYNC B1 ;  /* 0x0000000000017941 */ /* 0x000fea0003800000 */
.L_x_1243:
        /* <DEDUP_REMOVED lines=10> */
.L_x_1246:
[----:B------:R-:W-:Y:S05]  /*275d0*/  BSYNC B1 ;  /* 0x0000000000017941 */ /* 0x000fea0003800000 */
.L_x_1245:
        /* <DEDUP_REMOVED lines=10> */
.L_x_1248:
[----:B------:R-:W-:Y:S05]  /*27680*/  BSYNC B1 ;  /* 0x0000000000017941 */ /* 0x000fea0003800000 */
.L_x_1247:
        /* <DEDUP_REMOVED lines=10> */
.L_x_1250:
[----:B------:R-:W-:Y:S05]  /*27730*/  BSYNC B1 ;  /* 0x0000000000017941 */ /* 0x000fea0003800000 */
.L_x_1249:
        /* <DEDUP_REMOVED lines=10> */
.L_x_1252:
[----:B------:R-:W-:Y:S05]  /*277e0*/  BSYNC B1 ;  /* 0x0000000000017941 */ /* 0x000fea0003800000 */
.L_x_1251:
        /* <DEDUP_REMOVED lines=10> */
.L_x_1254:
[----:B------:R-:W-:Y:S05]  /*27890*/  BSYNC B1 ;  /* 0x0000000000017941 */ /* 0x000fea0003800000 */
.L_x_1253:
        /* <DEDUP_REMOVED lines=10> */
.L_x_1256:
[----:B------:R-:W-:Y:S05]  /*27940*/  BSYNC B1 ;  /* 0x0000000000017941 */ /* 0x000fea0003800000 */
.L_x_1255:
        /* <DEDUP_REMOVED lines=10> */
.L_x_1258:
[----:B------:R-:W-:Y:S05]  /*279f0*/  BSYNC B1 ;  /* 0x0000000000017941 */ /* 0x000fea0003800000 */
.L_x_1257:
        /* <DEDUP_REMOVED lines=10> */
.L_x_1260:
[----:B------:R-:W-:Y:S05]  /*27aa0*/  BSYNC B1 ;  /* 0x0000000000017941 */ /* 0x000fea0003800000 */
.L_x_1259:
        /* <DEDUP_REMOVED lines=10> */
.L_x_1262:
[----:B------:R-:W-:Y:S05]  /*27b50*/  BSYNC B1 ;  /* 0x0000000000017941 */ /* 0x000fea0003800000 */
.L_x_1261:
        /* <DEDUP_REMOVED lines=10> */
.L_x_1264:
[----:B------:R-:W-:Y:S05]  /*27c00*/  BSYNC B1 ;  /* 0x0000000000017941 */ /* 0x000fea0003800000 */
.L_x_1263:
        /* <DEDUP_REMOVED lines=10> */
.L_x_1266:
[----:B------:R-:W-:Y:S05]  /*27cb0*/  BSYNC B1 ;  /* 0x0000000000017941 */ /* 0x000fea0003800000 */
.L_x_1265:
        /* <DEDUP_REMOVED lines=10> */
.L_x_1268:
[----:B------:R-:W-:Y:S05]  /*27d60*/  BSYNC B1 ;  /* 0x0000000000017941 */ /* 0x000fea0003800000 */
.L_x_1267:
        /* <DEDUP_REMOVED lines=10> */
.L_x_1270:
[----:B------:R-:W-:Y:S05]  /*27e10*/  BSYNC B1 ;  /* 0x0000000000017941 */ /* 0x000fea0003800000 */
.L_x_1269:
        /* <DEDUP_REMOVED lines=10> */
.L_x_1272:
[----:B------:R-:W-:Y:S05]  /*27ec0*/  BSYNC B1 ;  /* 0x0000000000017941 */ /* 0x000fea0003800000 */
.L_x_1271:
        /* <DEDUP_REMOVED lines=10> */
.L_x_1274:
[----:B------:R-:W-:Y:S05]  /*27f70*/  BSYNC B1 ;  /* 0x0000000000017941 */ /* 0x000fea0003800000 */
.L_x_1273:
        /* <DEDUP_REMOVED lines=10> */
.L_x_1276:
[----:B------:R-:W-:Y:S05]  /*28020*/  BSYNC B1 ;  /* 0x0000000000017941 */ /* 0x000fea0003800000 */
.L_x_1275:
        /* <DEDUP_REMOVED lines=10> */
.L_x_1278:
[----:B------:R-:W-:Y:S05]  /*280d0*/  BSYNC B1 ;  /* 0x0000000000017941 */ /* 0x000fea0003800000 */
.L_x_1277:
        /* <DEDUP_REMOVED lines=10> */
.L_x_1280:
[----:B------:R-:W-:Y:S05]  /*28180*/  BSYNC B1 ;  /* 0x0000000000017941 */ /* 0x000fea0003800000 */
.L_x_1279:
        /* <DEDUP_REMOVED lines=10> */
.L_x_1282:
[----:B------:R-:W-:Y:S05]  /*28230*/  BSYNC B1 ;  /* 0x0000000000017941 */ /* 0x000fea0003800000 */
.L_x_1281:
        /* <DEDUP_REMOVED lines=10> */
.L_x_1284:
[----:B------:R-:W-:Y:S05]  /*282e0*/  BSYNC B1 ;  /* 0x0000000000017941 */ /* 0x000fea0003800000 */
.L_x_1283:
        /* <DEDUP_REMOVED lines=10> */
.L_x_1286:
[----:B------:R-:W-:Y:S05]  /*28390*/  BSYNC B1 ;  /* 0x0000000000017941 */ /* 0x000fea0003800000 */
.L_x_1285:
        /* <DEDUP_REMOVED lines=10> */
.L_x_1288:
[----:B------:R-:W-:Y:S05]  /*28440*/  BSYNC B1 ;  /* 0x0000000000017941 */ /* 0x000fea0003800000 */
.L_x_1287:
        /* <DEDUP_REMOVED lines=10> */
.L_x_1290:
[----:B------:R-:W-:Y:S05]  /*284f0*/  BSYNC B1 ;  /* 0x0000000000017941 */ /* 0x000fea0003800000 */
.L_x_1289:
        /* <DEDUP_REMOVED lines=10> */
.L_x_1292:
[----:B------:R-:W-:Y:S05]  /*285a0*/  BSYNC B1 ;  /* 0x0000000000017941 */ /* 0x000fea0003800000 */
.L_x_1291:
        /* <DEDUP_REMOVED lines=10> */
.L_x_1294:
[----:B------:R-:W-:Y:S05]  /*28650*/  BSYNC B1 ;  /* 0x0000000000017941 */ /* 0x000fea0003800000 */
.L_x_1293:
        /* <DEDUP_REMOVED lines=10> */
.L_x_1296:
[----:B------:R-:W-:Y:S05]  /*28700*/  BSYNC B1 ;  /* 0x0000000000017941 */ /* 0x000fea0003800000 */
.L_x_1295:
        /* <DEDUP_REMOVED lines=10> */
.L_x_1298:
[----:B------:R-:W-:Y:S05]  /*287b0*/  BSYNC B1 ;  /* 0x0000000000017941 */ /* 0x000fea0003800000 */
.L_x_1297:
        /* <DEDUP_REMOVED lines=10> */
.L_x_1300:
[----:B------:R-:W-:Y:S05]  /*28860*/  BSYNC B1 ;  /* 0x0000000000017941 */ /* 0x000fea0003800000 */
.L_x_1299:
        /* <DEDUP_REMOVED lines=10> */
.L_x_1302:
[----:B------:R-:W-:Y:S05]  /*28910*/  BSYNC B1 ;  /* 0x0000000000017941 */ /* 0x000fea0003800000 */
.L_x_1301:
        /* <DEDUP_REMOVED lines=10> */
.L_x_1304:
[----:B------:R-:W-:Y:S05]  /*289c0*/  BSYNC B1 ;  /* 0x0000000000017941 */ /* 0x000fea0003800000 */
.L_x_1303:
        /* <DEDUP_REMOVED lines=10> */
.L_x_1306:
[----:B------:R-:W-:Y:S05]  /*28a70*/  BSYNC B1 ;  /* 0x0000000000017941 */ /* 0x000fea0003800000 */
.L_x_1305:
        /* <DEDUP_REMOVED lines=10> */
.L_x_1308:
[----:B------:R-:W-:Y:S05]  /*28b20*/  BSYNC B1 ;  /* 0x0000000000017941 */ /* 0x000fea0003800000 */
.L_x_1307:
        /* <DEDUP_REMOVED lines=10> */
.L_x_1310:
[----:B------:R-:W-:Y:S05]  /*28bd0*/  BSYNC B1 ;  /* 0x0000000000017941 */ /* 0x000fea0003800000 */
.L_x_1309:
        /* <DEDUP_REMOVED lines=10> */
.L_x_1312:
[----:B------:R-:W-:Y:S05]  /*28c80*/  BSYNC B1 ;  /* 0x0000000000017941 */ /* 0x000fea0003800000 */
.L_x_1311:
        /* <DEDUP_REMOVED lines=10> */
.L_x_1314:
[----:B------:R-:W-:Y:S05]  /*28d30*/  BSYNC B1 ;  /* 0x0000000000017941 */ /* 0x000fea0003800000 */
.L_x_1313:
        /* <DEDUP_REMOVED lines=10> */
.L_x_1316:
[----:B------:R-:W-:Y:S05]  /*28de0*/  BSYNC B1 ;  /* 0x0000000000017941 */ /* 0x000fea0003800000 */
.L_x_1315:
        /* <DEDUP_REMOVED lines=10> */
.L_x_1318:
[----:B------:R-:W-:Y:S05]  /*28e90*/  BSYNC B1 ;  /* 0x0000000000017941 */ /* 0x000fea0003800000 */
.L_x_1317:
        /* <DEDUP_REMOVED lines=10> */
.L_x_1320:
[----:B------:R-:W-:Y:S05]  /*28f40*/  BSYNC B1 ;  /* 0x0000000000017941 */ /* 0x000fea0003800000 */
.L_x_1319:
        /* <DEDUP_REMOVED lines=10> */
.L_x_1322:
[----:B------:R-:W-:Y:S05]  /*28ff0*/  BSYNC B1 ;  /* 0x0000000000017941 */ /* 0x000fea0003800000 */
.L_x_1321:
        /* <DEDUP_REMOVED lines=10> */
.L_x_1324:
[----:B------:R-:W-:Y:S05]  /*290a0*/  BSYNC B1 ;  /* 0x0000000000017941 */ /* 0x000fea0003800000 */
.L_x_1323:
        /* <DEDUP_REMOVED lines=10> */
.L_x_1326:
[----:B------:R-:W-:Y:S05]  /*29150*/  BSYNC B1 ;  /* 0x0000000000017941 */ /* 0x000fea0003800000 */
.L_x_1325:
        /* <DEDUP_REMOVED lines=10> */
.L_x_1328:
[----:B------:R-:W-:Y:S05]  /*29200*/  BSYNC B1 ;  /* 0x0000000000017941 */ /* 0x000fea0003800000 */
.L_x_1327:
        /* <DEDUP_REMOVED lines=10> */
.L_x_1330:
[----:B------:R-:W-:Y:S05]  /*292b0*/  BSYNC B1 ;  /* 0x0000000000017941 */ /* 0x000fea0003800000 */
.L_x_1329:
        /* <DEDUP_REMOVED lines=10> */
.L_x_1332:
[----:B------:R-:W-:Y:S05]  /*29360*/  BSYNC B1 ;  /* 0x0000000000017941 */ /* 0x000fea0003800000 */
.L_x_1331:
        /* <DEDUP_REMOVED lines=10> */
.L_x_1334:
[----:B------:R-:W-:Y:S05]  /*29410*/  BSYNC B1 ;  /* 0x0000000000017941 */ /* 0x000fea0003800000 */
.L_x_1333:
        /* <DEDUP_REMOVED lines=10> */
.L_x_1336:
[----:B------:R-:W-:Y:S05]  /*294c0*/  BSYNC B1 ;  /* 0x0000000000017941 */ /* 0x000fea0003800000 */
.L_x_1335:
        /* <DEDUP_REMOVED lines=10> */
.L_x_1338:
[----:B------:R-:W-:Y:S05]  /*29570*/  BSYNC B1 ;  /* 0x0000000000017941 */ /* 0x000fea0003800000 */
.L_x_1337:
        /* <DEDUP_REMOVED lines=10> */
.L_x_1340:
[----:B------:R-:W-:Y:S05]  /*29620*/  BSYNC B1 ;  /* 0x0000000000017941 */ /* 0x000fea0003800000 */
.L_x_1339:
[----:B-----5:R-:W-:Y:S01]  /*29630*/  HADD2.F32 R3, -RZ, R19.H0_H0 ;  /* 0x20000013ff037230 */ /* 0x020fe20000004100 */
[----:B------:R-:W-:Y:S04]  /*29640*/  BSSY B1, `(.L_x_1341) ;  /* 0x0000008000017945 */ /* 0x000fe80003800000 */
[----:B------:R-:W-:-:S04]  /*29650*/  FMUL R4, R3, R16 ;  /* 0x0000001003047220 */ /* 0x000fc80000400000 */
[----:B------:R-:W-:-:S05]  /*29660*/  FFMA R4, R203, R2, R4 ;  /* 0x00000002cb047223 */ /* 0x000fca0000000004 */
[----:B------:R-:W-:-:S05]  /*29670*/  F2FP.F16.F32.PACK_AB R4, RZ, R4 ;  /* 0x00000004ff04723e */ /* 0x000fca00000000ff */
[----:B------:R0:W-:Y:S01]  /*29680*/  @P5 STG.E.U16 desc[UR36][R216.64+0x2c2], R4 ;  /* 0x0002c204d8005986 */ /* 0x0001e2000c101524 */
[----:B------:R-:W-:-:S13]  /*29690*/  ISETP.GT.AND P5, PT, R0, 0x100, P6 ;  /* 0x000001000000780c */ /* 0x000fda00037a4270 */
[----:B0-----:R-:W-:Y:S05]  /*296a0*/  @!P5 BRA `(.L_x_1342) ;  /* 0x000000000004d947 */ /* 0x001fea0003800000 */
[----:B------:R0:W5:Y:S02]  /*296b0*/  LDG.E.LTC128B.U16 R19, desc[UR36][R14.64+0x2d0] ;  /* 0x0002d0240e137981 */ /* 0x000164000c1e1520 */
.L_x_1342:
[----:B------:R-:W-:Y:S05]  /*296c0*/  BSYNC B1 ;  /* 0x0000000000017941 */ /* 0x000fea0003800000 */
.L_x_1341:
        /* <DEDUP_REMOVED lines=9> */
.L_x_1344:
[----:B------:R-:W-:Y:S05]  /*29760*/  BSYNC B1 ;  /* 0x0000000000017941 */ /* 0x000fea0003800000 */
.L_x_1343:
        /* <DEDUP_REMOVED lines=9> */
.L_x_1346:
[----:B------:R-:W-:Y:S05]  /*29800*/  BSYNC B1 ;  /* 0x0000000000017941 */ /* 0x000fea0003800000 */
.L_x_1345:
        /* <DEDUP_REMOVED lines=9> */
.L_x_1348:
[----:B------:R-:W-:Y:S05]  /*298a0*/  BSYNC B1 ;  /* 0x0000000000017941 */ /* 0x000fea0003800000 */
.L_x_1347:
        /* <DEDUP_REMOVED lines=9> */
.L_x_1350:
[----:B------:R-:W-:Y:S05]  /*29940*/  BSYNC B1 ;  /* 0x0000000000017941 */ /* 0x000fea0003800000 */
.L_x_1349:
        /* <DEDUP_REMOVED lines=9> */
.L_x_1352:
[----:B------:R-:W-:Y:S05]  /*299e0*/  BSYNC B1 ;  /* 0x0000000000017941 */ /* 0x000fea0003800000 */
.L_x_1351:
        /* <DEDUP_REMOVED lines=9> */
.L_x_1354:
[----:B------:R-:W-:Y:S05]  /*29a80*/  BSYNC B1 ;  /* 0x0000000000017941 */ /* 0x000fea0003800000 */
.L_x_1353:
        /* <DEDUP_REMOVED lines=9> */
.L_x_1356:
[----:B------:R-:W-:Y:S05]  /*29b20*/  BSYNC B1 ;  /* 0x0000000000017941 */ /* 0x000fea0003800000 */
.L_x_1355:
        /* <DEDUP_REMOVED lines=9> */
.L_x_1358:
[----:B------:R-:W-:Y:S05]  /*29bc0*/  BSYNC B1 ;  /* 0x0000000000017941 */ /* 0x000fea0003800000 */
.L_x_1357:
        /* <DEDUP_REMOVED lines=9> */
.L_x_1360:
[----:B------:R-:W-:Y:S05]  /*29c60*/  BSYNC B1 ;  /* 0x0000000000017941 */ /* 0x000fea0003800000 */
.L_x_1359:
        /* <DEDUP_REMOVED lines=9> */
.L_x_1362:
[----:B------:R-:W-:Y:S05]  /*29d00*/  BSYNC B1 ;  /* 0x0000000000017941 */ /* 0x000fea0003800000 */
.L_x_1361:
        /* <DEDUP_REMOVED lines=9> */
.L_x_1364:
[----:B------:R-:W-:Y:S05]  /*29da0*/  BSYNC B1 ;  /* 0x0000000000017941 */ /* 0x000fea0003800000 */
.L_x_1363:
        /* <DEDUP_REMOVED lines=10> */
.L_x_1366:
[----:B------:R-:W-:Y:S05]  /*29e50*/  BSYNC B1 ;  /* 0x0000000000017941 */ /* 0x000fea0003800000 */
.L_x_1365:
[----:B-----5:R-:W-:Y:S01]  /*29e60*/  HADD2.F32 R3, -RZ, R19.H0_H0 ;  /* 0x20000013ff037230 */ /* 0x020fe20000004100 */
[----:B------:R-:W-:Y:S01]  /*29e70*/  BSSY B1, `(.L_x_1367) ;  /* 0x000000a000017945 */ /* 0x000fe20003800000 */
[----:B------:R-:W-:-:S03]  /*29e80*/  IMAD.MOV.U32 R219, RZ, RZ, R232 ;  /* 0x000000ffffdb7224 */ /* 0x000fc600078e00e8 */
        /* <DEDUP_REMOVED lines=8> */
.L_x_1368:
[----:B------:R-:W-:Y:S05]  /*29f10*/  BSYNC B1 ;  /* 0x0000000000017941 */ /* 0x000fea0003800000 */
.L_x_1367:
        /* <DEDUP_REMOVED lines=10> */
.L_x_1370:
[----:B------:R-:W-:Y:S05]  /*29fc0*/  BSYNC B1 ;  /* 0x0000000000017941 */ /* 0x000fea0003800000 */
.L_x_1369:
        /* <DEDUP_REMOVED lines=10> */
.L_x_1372:
[----:B------:R-:W-:Y:S05]  /*2a070*/  BSYNC B1 ;  /* 0x0000000000017941 */ /* 0x000fea0003800000 */
.L_x_1371:
        /* <DEDUP_REMOVED lines=10> */
.L_x_1374:
[----:B------:R-:W-:Y:S05]  /*2a120*/  BSYNC B1 ;  /* 0x0000000000017941 */ /* 0x000fea0003800000 */
.L_x_1373:
        /* <DEDUP_REMOVED lines=10> */
.L_x_1376:
[----:B------:R-:W-:Y:S05]  /*2a1d0*/  BSYNC B1 ;  /* 0x0000000000017941 */ /* 0x000fea0003800000 */
.L_x_1375:
        /* <DEDUP_REMOVED lines=10> */
.L_x_1378:
[----:B------:R-:W-:Y:S05]  /*2a280*/  BSYNC B1 ;  /* 0x0000000000017941 */ /* 0x000fea0003800000 */
.L_x_1377:
        /* <DEDUP_REMOVED lines=10> */
.L_x_1380:
[----:B------:R-:W-:Y:S05]  /*2a330*/  BSYNC B1 ;  /* 0x0000000000017941 */ /* 0x000fea0003800000 */
.L_x_1379:
        /* <DEDUP_REMOVED lines=10> */
.L_x_1382:
[----:B------:R-:W-:Y:S05]  /*2a3e0*/  BSYNC B1 ;  /* 0x0000000000017941 */ /* 0x000fea0003800000 */
.L_x_1381:
        /* <DEDUP_REMOVED lines=10> */
.L_x_1384:
[----:B------:R-:W-:Y:S05]  /*2a490*/  BSYNC B1 ;  /* 0x0000000000017941 */ /* 0x000fea0003800000 */
.L_x_1383:
        /* <DEDUP_REMOVED lines=10> */
.L_x_1386:
[----:B------:R-:W-:Y:S05]  /*2a540*/  BSYNC B1 ;  /* 0x0000000000017941 */ /* 0x000fea0003800000 */
.L_x_1385:
        /* <DEDUP_REMOVED lines=10> */
.L_x_1388:
[----:B------:R-:W-:Y:S05]  /*2a5f0*/  BSYNC B1 ;  /* 0x0000000000017941 */ /* 0x000fea0003800000 */
.L_x_1387:
        /* <DEDUP_REMOVED lines=10> */
.L_x_1390:
[----:B------:R-:W-:Y:S05]  /*2a6a0*/  BSYNC B1 ;  /* 0x0000000000017941 */ /* 0x000fea0003800000 */
.L_x_1389:
        /* <DEDUP_REMOVED lines=10> */
.L_x_1392:
[----:B------:R-:W-:Y:S05]  /*2a750*/  BSYNC B1 ;  /* 0x0000000000017941 */ /* 0x000fea0003800000 */
.L_x_1391:
        /* <DEDUP_REMOVED lines=10> */
.L_x_1394:
[----:B------:R-:W-:Y:S05]  /*2a800*/  BSYNC B1 ;  /* 0x0000000000017941 */ /* 0x000fea0003800000 */
.L_x_1393:
        /* <DEDUP_REMOVED lines=10> */
.L_x_1396:
[----:B------:R-:W-:Y:S05]  /*2a8b0*/  BSYNC B1 ;  /* 0x0000000000017941 */ /* 0x000fea0003800000 */
.L_x_1395:
        /* <DEDUP_REMOVED lines=10> */
.L_x_1398:
[----:B------:R-:W-:Y:S05]  /*2a960*/  BSYNC B1 ;  /* 0x0000000000017941 */ /* 0x000fea0003800000 */
.L_x_1397:
        /* <DEDUP_REMOVED lines=10> */
.L_x_1400:
[----:B------:R-:W-:Y:S05]  /*2aa10*/  BSYNC B1 ;  /* 0x0000000000017941 */ /* 0x000fea0003800000 */
.L_x_1399:
        /* <DEDUP_REMOVED lines=10> */
.L_x_1402:
[----:B------:R-:W-:Y:S05]  /*2aac0*/  BSYNC B1 ;  /* 0x0000000000017941 */ /* 0x000fea0003800000 */
.L_x_1401:
        /* <DEDUP_REMOVED lines=10> */
.L_x_1404:
[----:B------:R-:W-:Y:S05]  /*2ab70*/  BSYNC B1 ;  /* 0x0000000000017941 */ /* 0x000fea0003800000 */
.L_x_1403:
        /* <DEDUP_REMOVED lines=10> */
.L_x_1406:
[----:B------:R-:W-:Y:S05]  /*2ac20*/  BSYNC B1 ;  /* 0x0000000000017941 */ /* 0x000fea0003800000 */
.L_x_1405:
        /* <DEDUP_REMOVED lines=10> */
.L_x_1408:
[----:B------:R-:W-:Y:S05]  /*2acd0*/  BSYNC B1 ;  /* 0x0000000000017941 */ /* 0x000fea0003800000 */
.L_x_1407:
        /* <DEDUP_REMOVED lines=10> */
.L_x_1410:
[----:B------:R-:W-:Y:S05]  /*2ad80*/  BSYNC B1 ;  /* 0x0000000000017941 */ /* 0x000fea0003800000 */
.L_x_1409:
        /* <DEDUP_REMOVED lines=10> */
.L_x_1412:
[----:B------:R-:W-:Y:S05]  /*2ae30*/  BSYNC B1 ;  /* 0x0000000000017941 */ /* 0x000fea0003800000 */
.L_x_1411:
        /* <DEDUP_REMOVED lines=10> */
.L_x_1414:
[----:B------:R-:W-:Y:S05]  /*2aee0*/  BSYNC B1 ;  /* 0x0000000000017941 */ /* 0x000fea0003800000 */
.L_x_1413:
        /* <DEDUP_REMOVED lines=10> */
.L_x_1416:
[----:B------:R-:W-:Y:S05]  /*2af90*/  BSYNC B1 ;  /* 0x0000000000017941 */ /* 0x000fea0003800000 */
.L_x_1415:
        /* <DEDUP_REMOVED lines=10> */
.L_x_1418:
[----:B------:R-:W-:Y:S05]  /*2b040*/  BSYNC B1 ;  /* 0x0000000000017941 */ /* 0x000fea0003800000 */
.L_x_1417:
        /* <DEDUP_REMOVED lines=10> */
.L_x_1420:
[----:B------:R-:W-:Y:S05]  /*2b0f0*/  BSYNC B1 ;  /* 0x0000000000017941 */ /* 0x000fea0003800000 */
.L_x_1419:
        /* <DEDUP_REMOVED lines=10> */
.L_x_1422:
[----:B------:R-:W-:Y:S05]  /*2b1a0*/  BSYNC B1 ;  /* 0x0000000000017941 */ /* 0x000fea0003800000 */
.L_x_1421:
        /* <DEDUP_REMOVED lines=10> */
.L_x_1424:
[----:B------:R-:W-:Y:S05]  /*2b250*/  BSYNC B1 ;  /* 0x0000000000017941 */ /* 0x000fea0003800000 */
.L_x_1423:
        /* <DEDUP_REMOVED lines=10> */
.L_x_1426:
[----:B------:R-:W-:Y:S05]  /*2b300*/  BSYNC B1 ;  /* 0x0000000000017941 */ /* 0x000fea0003800000 */
.L_x_1425:
        /* <DEDUP_REMOVED lines=10> */
.L_x_1428:
[----:B------:R-:W-:Y:S05]  /*2b3b0*/  BSYNC B1 ;  /* 0x0000000000017941 */ /* 0x000fea0003800000 */
.L_x_1427:
        /* <DEDUP_REMOVED lines=10> */
.L_x_1430:
[----:B------:R-:W-:Y:S05]  /*2b460*/  BSYNC B1 ;  /* 0x0000000000017941 */ /* 0x000fea0003800000 */
.L_x_1429:
        /* <DEDUP_REMOVED lines=10> */
.L_x_1432:
[----:B------:R-:W-:Y:S05]  /*2b510*/  BSYNC B1 ;  /* 0x0000000000017941 */ /* 0x000fea0003800000 */
.L_x_1431:
        /* <DEDUP_REMOVED lines=10> */
.L_x_1434:
[----:B------:R-:W-:Y:S05]  /*2b5c0*/  BSYNC B1 ;  /* 0x0000000000017941 */ /* 0x000fea0003800000 */
.L_x_1433:
        /* <DEDUP_REMOVED lines=10> */
.L_x_1436:
[----:B------:R-:W-:Y:S05]  /*2b670*/  BSYNC B1 ;  /* 0x0000000000017941 */ /* 0x000fea0003800000 */
.L_x_1435:
        /* <DEDUP_REMOVED lines=10> */
.L_x_1438:
[----:B------:R-:W-:Y:S05]  /*2b720*/  BSYNC B1 ;  /* 0x0000000000017941 */ /* 0x000fea0003800000 */
.L_x_1437:
        /* <DEDUP_REMOVED lines=10> */
.L_x_1440:
[----:B------:R-:W-:Y:S05]  /*2b7d0*/  BSYNC B1 ;  /* 0x0000000000017941 */ /* 0x000fea0003800000 */
.L_x_1439:
        /* <DEDUP_REMOVED lines=10> */
.L_x_1442:
[----:B------:R-:W-:Y:S05]  /*2b880*/  BSYNC B1 ;  /* 0x0000000000017941 */ /* 0x000fea0003800000 */
.L_x_1441:
        /* <DEDUP_REMOVED lines=10> */
.L_x_1444:
[----:B------:R-:W-:Y:S05]  /*2b930*/  BSYNC B1 ;  /* 0x0000000000017941 */ /* 0x000fea0003800000 */
.L_x_1443:
        /* <DEDUP_REMOVED lines=10> */
.L_x_1446:
[----:B------:R-:W-:Y:S05]  /*2b9e0*/  BSYNC B1 ;  /* 0x0000000000017941 */ /* 0x000fea0003800000 */
.L_x_1445:
        /* <DEDUP_REMOVED lines=10> */
.L_x_1448:
[----:B------:R-:W-:Y:S05]  /*2ba90*/  BSYNC B1 ;  /* 0x0000000000017941 */ /* 0x000fea0003800000 */
.L_x_1447:
        /* <DEDUP_REMOVED lines=10> */
.L_x_1450:
[----:B------:R-:W-:Y:S05]  /*2bb40*/  BSYNC B1 ;  /* 0x0000000000017941 */ /* 0x000fea0003800000 */
.L_x_1449:
        /* <DEDUP_REMOVED lines=10> */
.L_x_1452:
[----:B------:R-:W-:Y:S05]  /*2bbf0*/  BSYNC B1 ;  /* 0x0000000000017941 */ /* 0x000fea0003800000 */
.L_x_1451:
        /* <DEDUP_REMOVED lines=10> */
.L_x_1454:
[----:B------:R-:W-:Y:S05]  /*2bca0*/  BSYNC B1 ;  /* 0x0000000000017941 */ /* 0x000fea0003800000 */
.L_x_1453:
        /* <DEDUP_REMOVED lines=10> */
.L_x_1456:
[----:B------:R-:W-:Y:S05]  /*2bd50*/  BSYNC B1 ;  /* 0x0000000000017941 */ /* 0x000fea0003800000 */
.L_x_1455:
        /* <DEDUP_REMOVED lines=10> */
.L_x_1458:
[----:B------:R-:W-:Y:S05]  /*2be00*/  BSYNC B1 ;  /* 0x0000000000017941 */ /* 0x000fea0003800000 */
.L_x_1457:
        /* <DEDUP_REMOVED lines=10> */
.L_x_1460:
[----:B------:R-:W-:Y:S05]  /*2beb0*/  BSYNC B1 ;  /* 0x0000000000017941 */ /* 0x000fea0003800000 */
.L_x_1459:
        /* <DEDUP_REMOVED lines=10> */
.L_x_1462:
[----:B------:R-:W-:Y:S05]  /*2bf60*/  BSYNC B1 ;  /* 0x0000000000017941 */ /* 0x000fea0003800000 */
.L_x_1461:
        /* <DEDUP_REMOVED lines=10> */
.L_x_1464:
[----:B------:R-:W-:Y:S05]  /*2c010*/  BSYNC B1 ;  /* 0x0000000000017941 */ /* 0x000fea0003800000 */
.L_x_1463:
        /* <DEDUP_REMOVED lines=10> */
.L_x_1466:
[----:B------:R-:W-:Y:S05]  /*2c0c0*/  BSYNC B1 ;  /* 0x0000000000017941 */ /* 0x000fea0003800000 */
.L_x_1465:
        /* <DEDUP_REMOVED lines=10> */
.L_x_1468:
[----:B------:R-:W-:Y:S05]  /*2c170*/  BSYNC B1 ;  /* 0x0000000000017941 */ /* 0x000fea0003800000 */
.L_x_1467:
        /* <DEDUP_REMOVED lines=10> */
.L_x_1470:
[----:B------:R-:W-:Y:S05]  /*2c220*/  BSYNC B1 ;  /* 0x0000000000017941 */ /* 0x000fea0003800000 */
.L_x_1469:
        /* <DEDUP_REMOVED lines=10> */
.L_x_1472:
[----:B------:R-:W-:Y:S05]  /*2c2d0*/  BSYNC B1 ;  /* 0x0000000000017941 */ /* 0x000fea0003800000 */
.L_x_1471:
        /* <DEDUP_REMOVED lines=10> */
.L_x_1474:
[----:B------:R-:W-:Y:S05]  /*2c380*/  BSYNC B1 ;  /* 0x0000000000017941 */ /* 0x000fea0003800000 */
.L_x_1473:
        /* <DEDUP_REMOVED lines=10> */
.L_x_1476:
[----:B------:R-:W-:Y:S05]  /*2c430*/  BSYNC B1 ;  /* 0x0000000000017941 */ /* 0x000fea0003800000 */
.L_x_1475:
        /* <DEDUP_REMOVED lines=10> */
.L_x_1478:
[----:B------:R-:W-:Y:S05]  /*2c4e0*/  BSYNC B1 ;  /* 0x0000000000017941 */ /* 0x000fea0003800000 */
.L_x_1477:
        /* <DEDUP_REMOVED lines=10> */
.L_x_1480:
[----:B------:R-:W-:Y:S05]  /*2c590*/  BSYNC B1 ;  /* 0x0000000000017941 */ /* 0x000fea0003800000 */
.L_x_1479:
        /* <DEDUP_REMOVED lines=10> */
.L_x_1482:
[----:B------:R-:W-:Y:S05]  /*2c640*/  BSYNC B1 ;  /* 0x0000000000017941 */ /* 0x000fea0003800000 */
.L_x_1481:
        /* <DEDUP_REMOVED lines=10> */
.L_x_1484:
[----:B------:R-:W-:Y:S05]  /*2c6f0*/  BSYNC B1 ;  /* 0x0000000000017941 */ /* 0x000fea0003800000 */
.L_x_1483:
        /* <DEDUP_REMOVED lines=10> */
.L_x_1486:
[----:B------:R-:W-:Y:S05]  /*2c7a0*/  BSYNC B1 ;  /* 0x0000000000017941 */ /* 0x000fea0003800000 */
.L_x_1485:
        /* <DEDUP_REMOVED lines=10> */
.L_x_1488:
[----:B------:R-:W-:Y:S05]  /*2c850*/  BSYNC B1 ;  /* 0x0000000000017941 */ /* 0x000fea0003800000 */
.L_x_1487:
        /* <DEDUP_REMOVED lines=10> */
.L_x_1490:
[----:B------:R-:W-:Y:S05]  /*2c900*/  BSYNC B1 ;  /* 0x0000000000017941 */ /* 0x000fea0003800000 */
.L_x_1489:
        /* <DEDUP_REMOVED lines=10> */
.L_x_1492:
[----:B------:R-:W-:Y:S05]  /*2c9b0*/  BSYNC B1 ;  /* 0x0000000000017941 */ /* 0x000fea0003800000 */
.L_x_1491:
        /* <DEDUP_REMOVED lines=10> */
.L_x_1494:
[----:B------:R-:W-:Y:S05]  /*2ca60*/  BSYNC B1 ;  /* 0x0000000000017941 */ /* 0x000fea0003800000 */
.L_x_1493:
        /* <DEDUP_REMOVED lines=10> */
.L_x_1496:
[----:B------:R-:W-:Y:S05]  /*2cb10*/  BSYNC B1 ;  /* 0x0000000000017941 */ /* 0x000fea0003800000 */
.L_x_1495:
        /* <DEDUP_REMOVED lines=10> */
.L_x_1498:
[----:B------:R-:W-:Y:S05]  /*2cbc0*/  BSYNC B1 ;  /* 0x0000000000017941 */ /* 0x000fea0003800000 */
.L_x_1497:
        /* <DEDUP_REMOVED lines=10> */
.L_x_1500:
[----:B------:R-:W-:Y:S05]  /*2cc70*/  BSYNC B1 ;  /* 0x0000000000017941 */ /* 0x000fea0003800000 */
.L_x_1499:
        /* <DEDUP_REMOVED lines=10> */
.L_x_1502:
[----:B------:R-:W-:Y:S05]  /*2cd20*/  BSYNC B1 ;  /* 0x0000000000017941 */ /* 0x000fea0003800000 */
.L_x_1501:
        /* <DEDUP_REMOVED lines=10> */
.L_x_1504:
[----:B------:R-:W-:Y:S05]  /*2cdd0*/  BSYNC B1 ;  /* 0x0000000000017941 */ /* 0x000fea0003800000 */
.L_x_1503:
        /* <DEDUP_REMOVED lines=10> */
.L_x_1506:
[----:B------:R-:W-:Y:S05]  /*2ce80*/  BSYNC B1 ;  /* 0x0000000000017941 */ /* 0x000fea0003800000 */
.L_x_1505:
        /* <DEDUP_REMOVED lines=10> */
.L_x_1508:
[----:B------:R-:W-:Y:S05]  /*2cf30*/  BSYNC B1 ;  /* 0x0000000000017941 */ /* 0x000fea0003800000 */
.L_x_1507:
        /* <DEDUP_REMOVED lines=10> */
.L_x_1510:
[----:B------:R-:W-:Y:S05]  /*2cfe0*/  BSYNC B1 ;  /* 0x0000000000017941 */ /* 0x000fea0003800000 */
.L_x_1509:
        /* <DEDUP_REMOVED lines=10> */
.L_x_1512:
[----:B------:R-:W-:Y:S05]  /*2d090*/  BSYNC B1 ;  /* 0x0000000000017941 */ /* 0x000fea0003800000 */
.L_x_1511:
        /* <DEDUP_REMOVED lines=10> */
.L_x_1514:
[----:B------:R-:W-:Y:S05]  /*2d140*/  BSYNC B1 ;  /* 0x0000000000017941 */ /* 0x000fea0003800000 */
.L_x_1513:
        /* <DEDUP_REMOVED lines=10> */
.L_x_1516:
[----:B------:R-:W-:Y:S05]  /*2d1f0*/  BSYNC B1 ;  /* 0x0000000000017941 */ /* 0x000fea0003800000 */
.L_x_1515:
        /* <DEDUP_REMOVED lines=10> */
.L_x_1518:
[----:B------:R-:W-:Y:S05]  /*2d2a0*/  BSYNC B1 ;  /* 0x0000000000017941 */ /* 0x000fea0003800000 */
.L_x_1517:
        /* <DEDUP_REMOVED lines=10> */
.L_x_1520:
[----:B------:R-:W-:Y:S05]  /*2d350*/  BSYNC B1 ;  /* 0x0000000000017941 */ /* 0x000fea0003800000 */
.L_x_1519:
        /* <DEDUP_REMOVED lines=10> */
.L_x_1522:
[----:B------:R-:W-:Y:S05]  /*2d400*/  BSYNC B1 ;  /* 0x0000000000017941 */ /* 0x000fea0003800000 */
.L_x_1521:
        /* <DEDUP_REMOVED lines=10> */
.L_x_1524:
[----:B------:R-:W-:Y:S05]  /*2d4b0*/  BSYNC B1 ;  /* 0x0000000000017941 */ /* 0x000fea0003800000 */
.L_x_1523:
        /* <DEDUP_REMOVED lines=10> */
.L_x_1526:
[----:B------:R-:W-:Y:S05]  /*2d560*/  BSYNC B1 ;  /* 0x0000000000017941 */ /* 0x000fea0003800000 */
.L_x_1525:
        /* <DEDUP_REMOVED lines=10> */
.L_x_1528:
[----:B------:R-:W-:Y:S05]  /*2d610*/  BSYNC B1 ;  /* 0x0000000000017941 */ /* 0x000fea0003800000 */
.L_x_1527:
        /* <DEDUP_REMOVED lines=10> */
.L_x_1530:
[----:B------:R-:W-:Y:S05]  /*2d6c0*/  BSYNC B1 ;  /* 0x0000000000017941 */ /* 0x000fea0003800000 */
.L_x_1529:
        /* <DEDUP_REMOVED lines=10> */
.L_x_1532:
[----:B------:R-:W-:Y:S05]  /*2d770*/  BSYNC B1 ;  /* 0x0000000000017941 */ /* 0x000fea0003800000 */
.L_x_1531:
        /* <DEDUP_REMOVED lines=9> */
.L_x_1534:
[----:B------:R-:W-:Y:S05]  /*2d810*/  BSYNC B1 ;  /* 0x0000000000017941 */ /* 0x000fea0003800000 */
.L_x_1533:
        /* <DEDUP_REMOVED lines=9> */
.L_x_1536:
[----:B------:R-:W-:Y:S05]  /*2d8b0*/  BSYNC B1 ;  /* 0x0000000000017941 */ /* 0x000fea0003800000 */
.L_x_1535:
[----:B-----5:R-:W-:Y:S01]  /*2d8c0*/  HADD2.F32 R3, -RZ, R19.H0_H0 ;  /* 0x20000013ff037230 */ /* 0x020fe20000004100 */
[----:B------:R-:W-:Y:S01]  /*2d8d0*/  ISETP.GT.AND P6, PT, R0, 0x188, P6 ;  /* 0x000001880000780c */ /* 0x000fe200037c4270 */
[----:B------:R-:W-:Y:S03]  /*2d8e0*/  BSSY B1, `(.L_x_1537) ;  /* 0x0000007000017945 */ /* 0x000fe60003800000 */
[----:B------:R-:W-:-:S04]  /*2d8f0*/  FMUL R4, R3, R16 ;  /* 0x0000001003047220 */ /* 0x000fc80000400000 */
[----:B------:R-:W-:-:S05]  /*2d900*/  FFMA R4, R109, R2, R4 ;  /* 0x000000026d047223 */ /* 0x000fca0000000004 */
[----:B------:R-:W-:-:S05]  /*2d910*/  F2FP.F16.F32.PACK_AB R4, RZ, R4 ;  /* 0x00000004ff04723e */ /* 0x000fca00000000ff */
[----:B------:R0:W-:Y:S01]  /*2d920*/  @P5 STG.E.U16 desc[UR36][R218.64+0x2d2], R4 ;  /* 0x0002d204da005986 */ /* 0x0001e2000c101524 */
[----:B------:R-:W-:Y:S05]  /*2d930*/  @!P6 BRA `(.L_x_1538) ;  /* 0x000000000004e947 */ /* 0x000fea0003800000 */
[----:B------:R0:W5:Y:S02]  /*2d940*/  LDG.E.LTC128B.U16 R19, desc[UR36][R8.64+0x2d0] ;  /* 0x0002d02408137981 */ /* 0x000164000c1e1520 */
.L_x_1538:
[----:B------:R-:W-:Y:S05]  /*2d950*/  BSYNC B1 ;  /* 0x0000000000017941 */ /* 0x000fea0003800000 */
.L_x_1537:
        /* <DEDUP_REMOVED lines=9> */
.L_x_1540:
[----:B------:R-:W-:Y:S05]  /*2d9f0*/  BSYNC B1 ;  /* 0x0000000000017941 */ /* 0x000fea0003800000 */
.L_x_1539:
[----:B0----5:R-:W-:Y:S01]  /*2da00*/  HADD2.F32 R3, -RZ, R19.H0_H0 ;  /* 0x20000013ff037230 */ /* 0x021fe20000004100 */
        /* <DEDUP_REMOVED lines=8> */
.L_x_1542:
[----:B------:R-:W-:Y:S05]  /*2da90*/  BSYNC B1 ;  /* 0x0000000000017941 */ /* 0x000fea0003800000 */
.L_x_1541:
        /* <DEDUP_REMOVED lines=9> */
.L_x_1544:
[----:B------:R-:W-:Y:S05]  /*2db30*/  BSYNC B1 ;  /* 0x0000000000017941 */ /* 0x000fea0003800000 */
.L_x_1543:
        /* <DEDUP_REMOVED lines=9> */
.L_x_1546:
[----:B------:R-:W-:Y:S05]  /*2dbd0*/  BSYNC B1 ;  /* 0x0000000000017941 */ /* 0x000fea0003800000 */
.L_x_1545:
        /* <DEDUP_REMOVED lines=9> */
.L_x_1548:
[----:B------:R-:W-:Y:S05]  /*2dc70*/  BSYNC B1 ;  /* 0x0000000000017941 */ /* 0x000fea0003800000 */
.L_x_1547:
        /* <DEDUP_REMOVED lines=9> */
.L_x_1550:
[----:B------:R-:W-:Y:S05]  /*2dd10*/  BSYNC B1 ;  /* 0x0000000000017941 */ /* 0x000fea0003800000 */
.L_x_1549:
        /* <DEDUP_REMOVED lines=9> */
.L_x_1552:
[----:B------:R-:W-:Y:S05]  /*2ddb0*/  BSYNC B1 ;  /* 0x0000000000017941 */ /* 0x000fea0003800000 */
.L_x_1551:
        /* <DEDUP_REMOVED lines=9> */
.L_x_1554:
[----:B------:R-:W-:Y:S05]  /*2de50*/  BSYNC B1 ;  /* 0x0000000000017941 */ /* 0x000fea0003800000 */
.L_x_1553:
        /* <DEDUP_REMOVED lines=9> */
.L_x_1556:
[----:B------:R-:W-:Y:S05]  /*2def0*/  BSYNC B1 ;  /* 0x0000000000017941 */ /* 0x000fea0003800000 */
.L_x_1555:
[----:B------:R-:W-:Y:S05]  /*2df00*/  @!P0 BRA `(.L_x_1557) ;  /* 0x0000011000b08947 */ /* 0x000fea0003800000 */
[----:B-----5:R-:W-:-:S05]  /*2df10*/  HADD2.F32 R19, -RZ, R19.H0_H0 ;  /* 0x20000013ff137230 */ /* 0x020fca0000004100 */
[----:B------:R-:W-:-:S04]  /*2df20*/  FMUL R0, R19, R16 ;  /* 0x0000001013007220 */ /* 0x000fc80000400000 */
[----:B------:R-:W-:-:S05]  /*2df30*/  FFMA R0, R119, R2, R0 ;  /* 0x0000000277007223 */ /* 0x000fca0000000000 */
[----:B------:R-:W-:-:S05]  /*2df40*/  F2FP.F16.F32.PACK_AB R0, RZ, R0 ;  /* 0x00000000ff00723e */ /* 0x000fca00000000ff */
[----:B------:R0:W-:Y:S01]  /*2df50*/  STG.E.U16 desc[UR36][R230.64+0x2f2], R0 ;  /* 0x0002f200e6007986 */ /* 0x0001e2000c101524 */
[----:B------:R-:W-:Y:S05]  /*2df60*/  BRA `(.L_x_1557) ;  /* 0x0000011000987947 */ /* 0x000fea0003800000 */
.L_x_30:
[----:B------:R-:W2:Y:S01]  /*2df70*/  LDL.LU R6, [R1+0x784] ;  /* 0x0007840001067983 */ /* 0x000ea20000300800 */
[----:B------:R-:W-:-:S03]  /*2df80*/  ULDC.64 UR4, c[0x0][0x5c0] ;  /* 0x0001700000047ab9 */ /* 0x000fc60000000a00 */
[----:B------:R-:W5:Y:S04]  /*2df90*/  LDL.LU R8, [R1+0x798] ;  /* 0x0007980001087983 */ /* 0x000f680000300800 */
[----:B---34-:R-:W3:Y:S04]  /*2dfa0*/  LDL.LU R235, [R1+0x89c] ;  /* 0x00089c0001eb7983 */ /* 0x018ee80000300800 */
[----:B------:R-:W4:Y:S04]  /*2dfb0*/  LDL.LU R234, [R1+0x8a0] ;  /* 0x0008a00001ea7983 */ /* 0x000f280000300800 */
        /* <DEDUP_REMOVED lines=15> */
[----:B------:R-:W4:Y:S01]  /*2e0b0*/  LDL.LU R217, [R1+0x8e0] ;  /* 0x0008e00001d97983 */ /* 0x000f220000300800 */
[----:B------:R-:W-:-:S03]  /*2e0c0*/  LEA R10, P0, R4, UR4, 0x1 ;  /* 0x00000004040a7c11 */ /* 0x000fc6000f8008ff */
[----:B------:R-:W4:Y:S04]  /*2e0d0*/  LDL.LU R216, [R1+0x8e4] ;  /* 0x0008e40001d87983 */ /* 0x000f280000300800 */
[----:B------:R-:W4:Y:S04]  /*2e0e0*/  LDL.LU R23, [R1+0x8e8] ;  /* 0x0008e80001177983 */ /* 0x000f280000300800 */
[----:B------:R-:W4:Y:S04]  /*2e0f0*/  LDL.LU R22, [R1+0x8ec] ;  /* 0x0008ec0001167983 */ /* 0x000f280000300800 */
[----:B------:R-:W4:Y:S01]  /*2e100*/  LDL.LU R15, [R1+0x8f0] ;  /* 0x0008f000010f7983 */ /* 0x000f220000300800 */
[----:B------:R-:W-:-:S03]  /*2e110*/  LEA.HI.X R11, R4, UR5, R20, 0x1, P0 ;  /* 0x00000005040b7c11 */ /* 0x000fc600080f0c14 */
[----:B------:R-:W4:Y:S04]  /*2e120*/  LDL.LU R14, [R1+0x8f4] ;  /* 0x0008f400010e7983 */ /* 0x000f280000300800 */
[----:B------:R-:W4:Y:S04]  /*2e130*/  LDL.LU R12, [R1+0x8f8] ;  /* 0x0008f800010c7983 */ /* 0x000f280000300800 */
[----:B------:R-:W4:Y:S04]  /*2e140*/  LDL.LU R13, [R1+0x8fc] ;  /* 0x0008fc00010d7983 */ /* 0x000f280000300800 */
[----:B------:R-:W4:Y:S04]  /*2e150*/  LDL.LU R21, [R1+0x600] ;  /* 0x0006000001157983 */ /* 0x000f280000300800 */
[----:B------:R-:W5:Y:S04]  /*2e160*/  LDL.LU R4, [R1+0x780] ;  /* 0x0007800001047983 */ /* 0x000f680000300800 */
[----:B------:R-:W3:Y:S01]  /*2e170*/  LDL.LU R5, [R1+0x788] ;  /* 0x0007880001057983 */ /* 0x000ee20000300800 */
[----:B------:R-:W-:Y:S01]  /*2e180*/  ISETP.GT.AND P3, PT, R3, 0x1, PT ;  /* 0x000000010300780c */ /* 0x000fe20003f64270 */
[----:B------:R-:W-:Y:S01]  /*2e190*/  USHF.L.U32 UR5, UR8, 0x4, URZ ;  /* 0x0000000408057899 */ /* 0x000fe2000800063f */
[C---:B------:R-:W-:Y:S01]  /*2e1a0*/  ISETP.GT.AND P2, PT, R0.reuse, 0x8, P5 ;  /* 0x000000080000780c */ /* 0x040fe20002f44270 */
[----:B------:R-:W-:Y:S01]  /*2e1b0*/  USHF.L.U64.HI UR4, UR8, 0x4, UR9 ;  /* 0x0000000408047899 */ /* 0x000fe20008010209 */
[----:B------:R-:W-:Y:S01]  /*2e1c0*/  ISETP.GT.AND P0, PT, R0, RZ, P3 ;  /* 0x000000ff0000720c */ /* 0x000fe20001f04270 */
[----:B------:R-:W4:Y:S01]  /*2e1d0*/  LDL.LU R20, [R1+0x898] ;  /* 0x0008980001147983 */ /* 0x000f220000300800 */
[----:B--2---:R-:W-:-:S05]  /*2e1e0*/  FMUL R6, R6, R2 ;  /* 0x0000000206067220 */ /* 0x004fca0000400000 */
[----:B------:R-:W-:-:S04]  /*2e1f0*/  F2FP.F16.F32.PACK_AB R6, RZ, R6 ;  /* 0x00000006ff06723e */ /* 0x000fc800000000ff */
[----:B------:R-:W-:-:S05]  /*2e200*/  PRMT R7, R6, 0x7610, R7 ;  /* 0x0000761006077816 */ /* 0x000fca0000000007 */
[----:B------:R0:W-:Y:S04]  /*2e210*/  @P0 STG.E.U16 desc[UR36][R10.64+0x2], R7 ;  /* 0x000002070a000986 */ /* 0x0001e8000c101524 */
[----:B0-----:R-:W2:Y:S01]  /*2e220*/  LDL.LU R7, [R1+0x794] ;  /* 0x0007940001077983 */ /* 0x001ea20000300800 */
[-C--:B-----5:R-:W-:Y:S01]  /*2e230*/  FMUL R4, R4, R2.reuse ;  /* 0x0000000204047220 */ /* 0x0a0fe20000400000 */
[----:B---3--:R-:W-:-:S04]  /*2e240*/  FMUL R5, R5, R2 ;  /* 0x0000000205057220 */ /* 0x008fc80000400000 */
[----:B------:R-:W-:Y:S02]  /*2e250*/  F2FP.F16.F32.PACK_AB R4, RZ, R4 ;  /* 0x00000004ff04723e */ /* 0x000fe400000000ff */
[----:B------:R-:W-:-:S03]  /*2e260*/  F2FP.F16.F32.PACK_AB R5, RZ, R5 ;  /* 0x00000005ff05723e */ /* 0x000fc600000000ff */
[----:B------:R0:W-:Y:S01]  /*2e270*/  @P1 STG.E.U16 desc[UR36][R10.64], R4 ;  /* 0x000000040a001986 */ /* 0x0001e2000c101524 */
[----:B------:R-:W-:Y:S02]  /*2e280*/  PRMT R6, R5, 0x7610, R6 ;  /* 0x0000761005067816 */ /* 0x000fe40000000006 */
[----:B0-----:R-:W-:-:S04]  /*2e290*/  IADD3 R4, P1, R10, UR5, RZ ;  /* 0x000000050a047c10 */ /* 0x001fc8000ff3e0ff */
[----:B------:R-:W-:-:S05]  /*2e2a0*/  IADD3.X R5, R11, UR4, RZ, P1, !PT ;  /* 0x000000040b057c10 */ /* 0x000fca0008ffe4ff */
[----:B------:R0:W-:Y:S04]  /*2e2b0*/  @P2 STG.E.U16 desc[UR36][R4.64], R6 ;  /* 0x0000000604002986 */ /* 0x0001e8000c101524 */
[----:B0-----:R-:W3:Y:S01]  /*2e2c0*/  LDL.LU R6, [R1+0x78c] ;  /* 0x00078c0001067983 */ /* 0x001ee20000300800 */
[----:B------:R-:W-:Y:S01]  /*2e2d0*/  ISETP.GT.AND P0, PT, R0, 0x8, P3 ;  /* 0x000000080000780c */ /* 0x000fe20001f04270 */
[----:B---3--:R-:W-:-:S05]  /*2e2e0*/  FMUL R6, R6, R2 ;  /* 0x0000000206067220 */ /* 0x008fca0000400000 */
[----:B------:R-:W-:-:S07]  /*2e2f0*/  F2FP.F16.F32.PACK_AB R6, RZ, R6 ;  /* 0x00000006ff06723e */ /* 0x000fce00000000ff */
[----:B------:R0:W-:Y:S04]  /*2e300*/  @P0 STG.E.U16 desc[UR36][R4.64+0x2], R6 ;  /* 0x0000020604000986 */ /* 0x0001e8000c101524 */
[----:B0-----:R-:W3:Y:S01]  /*2e310*/  LDL.LU R6, [R1+0x790] ;  /* 0x0007900001067983 */ /* 0x001ee20000300800 */
[C---:B------:R-:W-:Y:S02]  /*2e320*/  ISETP.GT.AND P2, PT, R3.reuse, 0x8, PT ;  /* 0x000000080300780c */ /* 0x040fe40003f44270 */
[----:B------:R-:W-:Y:S02]  /*2e330*/  ISETP.GT.AND P3, PT, R3, 0x9, PT ;  /* 0x000000090300780c */ /* 0x000fe40003f64270 */
[C---:B------:R-:W-:Y:S02]  /*2e340*/  ISETP.GT.AND P0, PT, R0.reuse, RZ, P2 ;  /* 0x000000ff0000720c */ /* 0x040fe40001704270 */
[----:B------:R-:W-:-:S02]  /*2e350*/  ISETP.GT.AND P1, PT, R0, RZ, P3 ;  /* 0x000000ff0000720c */ /* 0x000fc40001f24270 */
[----:B------:R-:W-:Y:S01]  /*2e360*/  ISETP.GT.AND P2, PT, R0, 0x8, P2 ;  /* 0x000000080000780c */ /* 0x000fe20001744270 */
[-C--:B--2---:R-:W-:Y:S01]  /*2e370*/  FMUL R7, R7, R2.reuse ;  /* 0x0000000207077220 */ /* 0x084fe20000400000 */
[----:B------:R-:W-:-:S04]  /*2e380*/  FMUL R8, R8, R2 ;  /* 0x0000000208087220 */ /* 0x000fc80000400000 */
[----:B------:R-:W-:-:S05]  /*2e390*/  F2FP.F16.F32.PACK_AB R7, RZ, R7 ;  /* 0x00000007ff07723e */ /* 0x000fca00000000ff */
[----:B------:R-:W-:Y:S01]  /*2e3a0*/  @P1 STG.E.U16 desc[UR36][R10.64+0x12], R7 ;  /* 0x000012070a001986 */ /* 0x000fe2000c101524 */
[----:B---3--:R-:W-:-:S05]  /*2e3b0*/  FMUL R6, R6, R2 ;  /* 0x0000000206067220 */ /* 0x008fca0000400000 */
[----:B------:R-:W-:-:S04]  /*2e3c0*/  F2FP.F16.F32.PACK_AB R6, RZ, R6 ;  /* 0x00000006ff06723e */ /* 0x000fc800000000ff */
[----:B------:R-:W-:Y:S02]  /*2e3d0*/  PRMT R9, R6, 0x7610, R9 ;  /* 0x0000761006097816 */ /* 0x000fe40000000009 */
[----:B------:R-:W-:Y:S02]  /*2e3e0*/  F2FP.F16.F32.PACK_AB R6, RZ, R8 ;  /* 0x00000008ff06723e */ /* 0x000fe400000000ff */
[----:B------:R-:W2:Y:S04]  /*2e3f0*/  LDL.LU R8, [R1+0x83c] ;  /* 0x00083c0001087983 */ /* 0x000ea80000300800 */
[----:B------:R0:W-:Y:S04]  /*2e400*/  @P0 STG.E.U16 desc[UR36][R10.64+0x10], R9 ;  /* 0x000010090a000986 */ /* 0x0001e8000c101524 */
[----:B------:R1:W-:Y:S04]  /*2e410*/  @P2 STG.E.U16 desc[UR36][R4.64+0x10], R6 ;  /* 0x0000100604002986 */ /* 0x0003e8000c101524 */
[----:B0-----:R-:W3:Y:S04]  /*2e420*/  LDL.LU R9, [R1+0x838] ;  /* 0x0008380001097983 */ /* 0x001ee80000300800 */
[----:B------:R-:W5:Y:S04]  /*2e430*/  LDL.LU R7, [R1+0x894] ;  /* 0x0008940001077983 */ /* 0x000f680000300800 */
[----:B-1----:R-:W4:Y:S01]  /*2e440*/  LDL.LU R6, [R1+0x79c] ;  /* 0x00079c0001067983 */ /* 0x002f220000300800 */
[----:B------:R-:W-:Y:S01]  /*2e450*/  ISETP.GT.AND P0, PT, R0, 0x8, P3 ;  /* 0x000000080000780c */ /* 0x000fe20001f04270 */
[----:B----4-:R-:W-:-:S05]  /*2e460*/  FMUL R6, R6, R2 ;  /* 0x0000000206067220 */ /* 0x010fca0000400000 */
[----:B------:R-:W-:-:S07]  /*2e470*/  F2FP.F16.F32.PACK_AB R6, RZ, R6 ;  /* 0x00000006ff06723e */ /* 0x000fce00000000ff */
[----:B------:R0:W-:Y:S04]  /*2e480*/  @P0 STG.E.U16 desc[UR36][R4.64+0x12], R6 ;  /* 0x0000120604000986 */ /* 0x0001e8000c101524 */
[----:B0-----:R-:W4:Y:S01]  /*2e490*/  LDL.LU R6, [R1+0x7a0] ;  /* 0x0007a00001067983 */ /* 0x001f220000300800 */
[----:B------:R-:W-:-:S04]  /*2e4a0*/  ISETP.GT.AND P2, PT, R3, 0x10, PT ;  /* 0x000000100300780c */ /* 0x000fc80003f44270 */
[----:B------:R-:W-:Y:S01]  /*2e4b0*/  ISETP.GT.AND P0, PT, R0, RZ, P2 ;  /* 0x000000ff0000720c */ /* 0x000fe20001704270 */
        /* <DEDUP_REMOVED lines=10> */
[----:B------:R-:W-:Y:S01]  /*2e560*/  ISETP.GT.AND P0, PT, R0, 0x8, P2 ;  /* 0x000000080000780c */ /* 0x000fe20001704270 */
        /* <DEDUP_REMOVED lines=195> */
[----:B------:R3:W-:Y:S01]  /*2f1a0*/  @P0 STG.E.U16 desc[UR36][R10.64+0xb2], R6 ;  /* 0x0000b2060a000986 */ /* 0x0007e2000c101524 */
[----:B------:R-:W-:Y:S01]  /*2f1b0*/  ISETP.GT.AND P0, PT, R0, 0x8, P2 ;  /* 0x000000080000780c */ /* 0x000fe20001704270 */
[----:B---3--:R-:W-:-:S05]  /*2f1c0*/  FMUL R6, R9, R2 ;  /* 0x0000000209067220 */ /* 0x008fca0000400000 */
[----:B------:R-:W-:-:S07]  /*2f1d0*/  F2FP.F16.F32.PACK_AB R6, RZ, R6 ;  /* 0x00000006ff06723e */ /* 0x000fce00000000ff */
[----:B------:R2:W-:Y:S01]  /*2f1e0*/  @P0 STG.E.U16 desc[UR36][R4.64+0xb0], R6 ;  /* 0x0000b00604000986 */ /* 0x0005e2000c101524 */
[----:B------:R-:W-:Y:S01]  /*2f1f0*/  ISETP.GT.AND P0, PT, R0, 0x8, P1 ;  /* 0x000000080000780c */ /* 0x000fe20000f04270 */
[----:B--2---:R-:W-:-:S05]  /*2f200*/  FMUL R6, R8, R2 ;  /* 0x0000000208067220 */ /* 0x004fca0000400000 */
[----:B------:R-:W-:-:S07]  /*2f210*/  F2FP.F16.F32.PACK_AB R6, RZ, R6 ;  /* 0x00000006ff06723e */ /* 0x000fce00000000ff */
[----:B------:R0:W-:Y:S04]  /*2f220*/  @P0 STG.E.U16 desc[UR36][R4.64+0xb2], R6 ;  /* 0x0000b20604000986 */ /* 0x0001e8000c101524 */
[----:B0-----:R-:W2:Y:S01]  /*2f230*/  LDL.LU R6, [R1+0x840] ;  /* 0x0008400001067983 */ /* 0x001ea20000300800 */
[----:B------:R-:W-:Y:S01]  /*2f240*/  IMAD.U32 R8, RZ, RZ, UR8 ;  /* 0x00000008ff087e24 */ /* 0x000fe2000f8e00ff */
[----:B------:R-:W-:Y:S01]  /*2f250*/  USHF.L.U64.HI UR10, UR8, 0x8, UR9 ;  /* 0x00000008080a7899 */ /* 0x000fe20008010209 */
[----:B------:R-:W-:-:S03]  /*2f260*/  ISETP.GT.AND P2, PT, R3, 0x60, PT ;  /* 0x000000600300780c */ /* 0x000fc60003f44270 */
[----:B------:R-:W-:-:S04]  /*2f270*/  LEA R8, P0, R8, R10, 0x8 ;  /* 0x0000000a08087211 */ /* 0x000fc800078040ff */
[----:B------:R-:W-:Y:S02]  /*2f280*/  IADD3.X R9, R11, UR10, RZ, P0, !PT ;  /* 0x0000000a0b097c10 */ /* 0x000fe400087fe4ff */
[----:B------:R-:W-:Y:S01]  /*2f290*/  ISETP.GT.AND P0, PT, R0, RZ, P2 ;  /* 0x000000ff0000720c */ /* 0x000fe20001704270 */
[----:B--2---:R-:W-:-:S05]  /*2f2a0*/  FMUL R6, R6, R2 ;  /* 0x0000000206067220 */ /* 0x004fca0000400000 */
[----:B------:R-:W-:-:S07]  /*2f2b0*/  F2FP.F16.F32.PACK_AB R6, RZ, R6 ;  /* 0x00000006ff06723e */ /* 0x000fce00000000ff */
[----:B------:R0:W-:Y:S04]  /*2f2c0*/  @P0 STG.E.U16 desc[UR36][R10.64+0xc0], R6 ;  /* 0x0000c0060a000986 */ /* 0x0001e8000c101524 */
[----:B0-----:R-:W2:Y:S01]  /*2f2d0*/  LDL.LU R6, [R1+0x844] ;  /* 0x0008440001067983 */ /* 0x001ea20000300800 */
[----:B------:R-:W-:-:S04]  /*2f2e0*/  ISETP.GT.AND P1, PT, R3, 0x61, PT ;  /* 0x000000610300780c */ /* 0x000fc80003f24270 */
[----:B------:R-:W-:Y:S01]  /*2f2f0*/  ISETP.GT.AND P0, PT, R0, RZ, P1 ;  /* 0x000000ff0000720c */ /* 0x000fe20000f04270 */
[----:B--2---:R-:W-:-:S05]  /*2f300*/  FMUL R6, R6, R2 ;  /* 0x0000000206067220 */ /* 0x004fca0000400000 */
[----:B------:R-:W-:-:S07]  /*2f310*/  F2FP.F16.F32.PACK_AB R6, RZ, R6 ;  /* 0x00000006ff06723e */ /* 0x000fce00000000ff */
[----:B------:R0:W-:Y:S04]  /*2f320*/  @P0 STG.E.U16 desc[UR36][R10.64+0xc2], R6 ;  /* 0x0000c2060a000986 */ /* 0x0001e8000c101524 */
[----:B0-----:R-:W2:Y:S01]  /*2f330*/  LDL.LU R6, [R1+0x848] ;  /* 0x0008480001067983 */ /* 0x001ea20000300800 */
[----:B------:R-:W-:Y:S01]  /*2f340*/  ISETP.GT.AND P0, PT, R0, 0x8, P2 ;  /* 0x000000080000780c */ /* 0x000fe20001704270 */
        /* <DEDUP_REMOVED lines=98> */
[----:B------:R-:W-:Y:S02]  /*2f970*/  ISETP.GT.AND P0, PT, R0, RZ, P2 ;  /* 0x000000ff0000720c */ /* 0x000fe40001704270 */
[C---:B------:R-:W-:Y:S02]  /*2f980*/  ISETP.GT.AND P1, PT, R3.reuse, 0x89, PT ;  /* 0x000000890300780c */ /* 0x040fe40003f24270 */
[----:B------:R-:W-:Y:S01]  /*2f990*/  ISETP.GT.AND P4, PT, R3, 0xa9, PT ;  /* 0x000000a90300780c */ /* 0x000fe20003f84270 */
[----:B--2---:R-:W-:-:S05]  /*2f9a0*/  FMUL R6, R6, R2 ;  /* 0x0000000206067220 */ /* 0x004fca0000400000 */
[----:B------:R-:W-:-:S05]  /*2f9b0*/  F2FP.F16.F32.PACK_AB R6, RZ, R6 ;  /* 0x00000006ff06723e */ /* 0x000fca00000000ff */
[----:B------:R5:W-:Y:S01]  /*2f9c0*/  @P0 STG.E.U16 desc[UR36][R10.64+0x110], R6 ;  /* 0x000110060a000986 */ /* 0x000be2000c101524 */
[----:B------:R-:W-:Y:S01]  /*2f9d0*/  ISETP.GT.AND P0, PT, R0, RZ, P1 ;  /* 0x000000ff0000720c */ /* 0x000fe20000f04270 */
[----:B-----5:R-:W-:-:S05]  /*2f9e0*/  FMUL R6, R7, R2 ;  /* 0x0000000207067220 */ /* 0x020fca0000400000 */
[----:B------:R-:W-:-:S07]  /*2f9f0*/  F2FP.F16.F32.PACK_AB R6, RZ, R6 ;  /* 0x00000006ff06723e */ /* 0x000fce00000000ff */
[----:B------:R0:W-:Y:S01]  /*2fa00*/  @P0 STG.E.U16 desc[UR36][R10.64+0x112], R6 ;  /* 0x000112060a000986 */ /* 0x0001e2000c101524 */
[----:B------:R-:W-:Y:S01]  /*2fa10*/  ISETP.GT.AND P0, PT, R0, 0x8, P2 ;  /* 0x000000080000780c */ /* 0x000fe20001704270 */
[----:B0-----:R-:W-:-:S05]  /*2fa20*/  FMUL R6, R20, R2 ;  /* 0x0000000214067220 */ /* 0x001fca0000400000 */
[----:B------:R-:W-:-:S07]  /*2fa30*/  F2FP.F16.F32.PACK_AB R6, RZ, R6 ;  /* 0x00000006ff06723e */ /* 0x000fce00000000ff */
[----:B------:R0:W-:Y:S01]  /*2fa40*/  @P0 STG.E.U16 desc[UR36][R4.64+0x110], R6 ;  /* 0x0001100604000986 */ /* 0x0001e2000c101524 */
[----:B------:R-:W-:Y:S02]  /*2fa50*/  ISETP.GT.AND P0, PT, R0, 0x8, P1 ;  /* 0x000000080000780c */ /* 0x000fe40000f04270 */
[----:B------:R-:W-:Y:S01]  /*2fa60*/  ISETP.GT.AND P2, PT, R3, 0x90, PT ;  /* 0x000000900300780c */ /* 0x000fe20003f44270 */
[----:B0-----:R-:W-:-:S05]  /*2fa70*/  FMUL R6, R235, R2 ;  /* 0x00000002eb067220 */ /* 0x001fca0000400000 */
[----:B------:R-:W-:-:S05]  /*2fa80*/  F2FP.F16.F32.PACK_AB R6, RZ, R6 ;  /* 0x00000006ff06723e */ /* 0x000fca00000000ff */
[----:B------:R0:W-:Y:S01]  /*2fa90*/  @P0 STG.E.U16 desc[UR36][R4.64+0x112], R6 ;  /* 0x0001120604000986 */ /* 0x0001e2000c101524 */
[----:B------:R-:W-:Y:S02]  /*2faa0*/  ISETP.GT.AND P0, PT, R0, RZ, P2 ;  /* 0x000000ff0000720c */ /* 0x000fe40001704270 */
[----:B------:R-:W-:Y:S01]  /*2fab0*/  ISETP.GT.AND P1, PT, R3, 0x91, PT ;  /* 0x000000910300780c */ /* 0x000fe20003f24270 */
[----:B0-----:R-:W-:-:S05]  /*2fac0*/  FMUL R6, R234, R2 ;  /* 0x00000002ea067220 */ /* 0x001fca0000400000 */
[----:B------:R-:W-:-:S05]  /*2fad0*/  F2FP.F16.F32.PACK_AB R6, RZ, R6 ;  /* 0x00000006ff06723e */ /* 0x000fca00000000ff */
[----:B------:R0:W-:Y:S01]  /*2fae0*/  @P0 STG.E.U16 desc[UR36][R10.64+0x120], R6 ;  /* 0x000120060a000986 */ /* 0x0001e2000c101524 */
[----:B------:R-:W-:Y:S01]  /*2faf0*/  ISETP.GT.AND P0, PT, R0, RZ, P1 ;  /* 0x000000ff0000720c */ /* 0x000fe20000f04270 */
[----:B0-----:R-:W-:-:S05]  /*2fb00*/  FMUL R6, R233, R2 ;  /* 0x00000002e9067220 */ /* 0x001fca0000400000 */
        /* <DEDUP_REMOVED lines=59> */
[----:B------:R-:W-:Y:S01]  /*2fec0*/  ISETP.GT.AND P0, PT, R0, 0x8, P4 ;  /* 0x000000080000780c */ /* 0x000fe20002704270 */
[----:B0-----:R-:W-:-:S05]  /*2fed0*/  FMUL R6, R218, R2 ;  /* 0x00000002da067220 */ /* 0x001fca0000400000 */
[----:B------:R-:W-:-:S07]  /*2fee0*/  F2FP.F16.F32.PACK_AB R6, RZ, R6 ;  /* 0x00000006ff06723e */ /* 0x000fce00000000ff */
[----:B------:R0:W-:Y:S01]  /*2fef0*/  @P0 STG.E.U16 desc[UR36][R4.64+0x152], R6 ;  /* 0x0001520604000986 */ /* 0x0001e2000c101524 */
[----:B------:R-:W-:-:S04]  /*2ff00*/  ISETP.GT.AND P0, PT, R3, 0xb0, PT ;  /* 0x000000b00300780c */ /* 0x000fc80003f04270 */
[----:B------:R-:W-:Y:S01]  /*2ff10*/  ISETP.GT.AND P1, PT, R0, RZ, P0 ;  /* 0x000000ff0000720c */ /* 0x000fe20000724270 */
[----:B0-----:R-:W-:Y:S01]  /*2ff20*/  FMUL R6, R217, R2 ;  /* 0x00000002d9067220 */ /* 0x001fe20000400000 */
[----:B------:R-:W-:-:S04]  /*2ff30*/  ISETP.GT.AND P3, PT, R3, 0xb1, PT ;  /* 0x000000b10300780c */ /* 0x000fc80003f64270 */
        /* <DEDUP_REMOVED lines=19> */
[----:B------:R-:W-:-:S04]  /*30070*/  ISETP.GT.AND P1, PT, R3, 0xb9, PT ;  /* 0x000000b90300780c */ /* 0x000fc80003f24270 */
[----:B------:R-:W-:Y:S01]  /*30080*/  ISETP.GT.AND P6, PT, R0, RZ, P1 ;  /* 0x000000ff0000720c */ /* 0x000fe20000fc4270 */
[----:B0-----:R-:W-:-:S05]  /*30090*/  FMUL R6, R14, R2 ;  /* 0x000000020e067220 */ /* 0x001fca0000400000 */
[----:B------:R-:W-:Y:S01]  /*300a0*/  F2FP.F16.F32.PACK_AB R6, RZ, R6 ;  /* 0x00000006ff06723e */ /* 0x000fe200000000ff */
[----:B------:R-:W-:-:S06]  /*300b0*/  USHF.L.U64.HI UR10, UR8, 0x9, UR9 ;  /* 0x00000009080a7899 */ /* 0x000fcc0008010209 */
[----:B------:R0:W-:Y:S02]  /*300c0*/  @P6 STG.E.U16 desc[UR36][R10.64+0x172], R6 ;  /* 0x000172060a006986 */ /* 0x0001e4000c101524 */
[----:B0-----:R-:W-:-:S05]  /*300d0*/  IMAD.U32 R6, RZ, RZ, UR8 ;  /* 0x00000008ff067e24 */ /* 0x001fca000f8e00ff */
[----:B------:R-:W-:-:S04]  /*300e0*/  LEA R6, P6, R6, R10, 0x9 ;  /* 0x0000000a06067211 */ /* 0x000fc800078c48ff */
[----:B------:R-:W-:Y:S02]  /*300f0*/  IADD3.X R7, R11, UR10, RZ, P6, !PT ;  /* 0x0000000a0b077c10 */ /* 0x000fe4000b7fe4ff */
[----:B------:R-:W-:Y:S01]  /*30100*/  ISETP.GT.AND P6, PT, R0, 0x8, P2 ;  /* 0x000000080000780c */ /* 0x000fe200017c4270 */
[----:B------:R-:W-:-:S05]  /*30110*/  FMUL R12, R12, R2 ;  /* 0x000000020c0c7220 */ /* 0x000fca0000400000 */
[----:B------:R-:W-:-:S07]  /*30120*/  F2FP.F16.F32.PACK_AB R12, RZ, R12 ;  /* 0x0000000cff0c723e */ /* 0x000fce00000000ff */
[----:B------:R0:W-:Y:S02]  /*30130*/  @P6 STG.E.U16 desc[UR36][R4.64+0x170], R12 ;  /* 0x0001700c04006986 */ /* 0x0001e4000c101524 */
[----:B0-----:R-:W-:Y:S02]  /*30140*/  FMUL R12, R13, R2 ;  /* 0x000000020d0c7220 */ /* 0x001fe40000400000 */
[----:B------:R-:W2:Y:S04]  /*30150*/  LDL.LU R13, [R1+0x604] ;  /* 0x00060400010d7983 */ /* 0x000ea80000300800 */
[----:B------:R-:W3:Y:S01]  /*30160*/  LDL.LU R14, [R1+0x608] ;  /* 0x00060800010e7983 */ /* 0x000ee20000300800 */
[C---:B------:R-:W-:Y:S02]  /*30170*/  ISETP.GT.AND P6, PT, R0.reuse, 0x8, P1 ;  /* 0x000000080000780c */ /* 0x040fe40000fc4270 */
[----:B------:R-:W-:Y:S01]  /*30180*/  F2FP.F16.F32.PACK_AB R12, RZ, R12 ;  /* 0x0000000cff0c723e */ /* 0x000fe200000000ff */
[----:B------:R-:W4:Y:S04]  /*30190*/  LDL.LU R235, [R1+0x72c] ;  /* 0x00072c0001eb7983 */ /* 0x000f280000300800 */
[----:B------:R-:W5:Y:S04]  /*301a0*/  LDL.LU R234, [R1+0x730] ;  /* 0x0007300001ea7983 */ /* 0x000f680000300800 */
[----:B------:R-:W5:Y:S04]  /*301b0*/  LDL.LU R233, [R1+0x734] ;  /* 0x0007340001e97983 */ /* 0x000f680000300800 */
[----:B------:R0:W-:Y:S01]  /*301c0*/  @P6 STG.E.U16 desc[UR36][R4.64+0x172], R12 ;  /* 0x0001720c04006986 */ /* 0x0001e2000c101524 */
[----:B------:R-:W-:-:S03]  /*301d0*/  ISETP.GT.AND P6, PT, R0, 0x80, P5 ;  /* 0x000000800000780c */ /* 0x000fc60002fc4270 */
[----:B------:R-:W5:Y:S04]  /*301e0*/  LDL.LU R232, [R1+0x738] ;  /* 0x0007380001e87983 */ /* 0x000f680000300800 */
[----:B------:R-:W5:Y:S01]  /*301f0*/  LDL.LU R231, [R1+0x73c] ;  /* 0x00073c0001e77983 */ /* 0x000f620000300800 */
[----:B0-----:R-:W-:-:S03]  /*30200*/  FMUL R12, R21, R2 ;  /* 0x00000002150c7220 */ /* 0x001fc60000400000 */
[----:B------:R-:W5:Y:S02]  /*30210*/  LDL.LU R230, [R1+0x740] ;  /* 0x0007400001e67983 */ /* 0x000f640000300800 */
[----:B------:R-:W-:Y:S02]  /*30220*/  F2FP.F16.F32.PACK_AB R12, RZ, R12 ;  /* 0x0000000cff0c723e */ /* 0x000fe400000000ff */
[----:B------:R-:W5:Y:S04]  /*30230*/  LDL.LU R229, [R1+0x744] ;  /* 0x0007440001e57983 */ /* 0x000f680000300800 */
[----:B------:R2:W-:Y:S01]  /*30240*/  @P6 STG.E.U16 desc[UR36][R8.64], R12 ;  /* 0x0000000c08006986 */ /* 0x0005e2000c101524 */
[----:B------:R-:W-:-:S03]  /*30250*/  ISETP.GT.AND P6, PT, R3, 0x1, PT ;  /* 0x000000010300780c */ /* 0x000fc60003fc4270 */
[----:B------:R-:W5:Y:S01]  /*30260*/  LDL.LU R228, [R1+0x748] ;  /* 0x0007480001e47983 */ /* 0x000f620000300800 */
[----:B------:R-:W-:-:S03]  /*30270*/  ISETP.GT.AND P6, PT, R0, 0x80, P6 ;  /* 0x000000800000780c */ /* 0x000fc600037c4270 */
[----:B------:R-:W5:Y:S04]  /*30280*/  LDL.LU R227, [R1+0x74c] ;  /* 0x00074c0001e37983 */ /* 0x000f680000300800 */
        /* <DEDUP_REMOVED lines=12> */
[----:B------:R-:W5:Y:S01]  /*30350*/  LDL.LU R22, [R1+0x480] ;  /* 0x0004800001167983 */ /* 0x000f620000300800 */
[----:B--2---:R-:W-:-:S05]  /*30360*/  FMUL R12, R13, R2 ;  /* 0x000000020d0c7220 */ /* 0x004fca0000400000 */
[----:B------:R-:W-:-:S05]  /*30370*/  F2FP.F16.F32.PACK_AB R12, RZ, R12 ;  /* 0x0000000cff0c723e */ /* 0x000fca00000000ff */
[----:B------:R0:W-:Y:S02]  /*30380*/  @P6 STG.E.U16 desc[UR36][R8.64+0x2], R12 ;  /* 0x0000020c08006986 */ /* 0x0001e4000c101524 */
[----:B0-----:R-:W-:-:S04]  /*30390*/  IADD3 R12, P6, R8, UR5, RZ ;  /* 0x00000005080c7c10 */ /* 0x001fc8000ffde0ff */
[----:B------:R-:W-:Y:S02]  /*303a0*/  IADD3.X R13, R9, UR4, RZ, P6, !PT ;  /* 0x00000004090d7c10 */ /* 0x000fe4000b7fe4ff */
[----:B------:R-:W-:-:S04]  /*303b0*/  IADD3 R20, P6, R6, UR5, RZ ;  /* 0x0000000506147c10 */ /* 0x000fc8000ffde0ff */
[----:B------:R-:W-:Y:S02]  /*303c0*/  IADD3.X R21, R7, UR4, RZ, P6, !PT ;  /* 0x0000000407157c10 */ /* 0x000fe4000b7fe4ff */
[----:B------:R-:W-:Y:S01]  /*303d0*/  ISETP.GT.AND P6, PT, R0, 0x88, P5 ;  /* 0x000000880000780c */ /* 0x000fe20002fc4270 */
[----:B---3--:R-:W-:-:S05]  /*303e0*/  FMUL R14, R14, R2 ;  /* 0x000000020e0e7220 */ /* 0x008fca0000400000 */
[----:B------:R-:W-:-:S07]  /*303f0*/  F2FP.F16.F32.PACK_AB R14, RZ, R14 ;  /* 0x0000000eff0e723e */ /* 0x000fce00000000ff */
[----:B------:R0:W-:Y:S04]  /*30400*/  @P6 STG.E.U16 desc[UR36][R12.64], R14 ;  /* 0x0000000e0c006986 */ /* 0x0001e8000c101524 */
[----:B0-----:R-:W2:Y:S01]  /*30410*/  LDL.LU R14, [R1+0x60c] ;  /* 0x00060c00010e7983 */ /* 0x001ea20000300800 */
[----:B------:R-:W-:-:S04]  /*30420*/  ISETP.GT.AND P6, PT, R3, 0x1, PT ;  /* 0x000000010300780c */ /* 0x000fc80003fc4270 */
[----:B------:R-:W-:Y:S01]  /*30430*/  ISETP.GT.AND P6, PT, R0, 0x88, P6 ;  /* 0x000000880000780c */ /* 0x000fe200037c4270 */
[----:B--2---:R-:W-:-:S05]  /*30440*/  FMUL R14, R14, R2 ;  /* 0x000000020e0e7220 */ /* 0x004fca0000400000 */
        /* <DEDUP_REMOVED lines=427> */
[----:B------:R4:W-:Y:S01]  /*31f00*/  @P6 STG.E.U16 desc[UR36][R12.64+0x120], R14 ;  /* 0x0001200e0c006986 */ /* 0x0009e2000c101524 */
[----:B------:R-:W-:-:S04]  /*31f10*/  ISETP.GT.AND P6, PT, R3, 0x91, PT ;  /* 0x000000910300780c */ /* 0x000fc80003fc4270 */
[----:B------:R-:W-:Y:S01]  /*31f20*/  ISETP.GT.AND P6, PT, R0, 0x88, P6 ;  /* 0x000000880000780c */ /* 0x000fe200037c4270 */
[----:B----4-:R-:W-:-:S05]  /*31f30*/  FMUL R14, R235, R2 ;  /* 0x00000002eb0e7220 */ /* 0x010fca0000400000 */
[----:B------:R-:W-:-:S07]  /*31f40*/  F2FP.F16.F32.PACK_AB R14, RZ, R14 ;  /* 0x0000000eff0e723e */ /* 0x000fce00000000ff */
[----:B------:R5:W-:Y:S01]  /*31f50*/  @P6 STG.E.U16 desc[UR36][R12.64+0x122], R14 ;  /* 0x0001220e0c006986 */ /* 0x000be2000c101524 */
[----:B------:R-:W-:-:S04]  /*31f60*/  ISETP.GT.AND P6, PT, R3, 0x98, PT ;  /* 0x000000980300780c */ /* 0x000fc80003fc4270 */
[----:B------:R-:W-:Y:S01]  /*31f70*/  ISETP.GT.AND P6, PT, R0, 0x80, P6 ;  /* 0x000000800000780c */ /* 0x000fe200037c4270 */
[----:B-----5:R-:W-:-:S05]  /*31f80*/  FMUL R14, R234, R2 ;  /* 0x00000002ea0e7220 */ /* 0x020fca0000400000 */
[----:B------:R-:W-:-:S07]  /*31f90*/  F2FP.F16.F32.PACK_AB R14, RZ, R14 ;  /* 0x0000000eff0e723e */ /* 0x000fce00000000ff */
[----:B------:R0:W-:Y:S01]  /*31fa0*/  @P6 STG.E.U16 desc[UR36][R8.64+0x130], R14 ;  /* 0x0001300e08006986 */ /* 0x0001e2000c101524 */
[----:B------:R-:W-:-:S04]  /*31fb0*/  ISETP.GT.AND P6, PT, R3, 0x99, PT ;  /* 0x000000990300780c */ /* 0x000fc80003fc4270 */
[----:B------:R-:W-:Y:S01]  /*31fc0*/  ISETP.GT.AND P6, PT, R0, 0x80, P6 ;  /* 0x000000800000780c */ /* 0x000fe200037c4270 */
[----:B0-----:R-:W-:-:S05]  /*31fd0*/  FMUL R14, R233, R2 ;  /* 0x00000002e90e7220 */ /* 0x001fca0000400000 */
        /* <DEDUP_REMOVED lines=79> */
[----:B0-----:R-:W-:Y:S02]  /*324d0*/  FMUL R14, R15, R2 ;  /* 0x000000020f0e7220 */ /* 0x001fe40000400000 */
[----:B------:R-:W2:Y:S04]  /*324e0*/  LDL.LU R15, [R1+0x484] ;  /* 0x00048400010f7983 */ /* 0x000ea80000300800 */
[----:B------:R-:W3:Y:S04]  /*324f0*/  LDL.LU R235, [R1+0x5b4] ;  /* 0x0005b40001eb7983 */ /* 0x000ee80000300800 */
[----:B------:R-:W4:Y:S04]  /*32500*/  LDL.LU R234, [R1+0x5b8] ;  /* 0x0005b80001ea7983 */ /* 0x000f280000300800 */
        /* <DEDUP_REMOVED lines=8> */
[----:B------:R-:W-:-:S03]  /*32590*/  F2FP.F16.F32.PACK_AB R14, RZ, R14 ;  /* 0x0000000eff0e723e */ /* 0x000fc600000000ff */
        /* <DEDUP_REMOVED lines=9> */
[----:B------:R0:W-:Y:S04]  /*32630*/  @P6 STG.E.U16 desc[UR36][R12.64+0x172], R14 ;  /* 0x0001720e0c006986 */ /* 0x0001e8000c101524 */
[----:B0-----:R-:W3:Y:S01]  /*32640*/  LDL.LU R14, [R1+0x488] ;  /* 0x00048800010e7983 */ /* 0x001ee20000300800 */
[----:B------:R-:W-:Y:S01]  /*32650*/  ISETP.GT.AND P6, PT, R0, 0x100, P5 ;  /* 0x000001000000780c */ /* 0x000fe20002fc4270 */
[----:B------:R-:W-:-:S05]  /*32660*/  FMUL R12, R22, R2 ;  /* 0x00000002160c7220 */ /* 0x000fca0000400000 */
[----:B------:R-:W-:-:S07]  /*32670*/  F2FP.F16.F32.PACK_AB R12, RZ, R12 ;  /* 0x0000000cff0c723e */ /* 0x000fce00000000ff */
[----:B------:R2:W-:Y:S01]  /*32680*/  @P6 STG.E.U16 desc[UR36][R6.64], R12 ;  /* 0x0000000c06006986 */ /* 0x0005e2000c101524 */
[----:B------:R-:W-:-:S04]  /*32690*/  ISETP.GT.AND P6, PT, R3, 0x1, PT ;  /* 0x000000010300780c */ /* 0x000fc80003fc4270 */
[----:B------:R-:W-:Y:S01]  /*326a0*/  ISETP.GT.AND P6, PT, R0, 0x100, P6 ;  /* 0x000001000000780c */ /* 0x000fe200037c4270 */
[----:B------:R-:W-:Y:S01]  /*326b0*/  IMAD.U32 R22, RZ, RZ, UR8 ;  /* 0x00000008ff167e24 */ /* 0x000fe2000f8e00ff */
[----:B------:R-:W-:-:S03]  /*326c0*/  UIMAD UR10, UR9, 0x300, URZ ;  /* 0x00000300090a78a4 */ /* 0x000fc6000f8e023f */
[----:B------:R-:W-:-:S04]  /*326d0*/  IMAD.WIDE.U32 R22, R22, 0x300, R10 ;  /* 0x0000030016167825 */ /* 0x000fc800078e000a */
[----:B--2---:R-:W-:-:S05]  /*326e0*/  FMUL R12, R15, R2 ;  /* 0x000000020f0c7220 */ /* 0x004fca0000400000 */
[----:B------:R-:W-:Y:S01]  /*326f0*/  F2FP.F16.F32.PACK_AB R12, RZ, R12 ;  /* 0x0000000cff0c723e */ /* 0x000fe200000000ff */
[----:B------:R-:W-:-:S04]  /*32700*/  VIADD R15, R23, UR10 ;  /* 0x0000000a170f7c36 */ /* 0x000fc80008000000 */
[----:B------:R0:W-:Y:S02]  /*32710*/  @P6 STG.E.U16 desc[UR36][R6.64+0x2], R12 ;  /* 0x0000020c06006986 */ /* 0x0001e4000c101524 */
[----:B0-----:R-:W-:-:S04]  /*32720*/  IADD3 R12, P6, R22, UR5, RZ ;  /* 0x00000005160c7c10 */ /* 0x001fc8000ffde0ff */
        /* <DEDUP_REMOVED lines=451> */
[----:B0-----:R-:W-:Y:S02]  /*34360*/  FMUL R14, R235, R2 ;  /* 0x00000002eb0e7220 */ /* 0x001fe40000400000 */
[----:B------:R-:W2:Y:S03]  /*34370*/  LDL.LU R235, [R1+0x434] ;  /* 0x0004340001eb7983 */ /* 0x000ea60000300800 */
[----:B------:R-:W-:-:S07]  /*34380*/  F2FP.F16.F32.PACK_AB R14, RZ, R14 ;  /* 0x0000000eff0e723e */ /* 0x000fce00000000ff */
[----:B------:R4:W-:Y:S01]  /*34390*/  @P6 STG.E.U16 desc[UR36][R6.64+0x132], R14 ;  /* 0x0001320e06006986 */ /* 0x0009e2000c101524 */
[----:B------:R-:W-:-:S04]  /*343a0*/  ISETP.GT.AND P6, PT, R3, 0x98, PT ;  /* 0x000000980300780c */ /* 0x000fc80003fc4270 */
[----:B------:R-:W-:Y:S01]  /*343b0*/  ISETP.GT.AND P6, PT, R0, 0x108, P6 ;  /* 0x000001080000780c */ /* 0x000fe200037c4270 */
[----:B----4-:R-:W-:Y:S02]  /*343c0*/  FMUL R14, R234, R2 ;  /* 0x00000002ea0e7220 */ /* 0x010fe40000400000 */
[----:B------:R-:W3:Y:S03]  /*343d0*/  LDL.LU R234, [R1+0x438] ;  /* 0x0004380001ea7983 */ /* 0x000ee60000300800 */
[----:B------:R-:W-:-:S07]  /*343e0*/  F2FP.F16.F32.PACK_AB R14, RZ, R14 ;  /* 0x0000000eff0e723e */ /* 0x000fce00000000ff */
[----:B------:R5:W-:Y:S01]  /*343f0*/  @P6 STG.E.U16 desc[UR36][R20.64+0x130], R14 ;  /* 0x0001300e14006986 */ /* 0x000be2000c101524 */
[----:B------:R-:W-:-:S04]  /*34400*/  ISETP.GT.AND P6, PT, R3, 0x99, PT ;  /* 0x000000990300780c */ /* 0x000fc80003fc4270 */
[----:B------:R-:W-:Y:S01]  /*34410*/  ISETP.GT.AND P6, PT, R0, 0x108, P6 ;  /* 0x000001080000780c */ /* 0x000fe200037c4270 */
[----:B-----5:R-:W-:Y:S02]  /*34420*/  FMUL R14, R233, R2 ;  /* 0x00000002e90e7220 */ /* 0x020fe40000400000 */
[----:B------:R-:W4:Y:S03]  /*34430*/  LDL.LU R233, [R1+0x43c] ;  /* 0x00043c0001e97983 */ /* 0x000f260000300800 */
[----:B------:R-:W-:-:S07]  /*34440*/  F2FP.F16.F32.PACK_AB R14, RZ, R14 ;  /* 0x0000000eff0e723e */ /* 0x000fce00000000ff */
[----:B------:R0:W-:Y:S01]  /*34450*/  @P6 STG.E.U16 desc[UR36][R20.64+0x132], R14 ;  /* 0x0001320e14006986 */ /* 0x0001e2000c101524 */
[----:B------:R-:W-:-:S04]  /*34460*/  ISETP.GT.AND P6, PT, R3, 0xa0, PT ;  /* 0x000000a00300780c */ /* 0x000fc80003fc4270 */
[----:B------:R-:W-:Y:S01]  /*34470*/  ISETP.GT.AND P6, PT, R0, 0x100, P6 ;  /* 0x000001000000780c */ /* 0x000fe200037c4270 */
[----:B0-----:R-:W-:Y:S02]  /*34480*/  FMUL R14, R232, R2 ;  /* 0x00000002e80e7220 */ /* 0x001fe40000400000 */
[----:B------:R-:W5:Y:S03]  /*34490*/  LDL.LU R232, [R1+0x440] ;  /* 0x0004400001e87983 */ /* 0x000f660000300800 */
        /* <DEDUP_REMOVED lines=26> */
[----:B------:R-:W-:Y:S01]  /*34640*/  ISETP.GT.AND P6, PT, R0, 0x100, P4 ;  /* 0x000001000000780c */ /* 0x000fe200027c4270 */
[----:B0-----:R-:W-:Y:S02]  /*34650*/  FMUL R14, R227, R2 ;  /* 0x00000002e30e7220 */ /* 0x001fe40000400000 */
[----:B------:R-:W3:Y:S03]  /*34660*/  LDL.LU R227, [R1+0x454] ;  /* 0x0004540001e37983 */ /* 0x000ee60000300800 */
        /* <DEDUP_REMOVED lines=10> */
[----:B------:R-:W5:Y:S03]  /*34710*/  LDL.LU R225, [R1+0x45c] ;  /* 0x00045c0001e17983 */ /* 0x000f660000300800 */
        /* <DEDUP_REMOVED lines=28> */
[----:B------:R-:W2:Y:S03]  /*348e0*/  LDL.LU R217, [R1+0x460] ;  /* 0x0004600001d97983 */ /* 0x000ea60000300800 */
[----:B------:R-:W-:-:S07]  /*348f0*/  F2FP.F16.F32.PACK_AB R14, RZ, R14 ;  /* 0x0000000eff0e723e */ /* 0x000fce00000000ff */
[----:B------:R0:W-:Y:S01]  /*34900*/  @P6 STG.E.U16 desc[UR36][R20.64+0x170], R14 ;  /* 0x0001700e14006986 */ /* 0x0001e2000c101524 */
[----:B------:R-:W-:Y:S01]  /*34910*/  ISETP.GT.AND P6, PT, R0, 0x108, P1 ;  /* 0x000001080000780c */ /* 0x000fe20000fc4270 */
[----:B0-----:R-:W-:Y:S02]  /*34920*/  FMUL R14, R216, R2 ;  /* 0x00000002d80e7220 */ /* 0x001fe40000400000 */
[----:B------:R-:W4:Y:S03]  /*34930*/  LDL.LU R216, [R1+0x464] ;  /* 0x0004640001d87983 */ /* 0x000f260000300800 */
[----:B------:R-:W-:Y:S01]  /*34940*/  F2FP.F16.F32.PACK_AB R14, RZ, R14 ;  /* 0x0000000eff0e723e */ /* 0x000fe200000000ff */
[----:B------:R-:W3:Y:S04]  /*34950*/  LDL.LU R218, [R1+0x468] ;  /* 0x0004680001da7983 */ /* 0x000ee80000300800 */
[----:B------:R-:W5:Y:S04]  /*34960*/  LDL.LU R219, [R1+0x46c] ;  /* 0x00046c0001db7983 */ /* 0x000f680000300800 */
[----:B------:R-:W5:Y:S04]  /*34970*/  LDL.LU R221, [R1+0x470] ;  /* 0x0004700001dd7983 */ /* 0x000f680000300800 */
[----:B------:R-:W5:Y:S04]  /*34980*/  LDL.LU R220, [R1+0x474] ;  /* 0x0004740001dc7983 */ /* 0x000f680000300800 */
[----:B------:R-:W5:Y:S04]  /*34990*/  LDL.LU R222, [R1+0x478] ;  /* 0x0004780001de7983 */ /* 0x000f680000300800 */
[----:B------:R-:W5:Y:S04]  /*349a0*/  LDL.LU R223, [R1+0x47c] ;  /* 0x00047c0001df7983 */ /* 0x000f680000300800 */
[----:B------:R0:W-:Y:S04]  /*349b0*/  @P6 STG.E.U16 desc[UR36][R20.64+0x172], R14 ;  /* 0x0001720e14006986 */ /* 0x0001e8000c101524 */
[----:B0-----:R-:W2:Y:S01]  /*349c0*/  LDL.LU R14, [R1+0x300] ;  /* 0x00030000010e7983 */ /* 0x001ea20000300800 */
[----:B------:R-:W-:-:S03]  /*349d0*/  ISETP.GT.AND P6, PT, R0, 0x180, P5 ;  /* 0x000001800000780c */ /* 0x000fc60002fc4270 */
[----:B------:R-:W5:Y:S01]  /*349e0*/  LDL.LU R20, [R1+0x430] ;  /* 0x0004300001147983 */ /* 0x000f620000300800 */
[----:B--2---:R-:W-:-:S05]  /*349f0*/  FMUL R14, R14, R2 ;  /* 0x000000020e0e7220 */ /* 0x004fca0000400000 */
[----:B------:R-:W-:-:S04]  /*34a00*/  F2FP.F16.F32.PACK_AB R14, RZ, R14 ;  /* 0x0000000eff0e723e */ /* 0x000fc800000000ff */
[----:B------:R-:W-:Y:S01]  /*34a10*/  PRMT R19, R14, 0x7610, R19 ;  /* 0x000076100e137816 */ /* 0x000fe20000000013 */
[----:B------:R-:W-:-:S05]  /*34a20*/  @P6 IMAD.MOV.U32 R14, RZ, RZ, R22 ;  /* 0x000000ffff0e6224 */ /* 0x000fca00078e0016 */
[----:B------:R0:W-:Y:S04]  /*34a30*/  @P6 STG.E.U16 desc[UR36][R14.64], R19 ;  /* 0x000000130e006986 */ /* 0x0001e8000c101524 */
[----:B0-----:R-:W2:Y:S01]  /*34a40*/  LDL.LU R14, [R1+0x304] ;  /* 0x00030400010e7983 */ /* 0x001ea20000300800 */
[----:B------:R-:W-:-:S04]  /*34a50*/  ISETP.GT.AND P6, PT, R3, 0x1, PT ;  /* 0x000000010300780c */ /* 0x000fc80003fc4270 */
[----:B------:R-:W-:Y:S01]  /*34a60*/  ISETP.GT.AND P6, PT, R0, 0x180, P6 ;  /* 0x000001800000780c */ /* 0x000fe200037c4270 */
[----:B--2---:R-:W-:-:S05]  /*34a70*/  FMUL R14, R14, R2 ;  /* 0x000000020e0e7220 */ /* 0x004fca0000400000 */
[----:B------:R-:W-:-:S04]  /*34a80*/  F2FP.F16.F32.PACK_AB R14, RZ, R14 ;  /* 0x0000000eff0e723e */ /* 0x000fc800000000ff */
[----:B------:R-:W-:-:S03]  /*34a90*/  PRMT R19, R14, 0x7610, R19 ;  /* 0x000076100e137816 */ /* 0x000fc60000000013 */
[----:B------:R-:W-:-:S05]  /*34aa0*/  @P6 IMAD.MOV.U32 R14, RZ, RZ, R22 ;  /* 0x000000ffff0e6224 */ /* 0x000fca00078e0016 */
        /* <DEDUP_REMOVED lines=494> */
[----:B------:R-:W-:Y:S02]  /*36990*/  ISETP.GT.AND P5, PT, R0, 0x188, P6 ;  /* 0x000001880000780c */ /* 0x000fe400037a4270 */
[----:B------:R-:W-:Y:S01]  /*369a0*/  ISETP.GT.AND P6, PT, R3, 0x98, PT ;  /* 0x000000980300780c */ /* 0x000fe20003fc4270 */
[-C--:B------:R-:W-:Y:S01]  /*369b0*/  FMUL R217, R217, R2.reuse ;  /* 0x00000002d9d97220 */ /* 0x080fe20000400000 */
[-C--:B----4-:R-:W-:Y:S01]  /*369c0*/  FMUL R216, R216, R2.reuse ;  /* 0x00000002d8d87220 */ /* 0x090fe20000400000 */
[-C--:B---3--:R-:W-:Y:S01]  /*369d0*/  FMUL R218, R218, R2.reuse ;  /* 0x00000002dada7220 */ /* 0x088fe20000400000 */
[-C--:B-----5:R-:W-:Y:S01]  /*369e0*/  FMUL R221, R221, R2.reuse ;  /* 0x00000002dddd7220 */ /* 0x0a0fe20000400000 */
[-C--:B------:R-:W-:Y:S01]  /*369f0*/  FMUL R219, R219, R2.reuse ;  /* 0x00000002dbdb7220 */ /* 0x080fe20000400000 */
[-C--:B------:R-:W-:Y:S01]  /*36a00*/  FMUL R220, R220, R2.reuse ;  /* 0x00000002dcdc7220 */ /* 0x080fe20000400000 */
[-C--:B------:R-:W-:Y:S01]  /*36a10*/  FMUL R223, R223, R2.reuse ;  /* 0x00000002dfdf7220 */ /* 0x080fe20000400000 */
[-C--:B------:R-:W-:Y:S01]  /*36a20*/  FMUL R222, R222, R2.reuse ;  /* 0x00000002dede7220 */ /* 0x080fe20000400000 */
[----:B--2---:R-:W-:-:S05]  /*36a30*/  FMUL R14, R14, R2 ;  /* 0x000000020e0e7220 */ /* 0x004fca0000400000 */
[----:B------:R-:W-:-:S05]  /*36a40*/  F2FP.F16.F32.PACK_AB R14, RZ, R14 ;  /* 0x0000000eff0e723e */ /* 0x000fca00000000ff */
[----:B------:R0:W-:Y:S01]  /*36a50*/  @P5 STG.E.U16 desc[UR36][R12.64+0x122], R14 ;  /* 0x0001220e0c005986 */ /* 0x0001e2000c101524 */
[----:B------:R-:W-:Y:S01]  /*36a60*/  ISETP.GT.AND P5, PT, R0, 0x180, P6 ;  /* 0x000001800000780c */ /* 0x000fe200037a4270 */
[----:B0-----:R-:W-:-:S05]  /*36a70*/  FMUL R14, R20, R2 ;  /* 0x00000002140e7220 */ /* 0x001fca0000400000 */
[----:B------:R-:W-:-:S04]  /*36a80*/  F2FP.F16.F32.PACK_AB R14, RZ, R14 ;  /* 0x0000000eff0e723e */ /* 0x000fc800000000ff */
[----:B------:R-:W-:-:S03]  /*36a90*/  PRMT R19, R14, 0x7610, R19 ;  /* 0x000076100e137816 */ /* 0x000fc60000000013 */
[----:B------:R-:W-:Y:S01]  /*36aa0*/  @P5 IMAD.MOV.U32 R14, RZ, RZ, R22 ;  /* 0x000000ffff0e5224 */ /* 0x000fe200078e0016 */
[----:B------:R-:W-:-:S04]  /*36ab0*/  ISETP.GT.AND P6, PT, R3, 0x99, PT ;  /* 0x000000990300780c */ /* 0x000fc80003fc4270 */
[----:B------:R0:W-:Y:S01]  /*36ac0*/  @P5 STG.E.U16 desc[UR36][R14.64+0x130], R19 ;  /* 0x000130130e005986 */ /* 0x0001e2000c101524 */
[----:B------:R-:W-:Y:S01]  /*36ad0*/  ISETP.GT.AND P5, PT, R0, 0x180, P6 ;  /* 0x000001800000780c */ /* 0x000fe200037a4270 */
[-C--:B0-----:R-:W-:Y:S01]  /*36ae0*/  FMUL R14, R235, R2.reuse ;  /* 0x00000002eb0e7220 */ /* 0x081fe20000400000 */
[----:B------:R-:W-:Y:S01]  /*36af0*/  FMUL R20, R227, R2 ;  /* 0x00000002e3147220 */ /* 0x000fe20000400000 */
[----:B------:R-:W2:Y:S03]  /*36b00*/  LDL.LU R235, [R1+0x2d4] ;  /* 0x0002d40001eb7983 */ /* 0x000ea60000300800 */
[----:B------:R-:W-:-:S04]  /*36b10*/  F2FP.F16.F32.PACK_AB R14, RZ, R14 ;  /* 0x0000000eff0e723e */ /* 0x000fc800000000ff */
[----:B------:R-:W-:-:S03]  /*36b20*/  PRMT R19, R14, 0x7610, R19 ;  /* 0x000076100e137816 */ /* 0x000fc60000000013 */
[----:B------:R-:W-:-:S05]  /*36b30*/  @P5 IMAD.MOV.U32 R14, RZ, RZ, R22 ;  /* 0x000000ffff0e5224 */ /* 0x000fca00078e0016 */
[----:B------:R0:W-:Y:S01]  /*36b40*/  @P5 STG.E.U16 desc[UR36][R14.64+0x132], R19 ;  /* 0x000132130e005986 */ /* 0x0001e2000c101524 */
[----:B------:R-:W-:-:S04]  /*36b50*/  ISETP.GT.AND P5, PT, R3, 0x98, PT ;  /* 0x000000980300780c */ /* 0x000fc80003fa4270 */
[----:B------:R-:W-:Y:S01]  /*36b60*/  ISETP.GT.AND P5, PT, R0, 0x188, P5 ;  /* 0x000001880000780c */ /* 0x000fe20002fa4270 */
[----:B0-----:R-:W-:Y:S01]  /*36b70*/  FMUL R14, R234, R2 ;  /* 0x00000002ea0e7220 */ /* 0x001fe20000400000 */
[----:B------:R-:W-:Y:S01]  /*36b80*/  F2FP.F16.F32.PACK_AB R20, RZ, R20 ;  /* 0x00000014ff14723e */ /* 0x000fe200000000ff */
[----:B------:R-:W3:Y:S03]  /*36b90*/  LDL.LU R234, [R1+0x2d8] ;  /* 0x0002d80001ea7983 */ /* 0x000ee60000300800 */
[----:B------:R-:W-:-:S07]  /*36ba0*/  F2FP.F16.F32.PACK_AB R14, RZ, R14 ;  /* 0x0000000eff0e723e */ /* 0x000fce00000000ff */
[----:B------:R0:W-:Y:S01]  /*36bb0*/  @P5 STG.E.U16 desc[UR36][R12.64+0x130], R14 ;  /* 0x0001300e0c005986 */ /* 0x0001e2000c101524 */
[----:B------:R-:W-:Y:S02]  /*36bc0*/  ISETP.GT.AND P5, PT, R0, 0x188, P6 ;  /* 0x000001880000780c */ /* 0x000fe400037a4270 */
[----:B------:R-:W-:Y:S01]  /*36bd0*/  ISETP.GT.AND P6, PT, R3, 0xa0, PT ;  /* 0x000000a00300780c */ /* 0x000fe20003fc4270 */
[----:B0-----:R-:W-:Y:S02]  /*36be0*/  FMUL R14, R233, R2 ;  /* 0x00000002e90e7220 */ /* 0x001fe40000400000 */
[----:B------:R-:W4:Y:S03]  /*36bf0*/  LDL.LU R233, [R1+0x2dc] ;  /* 0x0002dc0001e97983 */ /* 0x000f260000300800 */
[----:B------:R-:W-:-:S05]  /*36c00*/  F2FP.F16.F32.PACK_AB R14, RZ, R14 ;  /* 0x0000000eff0e723e */ /* 0x000fca00000000ff */
[----:B------:R0:W-:Y:S01]  /*36c10*/  @P5 STG.E.U16 desc[UR36][R12.64+0x132], R14 ;  /* 0x0001320e0c005986 */ /* 0x0001e2000c101524 */
[----:B------:R-:W-:Y:S01]  /*36c20*/  ISETP.GT.AND P5, PT, R0, 0x180, P6 ;  /* 0x000001800000780c */ /* 0x000fe200037a4270 */
[----:B0-----:R-:W-:Y:S01]  /*36c30*/  FMUL R14, R232, R2 ;  /* 0x00000002e80e7220 */ /* 0x001fe20000400000 */
[----:B------:R-:W-:Y:S01]  /*36c40*/  ISETP.GT.AND P6, PT, R3, 0xa1, PT ;  /* 0x000000a10300780c */ /* 0x000fe20003fc4270 */
[----:B------:R-:W5:Y:S03]  /*36c50*/  LDL.LU R232, [R1+0x2e0] ;  /* 0x0002e00001e87983 */ /* 0x000f660000300800 */
[----:B------:R-:W-:-:S04]  /*36c60*/  F2FP.F16.F32.PACK_AB R14, RZ, R14 ;  /* 0x0000000eff0e723e */ /* 0x000fc800000000ff */
[----:B------:R-:W-:-:S03]  /*36c70*/  PRMT R19, R14, 0x7610, R19 ;  /* 0x000076100e137816 */ /* 0x000fc60000000013 */
[----:B------:R-:W-:-:S05]  /*36c80*/  @P5 IMAD.MOV.U32 R14, RZ, RZ, R22 ;  /* 0x000000ffff0e5224 */ /* 0x000fca00078e0016 */
[----:B------:R0:W-:Y:S01]  /*36c90*/  @P5 STG.E.U16 desc[UR36][R14.64+0x140], R19 ;  /* 0x000140130e005986 */ /* 0x0001e2000c101524 */
[----:B------:R-:W-:Y:S01]  /*36ca0*/  ISETP.GT.AND P5, PT, R0, 0x180, P6 ;  /* 0x000001800000780c */ /* 0x000fe200037a4270 */
[----:B0-----:R-:W-:Y:S02]  /*36cb0*/  FMUL R14, R231, R2 ;  /* 0x00000002e70e7220 */ /* 0x001fe40000400000 */
[----:B------:R-:W5:Y:S03]  /*36cc0*/  LDL.LU R231, [R1+0x2e4] ;  /* 0x0002e40001e77983 */ /* 0x000f660000300800 */
[----:B------:R-:W-:-:S04]  /*36cd0*/  F2FP.F16.F32.PACK_AB R14, RZ, R14 ;  /* 0x0000000eff0e723e */ /* 0x000fc800000000ff */
[----:B------:R-:W-:-:S03]  /*36ce0*/  PRMT R19, R14, 0x7610, R19 ;  /* 0x000076100e137816 */ /* 0x000fc60000000013 */
[----:B------:R-:W-:-:S05]  /*36cf0*/  @P5 IMAD.MOV.U32 R14, RZ, RZ, R22 ;  /* 0x000000ffff0e5224 */ /* 0x000fca00078e0016 */
        /* <DEDUP_REMOVED lines=8> */
[----:B0-----:R-:W-:Y:S01]  /*36d80*/  FMUL R14, R229, R2 ;  /* 0x00000002e50e7220 */ /* 0x001fe20000400000 */
[----:B------:R-:W-:Y:S01]  /*36d90*/  ISETP.GT.AND P6, PT, R3, 0xa8, PT ;  /* 0x000000a80300780c */ /* 0x000fe20003fc4270 */
[----:B------:R-:W5:Y:S03]  /*36da0*/  LDL.LU R229, [R1+0x2ec] ;  /* 0x0002ec0001e57983 */ /* 0x000f660000300800 */
[----:B------:R-:W-:-:S04]  /*36db0*/  F2FP.F16.F32.PACK_AB R14, RZ, R14 ;  /* 0x0000000eff0e723e */ /* 0x000fc800000000ff */
[----:B------:R-:W-:Y:S01]  /*36dc0*/  PRMT R19, R14, 0x7610, R19 ;  /* 0x000076100e137816 */ /* 0x000fe20000000013 */
[----:B------:R-:W-:Y:S02]  /*36dd0*/  FMUL R14, R228, R2 ;  /* 0x00000002e40e7220 */ /* 0x000fe40000400000 */
[----:B------:R-:W5:Y:S04]  /*36de0*/  LDL.LU R228, [R1+0x2f4] ;  /* 0x0002f40001e47983 */ /* 0x000f680000300800 */
[----:B------:R0:W-:Y:S01]  /*36df0*/  @P5 STG.E.U16 desc[UR36][R12.64+0x142], R19 ;  /* 0x000142130c005986 */ /* 0x0001e2000c101524 */
[----:B------:R-:W-:Y:S02]  /*36e00*/  ISETP.GT.AND P5, PT, R0, 0x180, P6 ;  /* 0x000001800000780c */ /* 0x000fe400037a4270 */
[----:B------:R-:W-:Y:S01]  /*36e10*/  F2FP.F16.F32.PACK_AB R14, RZ, R14 ;  /* 0x0000000eff0e723e */ /* 0x000fe200000000ff */
[----:B------:R-:W5:Y:S03]  /*36e20*/  LDL.LU R227, [R1+0x2f0] ;  /* 0x0002f00001e37983 */ /* 0x000f660000300800 */
[----:B------:R-:W-:-:S07]  /*36e30*/  PRMT R21, R14, 0x7610, R21 ;  /* 0x000076100e157816 */ /* 0x000fce0000000015 */
[----:B------:R-:W-:-:S05]  /*36e40*/  @P5 IMAD.MOV.U32 R14, RZ, RZ, R22 ;  /* 0x000000ffff0e5224 */ /* 0x000fca00078e0016 */
[----:B------:R1:W-:Y:S01]  /*36e50*/  @P5 STG.E.U16 desc[UR36][R14.64+0x150], R21 ;  /* 0x000150150e005986 */ /* 0x0003e2000c101524 */
[----:B------:R-:W-:Y:S01]  /*36e60*/  ISETP.GT.AND P5, PT, R0, 0x180, P4 ;  /* 0x000001800000780c */ /* 0x000fe200027a4270 */
[----:B0-----:R-:W-:Y:S01]  /*36e70*/  FMUL R19, R226, R2 ;  /* 0x00000002e2137220 */ /* 0x001fe20000400000 */
[----:B------:R-:W-:Y:S01]  /*36e80*/  ISETP.GT.AND P6, PT, R0, 0x188, P6 ;  /* 0x000001880000780c */ /* 0x000fe200037c4270 */
[----:B------:R-:W5:Y:S03]  /*36e90*/  LDL.LU R226, [R1+0x2f8] ;  /* 0x0002f80001e27983 */ /* 0x000f660000300800 */
[----:B------:R-:W-:-:S07]  /*36ea0*/  F2FP.F16.F32.PACK_AB R19, RZ, R19 ;  /* 0x00000013ff13723e */ /* 0x000fce00000000ff */
[----:B-1----:R-:W-:Y:S01]  /*36eb0*/  @P5 IMAD.MOV.U32 R14, RZ, RZ, R22 ;  /* 0x000000ffff0e5224 */ /* 0x002fe200078e0016 */
[----:B------:R-:W-:-:S04]  /*36ec0*/  PRMT R224, R19, 0x7610, R224 ;  /* 0x0000761013e07816 */ /* 0x000fc800000000e0 */
[----:B------:R0:W-:Y:S01]  /*36ed0*/  @P5 STG.E.U16 desc[UR36][R14.64+0x152], R20 ;  /* 0x000152140e005986 */ /* 0x0001e2000c101524 */
[C---:B------:R-:W-:Y:S02]  /*36ee0*/  ISETP.GT.AND P5, PT, R0.reuse, 0x180, P0 ;  /* 0x000001800000780c */ /* 0x040fe400007a4270 */
[C---:B------:R-:W-:Y:S01]  /*36ef0*/  ISETP.GT.AND P4, PT, R0.reuse, 0x188, P4 ;  /* 0x000001880000780c */ /* 0x040fe20002784270 */
[----:B------:R-:W-:Y:S01]  /*36f00*/  FMUL R21, R225, R2 ;  /* 0x00000002e1157220 */ /* 0x000fe20000400000 */
[----:B------:R1:W-:Y:S01]  /*36f10*/  @P6 STG.E.U16 desc[UR36][R12.64+0x150], R224 ;  /* 0x000150e00c006986 */ /* 0x0003e2000c101524 */
[----:B------:R-:W-:-:S03]  /*36f20*/  ISETP.GT.AND P6, PT, R0, 0x180, P3 ;  /* 0x000001800000780c */ /* 0x000fc60001fc4270 */
[----:B------:R-:W-:Y:S01]  /*36f30*/  F2FP.F16.F32.PACK_AB R19, RZ, R21 ;  /* 0x00000015ff13723e */ /* 0x000fe200000000ff */
[----:B------:R-:W5:Y:S01]  /*36f40*/  LDL.LU R225, [R1+0x2fc] ;  /* 0x0002fc0001e17983 */ /* 0x000f620000300800 */
[----:B0-----:R-:W-:Y:S02]  /*36f50*/  F2FP.F16.F32.PACK_AB R14, RZ, R217 ;  /* 0x000000d9ff0e723e */ /* 0x001fe400000000ff */
[----:B------:R-:W-:Y:S02]  /*36f60*/  F2FP.F16.F32.PACK_AB R20, RZ, R216 ;  /* 0x000000d8ff14723e */ /* 0x000fe400000000ff */
[----:B------:R-:W-:Y:S01]  /*36f70*/  ISETP.GT.AND P0, PT, R0, 0x188, P0 ;  /* 0x000001880000780c */ /* 0x000fe20000704270 */
[----:B------:R0:W-:Y:S01]  /*36f80*/  @P4 STG.E.U16 desc[UR36][R12.64+0x152], R19 ;  /* 0x000152130c004986 */ /* 0x0001e2000c101524 */
[----:B------:R-:W-:Y:S01]  /*36f90*/  PRMT R216, R14, 0x7610, R216 ;  /* 0x000076100ed87816 */ /* 0x000fe200000000d8 */
[----:B------:R-:W-:Y:S01]  /*36fa0*/  @P5 IMAD.MOV.U32 R14, RZ, RZ, R22 ;  /* 0x000000ffff0e5224 */ /* 0x000fe200078e0016 */
[----:B------:R-:W-:Y:S01]  /*36fb0*/  PRMT R21, R20, 0x7610, R21 ;  /* 0x0000761014157816 */ /* 0x000fe20000000015 */
[----:B-1----:R-:W2:Y:S01]  /*36fc0*/  LDL.LU R224, [R1+0x2d0] ;  /* 0x0002d00001e07983 */ /* 0x002ea20000300800 */
[----:B------:R-:W-:-:S03]  /*36fd0*/  ISETP.GT.AND P4, PT, R0, 0x180, P2 ;  /* 0x000001800000780c */ /* 0x000fc60001784270 */
[----:B------:R1:W-:Y:S01]  /*36fe0*/  @P5 STG.E.U16 desc[UR36][R14.64+0x160], R216 ;  /* 0x000160d80e005986 */ /* 0x0003e2000c101524 */
[----:B0-----:R-:W-:-:S03]  /*36ff0*/  F2FP.F16.F32.PACK_AB R19, RZ, R218 ;  /* 0x000000daff13723e */ /* 0x001fc600000000ff */
[----:B------:R-:W3:Y:S01]  /*37000*/  LDL.LU R217, [R1+0x2cc] ;  /* 0x0002cc0001d97983 */ /* 0x000ee20000300800 */
[----:B------:R-:W-:-:S03]  /*37010*/  PRMT R20, R19, 0x7610, R20 ;  /* 0x0000761013147816 */ /* 0x000fc60000000014 */
[----:B------:R-:W4:Y:S01]  /*37020*/  LDL.LU R218, [R1+0x2c8] ;  /* 0x0002c80001da7983 */ /* 0x000f220000300800 */
[----:B-1----:R-:W-:Y:S01]  /*37030*/  @P6 IMAD.MOV.U32 R14, RZ, RZ, R22 ;  /* 0x000000ffff0e6224 */ /* 0x002fe200078e0016 */
[C---:B------:R-:W-:Y:S02]  /*37040*/  ISETP.GT.AND P3, PT, R0.reuse, 0x188, P3 ;  /* 0x000001880000780c */ /* 0x040fe40001f64270 */
[----:B------:R-:W5:Y:S04]  /*37050*/  LDL.LU R216, [R1+0x2c4] ;  /* 0x0002c40001d87983 */ /* 0x000f680000300800 */
[----:B------:R0:W-:Y:S04]  /*37060*/  @P6 STG.E.U16 desc[UR36][R14.64+0x162], R21 ;  /* 0x000162150e006986 */ /* 0x0001e8000c101524 */
[----:B------:R1:W-:Y:S01]  /*37070*/  @P0 STG.E.U16 desc[UR36][R12.64+0x160], R20 ;  /* 0x000160140c000986 */ /* 0x0003e2000c101524 */
[----:B------:R-:W-:-:S02]  /*37080*/  ISETP.GT.AND P0, PT, R0, 0x180, P1 ;  /* 0x000001800000780c */ /* 0x000fc40000f04270 */
[----:B------:R-:W-:Y:S02]  /*37090*/  F2FP.F16.F32.PACK_AB R19, RZ, R219 ;  /* 0x000000dbff13723e */ /* 0x000fe400000000ff */
[----:B0-----:R-:W-:Y:S01]  /*370a0*/  F2FP.F16.F32.PACK_AB R14, RZ, R221 ;  /* 0x000000ddff0e723e */ /* 0x001fe200000000ff */
[----:B------:R-:W2:Y:S03]  /*370b0*/  LDL.LU R219, [R1+0x2c0] ;  /* 0x0002c00001db7983 */ /* 0x000ea60000300800 */
[----:B------:R-:W-:Y:S01]  /*370c0*/  PRMT R21, R14, 0x7610, R21 ;  /* 0x000076100e157816 */ /* 0x000fe20000000015 */
[----:B------:R-:W-:Y:S01]  /*370d0*/  @P4 IMAD.MOV.U32 R14, RZ, RZ, R22 ;  /* 0x000000ffff0e4224 */ /* 0x000fe200078e0016 */
[----:B------:R0:W-:Y:S01]  /*370e0*/  @P3 STG.E.U16 desc[UR36][R12.64+0x162], R19 ;  /* 0x000162130c003986 */ /* 0x0001e2000c101524 */
[C---:B------:R-:W-:Y:S02]  /*370f0*/  ISETP.GT.AND P2, PT, R0.reuse, 0x188, P2 ;  /* 0x000001880000780c */ /* 0x040fe40001744270 */
[----:B-1----:R-:W-:Y:S01]  /*37100*/  F2FP.F16.F32.PACK_AB R20, RZ, R220 ;  /* 0x000000dcff14723e */ /* 0x002fe200000000ff */
[----:B------:R1:W-:Y:S01]  /*37110*/  @P4 STG.E.U16 desc[UR36][R14.64+0x170], R21 ;  /* 0x000170150e004986 */ /* 0x0003e2000c101524 */
[----:B------:R-:W-:-:S03]  /*37120*/  ISETP.GT.AND P1, PT, R0, 0x188, P1 ;  /* 0x000001880000780c */ /* 0x000fc60000f24270 */
[----:B------:R-:W3:Y:S01]  /*37130*/  LDL.LU R221, [R1+0x2bc] ;  /* 0x0002bc0001dd7983 */ /* 0x000ee20000300800 */
[----:B0-----:R-:W-:-:S03]  /*37140*/  F2FP.F16.F32.PACK_AB R19, RZ, R222 ;  /* 0x000000deff13723e */ /* 0x001fc600000000ff */
[----:B------:R-:W4:Y:S01]  /*37150*/  LDL.LU R220, [R1+0x2b8] ;  /* 0x0002b80001dc7983 */ /* 0x000f220000300800 */
[----:B-1----:R-:W-:-:S03]  /*37160*/  @P0 IMAD.MOV.U32 R14, RZ, RZ, R22 ;  /* 0x000000ffff0e0224 */ /* 0x002fc600078e0016 */
[----:B------:R-:W5:Y:S04]  /*37170*/  LDL.LU R222, [R1+0x2b4] ;  /* 0x0002b40001de7983 */ /* 0x000f680000300800 */
[----:B------:R0:W-:Y:S04]  /*37180*/  @P0 STG.E.U16 desc[UR36][R14.64+0x172], R20 ;  /* 0x000172140e000986 */ /* 0x0001e8000c101524 */
[----:B------:R1:W-:Y:S01]  /*37190*/  @P2 STG.E.U16 desc[UR36][R12.64+0x170], R19 ;  /* 0x000170130c002986 */ /* 0x0003e2000c101524 */
[----:B0-----:R-:W-:-:S03]  /*371a0*/  F2FP.F16.F32.PACK_AB R14, RZ, R223 ;  /* 0x000000dfff0e723e */ /* 0x001fc600000000ff */
[----:B------:R-:W2:Y:S01]  /*371b0*/  LDL.LU R15, [R1+0x180] ;  /* 0x00018000010f7983 */ /* 0x000ea20000300800 */
[----:B------:R-:W-:-:S03]  /*371c0*/  PRMT R21, R14, 0x7610, R21 ;  /* 0x000076100e157816 */ /* 0x000fc60000000015 */
[----:B------:R-:W3:Y:S04]  /*371d0*/  LDL.LU R20, [R1+0x188] ;  /* 0x0001880001147983 */ /* 0x000ee80000300800 */
[----:B-1----:R-:W4:Y:S04]  /*371e0*/  LDL.LU R19, [R1+0x184] ;  /* 0x0001840001137983 */ /* 0x002f280000300800 */
[----:B------:R-:W5:Y:S04]  /*371f0*/  LDL.LU R223, [R1+0x2b0] ;  /* 0x0002b00001df7983 */ /* 0x000f680000300800 */
[----:B------:R0:W-:Y:S04]  /*37200*/  @P1 STG.E.U16 desc[UR36][R12.64+0x172], R21 ;  /* 0x000172150c001986 */ /* 0x0001e8000c101524 */
[----:B0-----:R-:W5:Y:S01]  /*37210*/  LDL.LU R13, [R1+0x18c] ;  /* 0x00018c00010d7983 */ /* 0x001f620000300800 */
[----:B------:R-:W-:-:S02]  /*37220*/  ISETP.GT.AND P6, PT, R3, 0xc0, PT ;  /* 0x000000c00300780c */ /* 0x000fc40003fc4270 */
[----:B------:R-:W-:Y:S01]  /*37230*/  ISETP.GT.AND P5, PT, R3, 0xc1, PT ;  /* 0x000000c10300780c */ /* 0x000fe20003fa4270 */
[----:B------:R-:W5:Y:S01]  /*37240*/  LDL.LU R21, [R1+0x2ac] ;  /* 0x0002ac0001157983 */ /* 0x000f620000300800 */
[C---:B------:R-:W-:Y:S02]  /*37250*/  ISETP.GT.AND P2, PT, R0.reuse, RZ, P6 ;  /* 0x000000ff0000720c */ /* 0x040fe40003744270 */
[C---:B------:R-:W-:Y:S02]  /*37260*/  ISETP.GT.AND P3, PT, R0.reuse, RZ, P5 ;  /* 0x000000ff0000720c */ /* 0x040fe40002f64270 */
[C---:B------:R-:W-:Y:S02]  /*37270*/  ISETP.GT.AND P4, PT, R0.reuse, 0x8, P6 ;  /* 0x000000080000780c */ /* 0x040fe40003784270 */
[----:B------:R-:W-:Y:S01]  /*37280*/  ISETP.GT.AND P0, PT, R0, 0x8, P5 ;  /* 0x000000080000780c */ /* 0x000fe20002f04270 */
[-C--:B--2---:R-:W-:Y:S01]  /*37290*/  FMUL R15, R15, R2.reuse ;  /* 0x000000020f0f7220 */ /* 0x084fe20000400000 */
[----:B---3--:R-:W-:-:S04]  /*372a0*/  FMUL R20, R20, R2 ;  /* 0x0000000214147220 */ /* 0x008fc80000400000 */
[----:B------:R-:W-:Y:S01]  /*372b0*/  F2FP.F16.F32.PACK_AB R15, RZ, R15 ;  /* 0x0000000fff0f723e */ /* 0x000fe200000000ff */
[----:B----4-:R-:W-:Y:S01]  /*372c0*/  FMUL R19, R19, R2 ;  /* 0x0000000213137220 */ /* 0x010fe20000400000 */
[----:B------:R-:W-:Y:S02]  /*372d0*/  F2FP.F16.F32.PACK_AB R12, RZ, R20 ;  /* 0x00000014ff0c723e */ /* 0x000fe400000000ff */
[----:B------:R-:W2:Y:S02]  /*372e0*/  LDL.LU R20, [R1+0x2a8] ;  /* 0x0002a80001147983 */ /* 0x000ea40000300800 */
[----:B------:R-:W-:Y:S02]  /*372f0*/  F2FP.F16.F32.PACK_AB R14, RZ, R19 ;  /* 0x00000013ff0e723e */ /* 0x000fe400000000ff */
[----:B------:R-:W-:Y:S02]  /*37300*/  PRMT R19, R15, 0x7610, R19 ;  /* 0x000076100f137816 */ /* 0x000fe40000000013 */
[----:B------:R-:W-:Y:S01]  /*37310*/  PRMT R15, R12, 0x7610, R15 ;  /* 0x000076100c0f7816 */ /* 0x000fe2000000000f */
[----:B------:R0:W-:Y:S01]  /*37320*/  @P3 STG.E.U16 desc[UR36][R10.64+0x182], R14 ;  /* 0x0001820e0a003986 */ /* 0x0001e2000c101524 */
[----:B-----5:R-:W-:-:S03]  /*37330*/  FMUL R13, R13, R2 ;  /* 0x000000020d0d7220 */ /* 0x020fc60000400000 */
[----:B------:R1:W-:Y:S02]  /*37340*/  @P2 STG.E.U16 desc[UR36][R10.64+0x180], R19 ;  /* 0x000180130a002986 */ /* 0x0003e4000c101524 */
[----:B------:R-:W-:-:S04]  /*37350*/  F2FP.F16.F32.PACK_AB R12, RZ, R13 ;  /* 0x0000000dff0c723e */ /* 0x000fc800000000ff */
[----:B0-----:R-:W-:Y:S01]  /*37360*/  PRMT R14, R12, 0x7610, R14 ;  /* 0x000076100c0e7816 */ /* 0x001fe2000000000e */
[----:B-1----:R-:W3:Y:S04]  /*37370*/  LDL.LU R19, [R1+0x2a4] ;  /* 0x0002a40001137983 */ /* 0x002ee80000300800 */
[----:B------:R-:W4:Y:S04]  /*37380*/  LDL.LU R13, [R1+0x190] ;  /* 0x00019000010d7983 */ /* 0x000f280000300800 */
[----:B------:R-:W5:Y:S04]  /*37390*/  LDL.LU R12, [R1+0x194] ;  /* 0x00019400010c7983 */ /* 0x000f680000300800 */
[----:B------:R-:W-:Y:S04]  /*373a0*/  @P4 STG.E.U16 desc[UR36][R4.64+0x180], R15 ;  /* 0x0001800f04004986 */ /* 0x000fe8000c101524 */
[----:B------:R0:W-:Y:S04]  /*373b0*/  @P0 STG.E.U16 desc[UR36][R4.64+0x182], R14 ;  /* 0x0001820e04000986 */ /* 0x0001e8000c101524 */
[----:B0-----:R-:W2:Y:S01]  /*373c0*/  LDL.LU R14, [R1+0x198] ;  /* 0x00019800010e7983 */ /* 0x001ea20000300800 */
[----:B------:R-:W-:-:S02]  /*373d0*/  ISETP.GT.AND P6, PT, R3, 0xc8, PT ;  /* 0x000000c80300780c */ /* 0x000fc40003fc4270 */
[----:B------:R-:W-:Y:S02]  /*373e0*/  ISETP.GT.AND P5, PT, R3, 0xc9, PT ;  /* 0x000000c90300780c */ /* 0x000fe40003fa4270 */
[C---:B------:R-:W-:Y:S02]  /*373f0*/  ISETP.GT.AND P1, PT, R0.reuse, RZ, P6 ;  /* 0x000000ff0000720c */ /* 0x040fe40003724270 */
[C---:B------:R-:W-:Y:S02]  /*37400*/  ISETP.GT.AND P2, PT, R0.reuse, RZ, P5 ;  /* 0x000000ff0000720c */ /* 0x040fe40002f44270 */
[----:B------:R-:W-:Y:S01]  /*37410*/  ISETP.GT.AND P0, PT, R0, 0x8, P6 ;  /* 0x000000080000780c */ /* 0x000fe20003704270 */
[-C--:B----4-:R-:W-:Y:S01]  /*37420*/  FMUL R13, R13, R2.reuse ;  /* 0x000000020d0d7220 */ /* 0x090fe20000400000 */
[----:B-----5:R-:W-:-:S04]  /*37430*/  FMUL R12, R12, R2 ;  /* 0x000000020c0c7220 */ /* 0x020fc80000400000 */
[----:B------:R-:W-:Y:S02]  /*37440*/  F2FP.F16.F32.PACK_AB R13, RZ, R13 ;  /* 0x0000000dff0d723e */ /* 0x000fe400000000ff */
[----:B------:R-:W-:Y:S02]  /*37450*/  F2FP.F16.F32.PACK_AB R12, RZ, R12 ;  /* 0x0000000cff0c723e */ /* 0x000fe400000000ff */
[----:B------:R-:W-:Y:S02]  /*37460*/  PRMT R15, R13, 0x7610, R15 ;  /* 0x000076100d0f7816 */ /* 0x000fe4000000000f */
[----:B------:R-:W-:Y:S01]  /*37470*/  PRMT R13, R12, 0x7610, R13 ;  /* 0x000076100c0d7816 */ /* 0x000fe2000000000d */
[----:B--2---:R-:W-:Y:S02]  /*37480*/  FMUL R14, R14, R2 ;  /* 0x000000020e0e7220 */ /* 0x004fe40000400000 */
[----:B------:R-:W-:Y:S03]  /*37490*/  @P1 STG.E.U16 desc[UR36][R10.64+0x190], R15 ;  /* 0x0001900f0a001986 */ /* 0x000fe6000c101524 */
[----:B------:R-:W-:Y:S01]  /*374a0*/  F2FP.F16.F32.PACK_AB R12, RZ, R14 ;  /* 0x0000000eff0c723e */ /* 0x000fe200000000ff */
[----:B------:R0:W-:Y:S04]  /*374b0*/  @P2 STG.E.U16 desc[UR36][R10.64+0x192], R13 ;  /* 0x0001920d0a002986 */ /* 0x0001e8000c101524 */
[----:B------:R1:W-:Y:S04]  /*374c0*/  @P0 STG.E.U16 desc[UR36][R4.64+0x190], R12 ;  /* 0x0001900c04000986 */ /* 0x0003e8000c101524 */
[----:B0-----:R-:W2:Y:S04]  /*374d0*/  LDL.LU R13, [R1+0x19c] ;  /* 0x00019c00010d7983 */ /* 0x001ea80000300800 */
[----:B-1----:R-:W4:Y:S01]  /*374e0*/  LDL.LU R12, [R1+0x1a0] ;  /* 0x0001a000010c7983 */ /* 0x002f220000300800 */
[-C--:B--2---:R-:W-:Y:S01]  /*374f0*/  FMUL R13, R13, R2.reuse ;  /* 0x000000020d0d7220 */ /* 0x084fe20000400000 */
[----:B----4-:R-:W-:-:S04]  /*37500*/  FMUL R12, R12, R2 ;  /* 0x000000020c0c7220 */ /* 0x010fc80000400000 */
[----:B------:R-:W-:Y:S02]  /*37510*/  F2FP.F16.F32.PACK_AB R13, RZ, R13 ;  /* 0x0000000dff0d723e */ /* 0x000fe400000000ff */
[----:B------:R-:W-:Y:S02]  /*37520*/  F2FP.F16.F32.PACK_AB R12, RZ, R12 ;  /* 0x0000000cff0c723e */ /* 0x000fe400000000ff */
[----:B------:R-:W-:Y:S02]  /*37530*/  PRMT R14, R13, 0x7610, R14 ;  /* 0x000076100d0e7816 */ /* 0x000fe4000000000e */
[----:B------:R-:W-:Y:S02]  /*37540*/  PRMT R13, R12, 0x7610, R13 ;  /* 0x000076100c0d7816 */ /* 0x000fe4000000000d */
[----:B------:R-:W2:Y:S01]  /*37550*/  LDL.LU R12, [R1+0x1a4] ;  /* 0x0001a400010c7983 */ /* 0x000ea20000300800 */
[----:B------:R-:W-:Y:S02]  /*37560*/  ISETP.GT.AND P3, PT, R3, 0xd0, PT ;  /* 0x000000d00300780c */ /* 0x000fe40003f64270 */
[----:B------:R-:W-:-:S02]  /*37570*/  ISETP.GT.AND P1, PT, R0, 0x8, P5 ;  /* 0x000000080000780c */ /* 0x000fc40002f24270 */
[----:B------:R-:W-:-:S11]  /*37580*/  ISETP.GT.AND P0, PT, R0, RZ, P3 ;  /* 0x000000ff0000720c */ /* 0x000fd60001f04270 */
[----:B------:R0:W-:Y:S04]  /*37590*/  @P1 STG.E.U16 desc[UR36][R4.64+0x192], R14 ;  /* 0x0001920e04001986 */ /* 0x0001e8000c101524 */
[----:B------:R1:W-:Y:S04]  /*375a0*/  @P0 STG.E.U16 desc[UR36][R10.64+0x1a0], R13 ;  /* 0x0001a00d0a000986 */ /* 0x0003e8000c101524 */
[----:B0-----:R-:W4:Y:S01]  /*375b0*/  LDL.LU R14, [R1+0x1b0] ;  /* 0x0001b000010e7983 */ /* 0x001f220000300800 */
[----:B--2---:R-:W-:-:S05]  /*375c0*/  FMUL R12, R12, R2 ;  /* 0x000000020c0c7220 */ /* 0x004fca0000400000 */
[----:B------:R-:W-:-:S04]  /*375d0*/  F2FP.F16.F32.PACK_AB R12, RZ, R12 ;  /* 0x0000000cff0c723e */ /* 0x000fc800000000ff */
[----:B-1----:R-:W-:Y:S02]  /*375e0*/  PRMT R13, R12, 0x7610, R13 ;  /* 0x000076100c0d7816 */ /* 0x002fe4000000000d */
[----:B------:R-:W2:Y:S01]  /*375f0*/  LDL.LU R12, [R1+0x1a8] ;  /* 0x0001a800010c7983 */ /* 0x000ea20000300800 */
[----:B------:R-:W-:-:S04]  /*37600*/  ISETP.GT.AND P2, PT, R3, 0xd1, PT ;  /* 0x000000d10300780c */ /* 0x000fc80003f44270 */
[----:B------:R-:W-:-:S13]  /*37610*/  ISETP.GT.AND P0, PT, R0, RZ, P2 ;  /* 0x000000ff0000720c */ /* 0x000fda0001704270 */
[----:B------:R0:W-:Y:S01]  /*37620*/  @P0 STG.E.U16 desc[UR36][R10.64+0x1a2], R13 ;  /* 0x0001a20d0a000986 */ /* 0x0001e2000c101524 */
[----:B--2---:R-:W-:-:S05]  /*37630*/  FMUL R12, R12, R2 ;  /* 0x000000020c0c7220 */ /* 0x004fca0000400000 */
[----:B------:R-:W-:-:S04]  /*37640*/  F2FP.F16.F32.PACK_AB R12, RZ, R12 ;  /* 0x0000000cff0c723e */ /* 0x000fc800000000ff */
[----:B0-----:R-:W-:Y:S02]  /*37650*/  PRMT R13, R12, 0x7610, R13 ;  /* 0x000076100c0d7816 */ /* 0x001fe4000000000d */
[----:B------:R-:W2:Y:S01]  /*37660*/  LDL.LU R12, [R1+0x1ac] ;  /* 0x0001ac00010c7983 */ /* 0x000ea20000300800 */
[----:B------:R-:W-:-:S13]  /*37670*/  ISETP.GT.AND P0, PT, R0, 0x8, P3 ;  /* 0x000000080000780c */ /* 0x000fda0001f04270 */
[----:B------:R-:W-:Y:S01]  /*37680*/  @P0 STG.E.U16 desc[UR36][R4.64+0x1a0], R13 ;  /* 0x0001a00d04000986 */ /* 0x000fe2000c101524 */
[----:B------:R-:W-:Y:S02]  /*37690*/  ISETP.GT.AND P0, PT, R0, 0x8, P2 ;  /* 0x000000080000780c */ /* 0x000fe40001704270 */
[----:B------:R-:W-:Y:S01]  /*376a0*/  ISETP.GT.AND P2, PT, R3, 0xd8, PT ;  /* 0x000000d80300780c */ /* 0x000fe20003f44270 */
[----:B----4-:R-:W-:-:S05]  /*376b0*/  FMUL R14, R14, R2 ;  /* 0x000000020e0e7220 */ /* 0x010fca0000400000 */
[----:B------:R-:W-:Y:S01]  /*376c0*/  F2FP.F16.F32.PACK_AB R14, RZ, R14 ;  /* 0x0000000eff0e723e */ /* 0x000fe200000000ff */
[----:B--2---:R-:W-:-:S05]  /*376d0*/  FMUL R12, R12, R2 ;  /* 0x000000020c0c7220 */ /* 0x004fca0000400000 */
[----:B------:R-:W-:-:S05]  /*376e0*/  F2FP.F16.F32.PACK_AB R12, RZ, R12 ;  /* 0x0000000cff0c723e */ /* 0x000fca00000000ff */
[----:B------:R0:W-:Y:S02]  /*376f0*/  @P0 STG.E.U16 desc[UR36][R4.64+0x1a2], R12 ;  /* 0x0001a20c04000986 */ /* 0x0001e4000c101524 */
[----:B0-----:R-:W-:-:S04]  /*37700*/  IADD3 R12, P0, R8, UR5, RZ ;  /* 0x00000005080c7c10 */ /* 0x001fc8000ff1e0ff */
[----:B------:R-:W-:Y:S02]  /*37710*/  IADD3.X R13, R9, UR4, RZ, P0, !PT ;  /* 0x00000004090d7c10 */ /* 0x000fe400087fe4ff */
[----:B------:R-:W-:-:S13]  /*37720*/  ISETP.GT.AND P0, PT, R0, RZ, P2 ;  /* 0x000000ff0000720c */ /* 0x000fda0001704270 */
        /* <DEDUP_REMOVED lines=329> */
[C---:B------:R-:W-:Y:S02]  /*38bc0*/  ISETP.GT.AND P5, PT, R3.reuse, 0x168, PT ;  /* 0x000001680300780c */ /* 0x040fe40003fa4270 */
[C---:B------:R-:W-:Y:S02]  /*38bd0*/  ISETP.GT.AND P3, PT, R3.reuse, 0x169, PT ;  /* 0x000001690300780c */ /* 0x040fe40003f64270 */
[----:B------:R-:W-:Y:S01]  /*38be0*/  ISETP.GT.AND P4, PT, R3, 0x171, PT ;  /* 0x000001710300780c */ /* 0x000fe20003f84270 */
[----:B--2---:R-:W-:-:S05]  /*38bf0*/  FMUL R14, R14, R2 ;  /* 0x000000020e0e7220 */ /* 0x004fca0000400000 */
[----:B------:R-:W-:-:S05]  /*38c00*/  F2FP.F16.F32.PACK_AB R14, RZ, R14 ;  /* 0x0000000eff0e723e */ /* 0x000fca00000000ff */
[----:B------:R3:W-:Y:S01]  /*38c10*/  @P0 STG.E.U16 desc[UR36][R10.64+0x2a0], R14 ;  /* 0x0002a00e0a000986 */ /* 0x0007e2000c101524 */
[----:B------:R-:W-:Y:S01]  /*38c20*/  ISETP.GT.AND P0, PT, R0, RZ, P1 ;  /* 0x000000ff0000720c */ /* 0x000fe20000f04270 */
[----:B---3--:R-:W-:-:S05]  /*38c30*/  FMUL R14, R19, R2 ;  /* 0x00000002130e7220 */ /* 0x008fca0000400000 */
        /* <DEDUP_REMOVED lines=94> */
[----:B------:R-:W5:Y:S01]  /*39220*/  LDL.LU R21, [R1+0x12c] ;  /* 0x00012c0001157983 */ /* 0x000f620000300800 */
[----:B------:R-:W-:-:S03]  /*39230*/  F2FP.F16.F32.PACK_AB R10, RZ, R10 ;  /* 0x0000000aff0a723e */ /* 0x000fc600000000ff */
[----:B------:R-:W5:Y:S04]  /*39240*/  LDL.LU R223, [R1+0x130] ;  /* 0x0001300001df7983 */ /* 0x000f680000300800 */
[----:B------:R-:W5:Y:S04]  /*39250*/  LDL.LU R222, [R1+0x134] ;  /* 0x0001340001de7983 */ /* 0x000f680000300800 */
[----:B------:R-:W5:Y:S04]  /*39260*/  LDL.LU R220, [R1+0x138] ;  /* 0x0001380001dc7983 */ /* 0x000f680000300800 */
[----:B------:R-:W5:Y:S04]  /*39270*/  LDL.LU R221, [R1+0x13c] ;  /* 0x00013c0001dd7983 */ /* 0x000f680000300800 */
[----:B------:R-:W5:Y:S04]  /*39280*/  LDL.LU R219, [R1+0x140] ;  /* 0x0001400001db7983 */ /* 0x000f680000300800 */
[----:B------:R0:W-:Y:S04]  /*39290*/  @P6 STG.E.U16 desc[UR36][R4.64+0x2f0], R10 ;  /* 0x0002f00a04006986 */ /* 0x0001e8000c101524 */
[----:B------:R-:W5:Y:S04]  /*392a0*/  LDL.LU R216, [R1+0x144] ;  /* 0x0001440001d87983 */ /* 0x000f680000300800 */
        /* <DEDUP_REMOVED lines=10> */
[----:B0-----:R-:W-:-:S03]  /*39350*/  FMUL R10, R225, R2 ;  /* 0x00000002e10a7220 */ /* 0x001fc60000400000 */
[----:B------:R-:W5:Y:S04]  /*39360*/  LDL.LU R229, [R1+0x16c] ;  /* 0x00016c0001e57983 */ /* 0x000f680000300800 */
[----:B------:R-:W5:Y:S04]  /*39370*/  LDL.LU R228, [R1+0x170] ;  /* 0x0001700001e47983 */ /* 0x000f680000300800 */
[----:B------:R-:W5:Y:S04]  /*39380*/  LDL.LU R227, [R1+0x174] ;  /* 0x0001740001e37983 */ /* 0x000f680000300800 */
[----:B------:R-:W5:Y:S01]  /*39390*/  LDL.LU R226, [R1+0x178] ;  /* 0x0001780001e27983 */ /* 0x000f620000300800 */
[----:B------:R-:W-:-:S03]  /*393a0*/  F2FP.F16.F32.PACK_AB R10, RZ, R10 ;  /* 0x0000000aff0a723e */ /* 0x000fc600000000ff */
[----:B------:R-:W5:Y:S04]  /*393b0*/  LDL.LU R225, [R1+0x17c] ;  /* 0x00017c0001e17983 */ /* 0x000f680000300800 */
[----:B------:R0:W-:Y:S04]  /*393c0*/  @P6 STG.E.U16 desc[UR36][R4.64+0x2f2], R10 ;  /* 0x0002f20a04006986 */ /* 0x0001e8000c101524 */
[----:B0-----:R-:W2:Y:S04]  /*393d0*/  LDL.LU R4, [R1] ;  /* 0x0000000001047983 */ /* 0x001ea80000300800 */
[----:B------:R-:W3:Y:S04]  /*393e0*/  LDL.LU R5, [R1+0x4] ;  /* 0x0000040001057983 */ /* 0x000ee80000300800 */
[----:B------:R-:W4:Y:S01]  /*393f0*/  LDL.LU R10, [R1+0x8] ;  /* 0x00000800010a7983 */ /* 0x000f220000300800 */
[----:B------:R-:W-:-:S04]  /*39400*/  ISETP.GT.AND P6, PT, R3, 0xc0, PT ;  /* 0x000000c00300780c */ /* 0x000fc80003fc4270 */
[----:B------:R-:W-:Y:S01]  /*39410*/  ISETP.GT.AND P6, PT, R0, 0x80, P6 ;  /* 0x000000800000780c */ /* 0x000fe200037c4270 */
[----:B--2---:R-:W-:-:S05]  /*39420*/  FMUL R4, R4, R2 ;  /* 0x0000000204047220 */ /* 0x004fca0000400000 */
[----:B------:R-:W-:-:S07]  /*39430*/  F2FP.F16.F32.PACK_AB R4, RZ, R4 ;  /* 0x00000004ff04723e */ /* 0x000fce00000000ff */
[----:B------:R3:W-:Y:S01]  /*39440*/  @P6 STG.E.U16 desc[UR36][R8.64+0x180], R4 ;  /* 0x0001800408006986 */ /* 0x0007e2000c101524 */
[----:B------:R-:W-:-:S04]  /*39450*/  ISETP.GT.AND P6, PT, R3, 0xc1, PT ;  /* 0x000000c10300780c */ /* 0x000fc80003fc4270 */
[----:B------:R-:W-:Y:S01]  /*39460*/  ISETP.GT.AND P6, PT, R0, 0x80, P6 ;  /* 0x000000800000780c */ /* 0x000fe200037c4270 */
[----:B---3--:R-:W-:-:S05]  /*39470*/  FMUL R4, R5, R2 ;  /* 0x0000000205047220 */ /* 0x008fca0000400000 */
[----:B------:R-:W-:-:S07]  /*39480*/  F2FP.F16.F32.PACK_AB R4, RZ, R4 ;  /* 0x00000004ff04723e */ /* 0x000fce00000000ff */
[----:B------:R0:W-:Y:S02]  /*39490*/  @P6 STG.E.U16 desc[UR36][R8.64+0x182], R4 ;  /* 0x0001820408006986 */ /* 0x0001e4000c101524 */
[----:B0-----:R-:W-:-:S04]  /*394a0*/  IADD3 R4, P6, R6, UR5, RZ ;  /* 0x0000000506047c10 */ /* 0x001fc8000ffde0ff */
[----:B------:R-:W-:Y:S02]  /*394b0*/  IADD3.X R5, R7, UR4, RZ, P6, !PT ;  /* 0x0000000407057c10 */ /* 0x000fe4000b7fe4ff */
[----:B------:R-:W-:Y:S01]  /*394c0*/  ISETP.GT.AND P6, PT, R3, 0xc0, PT ;  /* 0x000000c00300780c */ /* 0x000fe20003fc4270 */
[----:B----4-:R-:W-:-:S03]  /*394d0*/  FMUL R10, R10, R2 ;  /* 0x000000020a0a7220 */ /* 0x010fc60000400000 */
[----:B------:R-:W-:Y:S02]  /*394e0*/  ISETP.GT.AND P6, PT, R0, 0x88, P6 ;  /* 0x000000880000780c */ /* 0x000fe400037c4270 */
[----:B------:R-:W-:-:S11]  /*394f0*/  F2FP.F16.F32.PACK_AB R10, RZ, R10 ;  /* 0x0000000aff0a723e */ /* 0x000fd600000000ff */
        /* <DEDUP_REMOVED lines=406> */
[-C--:B------:R-:W-:Y:S01]  /*3ae60*/  FMUL R11, R11, R2.reuse ;  /* 0x000000020b0b7220 */ /* 0x080fe20000400000 */
[----:B--2---:R-:W-:-:S05]  /*3ae70*/  FMUL R10, R10, R2 ;  /* 0x000000020a0a7220 */ /* 0x004fca0000400000 */
[----:B------:R-:W-:-:S06]  /*3ae80*/  F2FP.F16.F32.PACK_AB R10, RZ, R10 ;  /* 0x0000000aff0a723e */ /* 0x000fcc00000000ff */
[----:B------:R0:W-:Y:S04]  /*3ae90*/  @P6 STG.E.U16 desc[UR36][R12.64+0x290], R10 ;  /* 0x0002900a0c006986 */ /* 0x0001e8000c101524 */
[----:B0-----:R-:W2:Y:S01]  /*3aea0*/  LDL.LU R10, [R1+0x120] ;  /* 0x00012000010a7983 */ /* 0x001ea20000300800 */
[----:B------:R-:W-:-:S04]  /*3aeb0*/  ISETP.GT.AND P6, PT, R3, 0x149, PT ;  /* 0x000001490300780c */ /* 0x000fc80003fc4270 */
[----:B------:R-:W-:Y:S02]  /*3aec0*/  ISETP.GT.AND P6, PT, R0, 0x88, P6 ;  /* 0x000000880000780c */ /* 0x000fe400037c4270 */
[----:B------:R-:W-:-:S04]  /*3aed0*/  F2FP.F16.F32.PACK_AB R11, RZ, R11 ;  /* 0x0000000bff0b723e */ /* 0x000fc800000000ff */
[----:B------:R-:W-:-:S07]  /*3aee0*/  PRMT R14, R11, 0x7610, R14 ;  /* 0x000076100b0e7816 */ /* 0x000fce000000000e */
[----:B------:R0:W-:Y:S01]  /*3aef0*/  @P6 STG.E.U16 desc[UR36][R12.64+0x292], R14 ;  /* 0x0002920e0c006986 */ /* 0x0001e2000c101524 */
[----:B------:R-:W-:-:S04]  /*3af00*/  ISETP.GT.AND P6, PT, R3, 0x150, PT ;  /* 0x000001500300780c */ /* 0x000fc80003fc4270 */
[----:B------:R-:W-:Y:S01]  /*3af10*/  ISETP.GT.AND P6, PT, R0, 0x80, P6 ;  /* 0x000000800000780c */ /* 0x000fe200037c4270 */
[----:B--2---:R-:W-:-:S05]  /*3af20*/  FMUL R11, R10, R2 ;  /* 0x000000020a0b7220 */ /* 0x004fca0000400000 */
[----:B------:R-:W-:Y:S01]  /*3af30*/  F2FP.F16.F32.PACK_AB R11, RZ, R11 ;  /* 0x0000000bff0b723e */ /* 0x000fe200000000ff */
[----:B------:R-:W-:-:S06]  /*3af40*/  FMUL R10, R19, R2 ;  /* 0x00000002130a7220 */ /* 0x000fcc0000400000 */
[----:B------:R1:W-:Y:S01]  /*3af50*/  @P6 STG.E.U16 desc[UR36][R8.64+0x2a0], R11 ;  /* 0x0002a00b08006986 */ /* 0x0003e2000c101524 */
[----:B------:R-:W-:-:S04]  /*3af60*/  ISETP.GT.AND P6, PT, R3, 0x151, PT ;  /* 0x000001510300780c */ /* 0x000fc80003fc4270 */
[----:B------:R-:W-:Y:S02]  /*3af70*/  ISETP.GT.AND P6, PT, R0, 0x80, P6 ;  /* 0x000000800000780c */ /* 0x000fe400037c4270 */
[----:B------:R-:W-:-:S04]  /*3af80*/  F2FP.F16.F32.PACK_AB R10, RZ, R10 ;  /* 0x0000000aff0a723e */ /* 0x000fc800000000ff */
[----:B------:R-:W-:Y:S01]  /*3af90*/  PRMT R15, R10, 0x7610, R15 ;  /* 0x000076100a0f7816 */ /* 0x000fe2000000000f */
[----:B------:R-:W-:-:S06]  /*3afa0*/  FMUL R10, R20, R2 ;  /* 0x00000002140a7220 */ /* 0x000fcc0000400000 */
[----:B------:R2:W-:Y:S01]  /*3afb0*/  @P6 STG.E.U16 desc[UR36][R8.64+0x2a2], R15 ;  /* 0x0002a20f08006986 */ /* 0x0005e2000c101524 */
[----:B------:R-:W-:-:S04]  /*3afc0*/  ISETP.GT.AND P6, PT, R3, 0x150, PT ;  /* 0x000001500300780c */ /* 0x000fc80003fc4270 */
[----:B------:R-:W-:Y:S02]  /*3afd0*/  ISETP.GT.AND P6, PT, R0, 0x88, P6 ;  /* 0x000000880000780c */ /* 0x000fe400037c4270 */
[----:B------:R-:W-:-:S04]  /*3afe0*/  F2FP.F16.F32.PACK_AB R10, RZ, R10 ;  /* 0x0000000aff0a723e */ /* 0x000fc800000000ff */
[----:B0-----:R-:W-:Y:S01]  /*3aff0*/  PRMT R14, R10, 0x7610, R14 ;  /* 0x000076100a0e7816 */ /* 0x001fe2000000000e */
[----:B-----5:R-:W-:-:S06]  /*3b000*/  FMUL R10, R21, R2 ;  /* 0x00000002150a7220 */ /* 0x020fcc0000400000 */
[----:B------:R0:W-:Y:S01]  /*3b010*/  @P6 STG.E.U16 desc[UR36][R12.64+0x2a0], R14 ;  /* 0x0002a00e0c006986 */ /* 0x0001e2000c101524 */
[----:B------:R-:W-:-:S04]  /*3b020*/  ISETP.GT.AND P6, PT, R3, 0x151, PT ;  /* 0x000001510300780c */ /* 0x000fc80003fc4270 */
[----:B------:R-:W-:Y:S02]  /*3b030*/  ISETP.GT.AND P6, PT, R0, 0x88, P6 ;  /* 0x000000880000780c */ /* 0x000fe400037c4270 */
[----:B------:R-:W-:-:S04]  /*3b040*/  F2FP.F16.F32.PACK_AB R10, RZ, R10 ;  /* 0x0000000aff0a723e */ /* 0x000fc800000000ff */
[----:B-1----:R-:W-:Y:S01]  /*3b050*/  PRMT R11, R10, 0x7610, R11 ;  /* 0x000076100a0b7816 */ /* 0x002fe2000000000b */
[----:B------:R-:W-:-:S06]  /*3b060*/  FMUL R10, R223, R2 ;  /* 0x00000002df0a7220 */ /* 0x000fcc0000400000 */
[----:B------:R1:W-:Y:S01]  /*3b070*/  @P6 STG.E.U16 desc[UR36][R12.64+0x2a2], R11 ;  /* 0x0002a20b0c006986 */ /* 0x0003e2000c101524 */
[----:B------:R-:W-:-:S04]  /*3b080*/  ISETP.GT.AND P6, PT, R3, 0x158, PT ;  /* 0x000001580300780c */ /* 0x000fc80003fc4270 */
[----:B------:R-:W-:Y:S02]  /*3b090*/  ISETP.GT.AND P6, PT, R0, 0x80, P6 ;  /* 0x000000800000780c */ /* 0x000fe400037c4270 */
[----:B------:R-:W-:-:S04]  /*3b0a0*/  F2FP.F16.F32.PACK_AB R10, RZ, R10 ;  /* 0x0000000aff0a723e */ /* 0x000fc800000000ff */
[----:B--2---:R-:W-:Y:S01]  /*3b0b0*/  PRMT R15, R10, 0x7610, R15 ;  /* 0x000076100a0f7816 */ /* 0x004fe2000000000f */
[----:B------:R-:W-:-:S06]  /*3b0c0*/  FMUL R10, R222, R2 ;  /* 0x00000002de0a7220 */ /* 0x000fcc0000400000 */
[----:B------:R2:W-:Y:S01]  /*3b0d0*/  @P6 STG.E.U16 desc[UR36][R8.64+0x2b0], R15 ;  /* 0x0002b00f08006986 */ /* 0x0005e2000c101524 */
[----:B------:R-:W-:-:S04]  /*3b0e0*/  ISETP.GT.AND P6, PT, R3, 0x159, PT ;  /* 0x000001590300780c */ /* 0x000fc80003fc4270 */
[----:B------:R-:W-:Y:S02]  /*3b0f0*/  ISETP.GT.AND P6, PT, R0, 0x80, P6 ;  /* 0x000000800000780c */ /* 0x000fe400037c4270 */
[----:B------:R-:W-:-:S04]  /*3b100*/  F2FP.F16.F32.PACK_AB R10, RZ, R10 ;  /* 0x0000000aff0a723e */ /* 0x000fc800000000ff */
[----:B0-----:R-:W-:Y:S01]  /*3b110*/  PRMT R14, R10, 0x7610, R14 ;  /* 0x000076100a0e7816 */ /* 0x001fe2000000000e */
[----:B------:R-:W-:-:S06]  /*3b120*/  FMUL R10, R220, R2 ;  /* 0x00000002dc0a7220 */ /* 0x000fcc0000400000 */
        /* <DEDUP_REMOVED lines=37> */
[----:B------:R-:W-:Y:S02]  /*3b380*/  ISETP.GT.AND P6, PT, R0, 0x80, P5 ;  /* 0x000000800000780c */ /* 0x000fe40002fc4270 */
[----:B------:R-:W-:-:S04]  /*3b390*/  F2FP.F16.F32.PACK_AB R10, RZ, R10 ;  /* 0x0000000aff0a723e */ /* 0x000fc800000000ff */
[----:B-1----:R-:W-:Y:S01]  /*3b3a0*/  PRMT R11, R10, 0x7610, R11 ;  /* 0x000076100a0b7816 */ /* 0x002fe2000000000b */
[----:B------:R-:W-:-:S06]  /*3b3b0*/  FMUL R10, R235, R2 ;  /* 0x00000002eb0a7220 */ /* 0x000fcc0000400000 */
[----:B------:R1:W-:Y:S01]  /*3b3c0*/  @P6 STG.E.U16 desc[UR36][R8.64+0x2d0], R11 ;  /* 0x0002d00b08006986 */ /* 0x0003e2000c101524 */
[----:B------:R-:W-:Y:S02]  /*3b3d0*/  ISETP.GT.AND P6, PT, R0, 0x80, P3 ;  /* 0x000000800000780c */ /* 0x000fe40001fc4270 */
[----:B------:R-:W-:-:S04]  /*3b3e0*/  F2FP.F16.F32.PACK_AB R10, RZ, R10 ;  /* 0x0000000aff0a723e */ /* 0x000fc800000000ff */
[----:B--2---:R-:W-:Y:S01]  /*3b3f0*/  PRMT R15, R10, 0x7610, R15 ;  /* 0x000076100a0f7816 */ /* 0x004fe2000000000f */
[----:B------:R-:W-:-:S06]  /*3b400*/  FMUL R10, R234, R2 ;  /* 0x00000002ea0a7220 */ /* 0x000fcc0000400000 */
[----:B------:R2:W-:Y:S01]  /*3b410*/  @P6 STG.E.U16 desc[UR36][R8.64+0x2d2], R15 ;  /* 0x0002d20f08006986 */ /* 0x0005e2000c101524 */
        /* <DEDUP_REMOVED lines=29> */
[----:B------:R-:W-:Y:S01]  /*3b5f0*/  @P6 STG.E.U16 desc[UR36][R12.64+0x2e2], R15 ;  /* 0x0002e20f0c006986 */ /* 0x000fe2000c101524 */
[----:B------:R-:W-:Y:S02]  /*3b600*/  ISETP.GT.AND P6, PT, R0, 0x80, P2 ;  /* 0x000000800000780c */ /* 0x000fe400017c4270 */
[----:B------:R-:W-:-:S04]  /*3b610*/  F2FP.F16.F32.PACK_AB R10, RZ, R10 ;  /* 0x0000000aff0a723e */ /* 0x000fc800000000ff */
[----:B0-----:R-:W-:Y:S01]  /*3b620*/  PRMT R14, R10, 0x7610, R14 ;  /* 0x000076100a0e7816 */ /* 0x001fe2000000000e */
[----:B------:R-:W-:-:S06]  /*3b630*/  FMUL R10, R227, R2 ;  /* 0x00000002e30a7220 */ /* 0x000fcc0000400000 */
[----:B------:R-:W-:Y:S01]  /*3b640*/  @P6 STG.E.U16 desc[UR36][R8.64+0x2f0], R14 ;  /* 0x0002f00e08006986 */ /* 0x000fe2000c101524 */
[----:B------:R-:W-:Y:S02]  /*3b650*/  ISETP.GT.AND P6, PT, R0, 0x80, P1 ;  /* 0x000000800000780c */ /* 0x000fe40000fc4270 */
[----:B------:R-:W-:-:S04]  /*3b660*/  F2FP.F16.F32.PACK_AB R10, RZ, R10 ;  /* 0x0000000aff0a723e */ /* 0x000fc800000000ff */
[----:B-1----:R-:W-:Y:S01]  /*3b670*/  PRMT R11, R10, 0x7610, R11 ;  /* 0x000076100a0b7816 */ /* 0x002fe2000000000b */
        /* <DEDUP_REMOVED lines=8> */
[----:B------:R-:W-:Y:S01]  /*3b700*/  F2FP.F16.F32.PACK_AB R10, RZ, R10 ;  /* 0x0000000aff0a723e */ /* 0x000fe200000000ff */
[----:B------:R-:W-:-:S10]  /*3b710*/  FMUL R120, R120, R2 ;  /* 0x0000000278787220 */ /* 0x000fd40000400000 */
[----:B------:R1:W-:Y:S01]  /*3b720*/  @P6 STG.E.U16 desc[UR36][R12.64+0x2f2], R10 ;  /* 0x0002f20a0c006986 */ /* 0x0003e2000c101524 */
[----:B------:R-:W-:-:S04]  /*3b730*/  ISETP.GT.AND P6, PT, R3, 0xc0, PT ;  /* 0x000000c00300780c */ /* 0x000fc80003fc4270 */
[----:B------:R-:W-:Y:S02]  /*3b740*/  ISETP.GT.AND P6, PT, R0, 0x100, P6 ;  /* 0x000001000000780c */ /* 0x000fe400037c4270 */
[----:B------:R-:W-:Y:S01]  /*3b750*/  F2FP.F16.F32.PACK_AB R120, RZ, R120 ;  /* 0x00000078ff78723e */ /* 0x000fe200000000ff */
[----:B------:R-:W-:-:S10]  /*3b760*/  FMUL R121, R121, R2 ;  /* 0x0000000279797220 */ /* 0x000fd40000400000 */
[----:B------:R1:W-:Y:S01]  /*3b770*/  @P6 STG.E.U16 desc[UR36][R6.64+0x180], R120 ;  /* 0x0001807806006986 */ /* 0x0003e2000c101524 */
[----:B------:R-:W-:-:S04]  /*3b780*/  ISETP.GT.AND P6, PT, R3, 0xc1, PT ;  /* 0x000000c10300780c */ /* 0x000fc80003fc4270 */
[----:B------:R-:W-:Y:S02]  /*3b790*/  ISETP.GT.AND P6, PT, R0, 0x100, P6 ;  /* 0x000001000000780c */ /* 0x000fe400037c4270 */
[----:B------:R-:W-:Y:S01]  /*3b7a0*/  F2FP.F16.F32.PACK_AB R121, RZ, R121 ;  /* 0x00000079ff79723e */ /* 0x000fe200000000ff */
[----:B------:R-:W-:-:S10]  /*3b7b0*/  VIADD R23, R23, UR10 ;  /* 0x0000000a17177c36 */ /* 0x000fd40008000000 */
[----:B------:R1:W-:Y:S01]  /*3b7c0*/  @P6 STG.E.U16 desc[UR36][R6.64+0x182], R121 ;  /* 0x0001827906006986 */ /* 0x0003e2000c101524 */
[----:B------:R-:W-:-:S04]  /*3b7d0*/  IADD3 R8, P6, R22, UR5, RZ ;  /* 0x0000000516087c10 */ /* 0x000fc8000ffde0ff */
[----:B0-----:R-:W-:Y:S02]  /*3b7e0*/  IADD3.X R9, R23, UR4, RZ, P6, !PT ;  /* 0x0000000417097c10 */ /* 0x001fe4000b7fe4ff */
[----:B------:R-:W-:Y:S01]  /*3b7f0*/  ISETP.GT.AND P6, PT, R3, 0xc0, PT ;  /* 0x000000c00300780c */ /* 0x000fe20003fc4270 */
[----:B------:R-:W-:-:S03]  /*3b800*/  FMUL R122, R122, R2 ;  /* 0x000000027a7a7220 */ /* 0x000fc60000400000 */
        /* <DEDUP_REMOVED lines=881> */
[C---:B------:R-:W-:Y:S02]  /*3ef20*/  ISETP.GT.AND P6, PT, R0.reuse, 0x180, P3 ;  /* 0x000001800000780c */ /* 0x040fe40001fc4270 */
[----:B------:R-:W-:Y:S02]  /*3ef30*/  F2FP.F16.F32.PACK_AB R109, RZ, R109 ;  /* 0x0000006dff6d723e */ /* 0x000fe400000000ff */
[C---:B------:R-:W-:Y:S02]  /*3ef40*/  ISETP.GT.AND P5, PT, R0.reuse, 0x188, P5 ;  /* 0x000001880000780c */ /* 0x040fe40002fa4270 */
[----:B------:R-:W-:Y:S01]  /*3ef50*/  ISETP.GT.AND P3, PT, R0, 0x188, P3 ;  /* 0x000001880000780c */ /* 0x000fe20001f64270 */
[-C--:B------:R-:W-:Y:S01]  /*3ef60*/  FMUL R110, R110, R2.reuse ;  /* 0x000000026e6e7220 */ /* 0x080fe20000400000 */
[-C--:B------:R-:W-:Y:S01]  /*3ef70*/  FMUL R111, R111, R2.reuse ;  /* 0x000000026f6f7220 */ /* 0x080fe20000400000 */
[----:B------:R-:W-:-:S04]  /*3ef80*/  FMUL R112, R112, R2 ;  /* 0x0000000270707220 */ /* 0x000fc80000400000 */
[----:B------:R1:W-:Y:S01]  /*3ef90*/  @P6 STG.E.U16 desc[UR36][R22.64+0x2d2], R109 ;  /* 0x0002d26d16006986 */ /* 0x0003e2000c101524 */
[C---:B------:R-:W-:Y:S02]  /*3efa0*/  ISETP.GT.AND P6, PT, R0.reuse, 0x180, P0 ;  /* 0x000001800000780c */ /* 0x040fe400007c4270 */
[----:B------:R-:W-:Y:S02]  /*3efb0*/  F2FP.F16.F32.PACK_AB R110, RZ, R110 ;  /* 0x0000006eff6e723e */ /* 0x000fe400000000ff */
[----:B------:R-:W-:Y:S02]  /*3efc0*/  F2FP.F16.F32.PACK_AB R111, RZ, R111 ;  /* 0x0000006fff6f723e */ /* 0x000fe400000000ff */
[----:B------:R-:W-:Y:S02]  /*3efd0*/  F2FP.F16.F32.PACK_AB R112, RZ, R112 ;  /* 0x00000070ff70723e */ /* 0x000fe400000000ff */
[C---:B------:R-:W-:Y:S01]  /*3efe0*/  ISETP.GT.AND P0, PT, R0.reuse, 0x188, P0 ;  /* 0x000001880000780c */ /* 0x040fe20000704270 */
[----:B------:R1:W-:Y:S01]  /*3eff0*/  @P5 STG.E.U16 desc[UR36][R8.64+0x2d0], R110 ;  /* 0x0002d06e08005986 */ /* 0x0003e2000c101524 */
[----:B------:R-:W-:-:S03]  /*3f000*/  ISETP.GT.AND P5, PT, R0, 0x180, P4 ;  /* 0x000001800000780c */ /* 0x000fc600027a4270 */
[----:B------:R1:W-:Y:S01]  /*3f010*/  @P3 STG.E.U16 desc[UR36][R8.64+0x2d2], R111 ;  /* 0x0002d26f08003986 */ /* 0x0003e2000c101524 */
[C---:B------:R-:W-:Y:S02]  /*3f020*/  ISETP.GT.AND P4, PT, R0.reuse, 0x188, P4 ;  /* 0x000001880000780c */ /* 0x040fe40002784270 */
[C---:B------:R-:W-:Y:S01]  /*3f030*/  ISETP.GT.AND P3, PT, R0.reuse, 0x180, P1 ;  /* 0x000001800000780c */ /* 0x040fe20000f64270 */
[-C--:B------:R-:W-:Y:S01]  /*3f040*/  FMUL R113, R113, R2.reuse ;  /* 0x0000000271717220 */ /* 0x080fe20000400000 */
[----:B------:R1:W-:Y:S01]  /*3f050*/  @P6 STG.E.U16 desc[UR36][R22.64+0x2e0], R112 ;  /* 0x0002e07016006986 */ /* 0x0003e2000c101524 */
[C---:B------:R-:W-:Y:S02]  /*3f060*/  ISETP.GT.AND P6, PT, R0.reuse, 0x180, P2 ;  /* 0x000001800000780c */ /* 0x040fe400017c4270 */
[C---:B------:R-:W-:Y:S02]  /*3f070*/  ISETP.GT.AND P2, PT, R0.reuse, 0x188, P2 ;  /* 0x000001880000780c */ /* 0x040fe40001744270 */
[----:B------:R-:W-:Y:S01]  /*3f080*/  ISETP.GT.AND P1, PT, R0, 0x188, P1 ;  /* 0x000001880000780c */ /* 0x000fe20000f24270 */
[-C--:B------:R-:W-:Y:S01]  /*3f090*/  FMUL R114, R114, R2.reuse ;  /* 0x0000000272727220 */ /* 0x080fe20000400000 */
[-C--:B------:R-:W-:Y:S01]  /*3f0a0*/  FMUL R115, R115, R2.reuse ;  /* 0x0000000273737220 */ /* 0x080fe20000400000 */
[-C--:B------:R-:W-:Y:S01]  /*3f0b0*/  FMUL R116, R116, R2.reuse ;  /* 0x0000000274747220 */ /* 0x080fe20000400000 */
[-C--:B------:R-:W-:Y:S01]  /*3f0c0*/  FMUL R117, R117, R2.reuse ;  /* 0x0000000275757220 */ /* 0x080fe20000400000 */
[-C--:B------:R-:W-:Y:S01]  /*3f0d0*/  FMUL R118, R118, R2.reuse ;  /* 0x0000000276767220 */ /* 0x080fe20000400000 */
[----:B------:R-:W-:Y:S01]  /*3f0e0*/  FMUL R119, R119, R2 ;  /* 0x0000000277777220 */ /* 0x000fe20000400000 */
[----:B------:R-:W-:-:S02]  /*3f0f0*/  F2FP.F16.F32.PACK_AB R113, RZ, R113 ;  /* 0x00000071ff71723e */ /* 0x000fc400000000ff */
[----:B------:R-:W-:Y:S02]  /*3f100*/  F2FP.F16.F32.PACK_AB R114, RZ, R114 ;  /* 0x00000072ff72723e */ /* 0x000fe400000000ff */
[----:B------:R-:W-:Y:S02]  /*3f110*/  F2FP.F16.F32.PACK_AB R115, RZ, R115 ;  /* 0x00000073ff73723e */ /* 0x000fe400000000ff */
[----:B------:R-:W-:Y:S02]  /*3f120*/  F2FP.F16.F32.PACK_AB R116, RZ, R116 ;  /* 0x00000074ff74723e */ /* 0x000fe400000000ff */
[----:B------:R-:W-:Y:S02]  /*3f130*/  F2FP.F16.F32.PACK_AB R117, RZ, R117 ;  /* 0x00000075ff75723e */ /* 0x000fe400000000ff */
[----:B------:R-:W-:Y:S02]  /*3f140*/  F2FP.F16.F32.PACK_AB R118, RZ, R118 ;  /* 0x00000076ff76723e */ /* 0x000fe400000000ff */
[----:B------:R-:W-:Y:S01]  /*3f150*/  F2FP.F16.F32.PACK_AB R119, RZ, R119 ;  /* 0x00000077ff77723e */ /* 0x000fe200000000ff */
[----:B------:R1:W-:Y:S04]  /*3f160*/  @P5 STG.E.U16 desc[UR36][R22.64+0x2e2], R113 ;  /* 0x0002e27116005986 */ /* 0x0003e8000c101524 */
[----:B------:R1:W-:Y:S04]  /*3f170*/  @P0 STG.E.U16 desc[UR36][R8.64+0x2e0], R114 ;  /* 0x0002e07208000986 */ /* 0x0003e8000c101524 */
[----:B------:R1:W-:Y:S04]  /*3f180*/  @P4 STG.E.U16 desc[UR36][R8.64+0x2e2], R115 ;  /* 0x0002e27308004986 */ /* 0x0003e8000c101524 */
[----:B------:R1:W-:Y:S04]  /*3f190*/  @P6 STG.E.U16 desc[UR36][R22.64+0x2f0], R116 ;  /* 0x0002f07416006986 */ /* 0x0003e8000c101524 */
[----:B------:R1:W-:Y:S04]  /*3f1a0*/  @P3 STG.E.U16 desc[UR36][R22.64+0x2f2], R117 ;  /* 0x0002f27516003986 */ /* 0x0003e8000c101524 */
[----:B------:R1:W-:Y:S04]  /*3f1b0*/  @P2 STG.E.U16 desc[UR36][R8.64+0x2f0], R118 ;  /* 0x0002f07608002986 */ /* 0x0003e8000c101524 */
[----:B------:R1:W-:Y:S02]  /*3f1c0*/  @P1 STG.E.U16 desc[UR36][R8.64+0x2f2], R119 ;  /* 0x0002f27708001986 */ /* 0x0003e4000c101524 */
.L_x_1557:
[----:B------:R-:W-:Y:S05]  /*3f1d0*/  BSYNC B0 ;  /* 0x0000000000007941 */ /* 0x000fea0003800000 */
.L_x_29:
[----:B-1----:R-:W2:Y:S04]  /*3f1e0*/  LDL.LU R5, [R1+0x908] ;  /* 0x0009080001057983 */ /* 0x002ea80000300800 */
[----:B0-----:R-:W2:Y:S01]  /*3f1f0*/  LDL.LU R4, [R1+0x90c] ;  /* 0x00090c0001047983 */ /* 0x001ea20000300800 */
[----:B------:R-:W-:Y:S01]  /*3f200*/  ULDC UR4, c[0x0][0xc] ;  /* 0x0000030000047ab9 */ /* 0x000fe20000000800 */
[----:B------:R-:W-:Y:S01]  /*3f210*/  ULDC UR5, c[0x0][0x10] ;  /* 0x0000040000057ab9 */ /* 0x000fe20000000800 */
[----:B------:R-:W2:Y:S01]  /*3f220*/  LDC R3, c[0x0][0x14] ;  /* 0x00000500ff037b82 */ /* 0x000ea20000000800 */
[----:B------:R-:W-:Y:S01]  /*3f230*/  UIMAD.WIDE.U32 UR4, UR4, UR5, URZ ;  /* 0x00000005040472a5 */ /* 0x000fe2000f8e003f */
[----:B------:R-:W-:Y:S01]  /*3f240*/  PRMT R0, RZ, 0x7610, R0 ;  /* 0x00007610ff007816 */ /* 0x000fe20000000000 */
[----:B------:R-:W-:Y:S01]  /*3f250*/  UMOV UR42, 0xffffffff ;  /* 0xffffffff002a7882 */ /* 0x000fe20000000000 */
[----:B------:R-:W-:-:S03]  /*3f260*/  UMOV UR41, 0xffffffff ;  /* 0xffffffff00297882 */ /* 0x000fc60000000000 */
[----:B--2---:R-:W-:-:S04]  /*3f270*/  IMAD.WIDE.U32 R4, R3, UR4, R4 ;  /* 0x0000000403047c25 */ /* 0x004fc8000f8e0004 */
[----:B------:R-:W-:Y:S01]  /*3f280*/  IMAD R3, R3, UR5, RZ ;  /* 0x0000000503037c24 */ /* 0x000fe2000f8e02ff */
[----:B------:R-:W-:Y:S01]  /*3f290*/  ULDC.64 UR4, c[0x0][0x650] ;  /* 0x0001940000047ab9 */ /* 0x000fe20000000a00 */
[----:B------:R-:W-:Y:S01]  /*3f2a0*/  IMAD.MOV.U32 R7, RZ, RZ, R4 ;  /* 0x000000ffff077224 */ /* 0x000fe200078e0004 */
[----:B------:R-:W-:Y:S01]  /*3f2b0*/  ISETP.GE.U32.AND P0, PT, R4, UR4, PT ;  /* 0x0000000404007c0c */ /* 0x000fe2000bf06070 */
[----:B------:R-:W-:-:S05]  /*3f2c0*/  IMAD.IADD R6, R5, 0x1, R3 ;  /* 0x0000000105067824 */ /* 0x000fca00078e0203 */
[----:B------:R0:W-:Y:S01]  /*3f2d0*/  STL [R1+0x908], R6 ;  /* 0x0009080601007387 */ /* 0x0001e20000100800 */
[----:B------:R-:W-:-:S03]  /*3f2e0*/  ISETP.GE.U32.AND.EX P0, PT, R6, UR5, PT, P0 ;  /* 0x0000000506007c0c */ /* 0x000fc6000bf06100 */
[----:B------:R0:W-:Y:S10]  /*3f2f0*/  STL [R1+0x90c], R7 ;  /* 0x00090c0701007387 */ /* 0x0001f40000100800 */
[----:B0-----:R-:W-:Y:S05]  /*3f300*/  @P0 BRA `(.L_x_1558) ;  /* 0x0000000400880947 */ /* 0x001fea0003800000 */
[----:B------:R-:W0:Y:S01]  /*3f310*/  S2UR UR6, SR_CTAID.X ;  /* 0x00000000000679c3 */ /* 0x000e220000002500 */
[----:B------:R-:W-:Y:S01]  /*3f320*/  ULDC.64 UR12, c[0x0][0x628] ;  /* 0x00018a00000c7ab9 */ /* 0x000fe20000000a00 */
[----:B------:R-:W-:Y:S01]  /*3f330*/  ULDC UR4, c[0x0][0x150] ;  /* 0x0000540000047ab9 */ /* 0x000fe20000000800 */
[----:B------:R-:W-:Y:S01]  /*3f340*/  ISETP.NE.U32.AND P0, PT, RZ, UR12, PT ;  /* 0x0000000cff007c0c */ /* 0x000fe2000bf05070 */
[----:B------:R-:W-:Y:S01]  /*3f350*/  ULDC UR15, c[0x0][0x630] ;  /* 0x00018c00000f7ab9 */ /* 0x000fe20000000800 */
[C---:B------:R-:W-:Y:S01]  /*3f360*/  R2UR UR16, R7.reuse ;  /* 0x00000000071072ca */ /* 0x040fe200000e0000 */
[----:B------:R-:W-:Y:S01]  /*3f370*/  ULDC UR19, c[0x0][0x154] ;  /* 0x0000550000137ab9 */ /* 0x000fe20000000800 */
[----:B------:R-:W-:Y:S01]  /*3f380*/  ISETP.NE.AND.EX P0, PT, RZ, UR13, PT, P0 ;  /* 0x0000000dff007c0c */ /* 0x000fe2000bf05300 */
[----:B------:R-:W1:Y:S01]  /*3f390*/  S2UR UR18, SR_CTAID.Y ;  /* 0x00000000001279c3 */ /* 0x000e620000002600 */
[----:B------:R-:W-:Y:S02]  /*3f3a0*/  R2UR UR17, R6 ;  /* 0x00000000061172ca */ /* 0x000fe400000e0000 */
[----:B------:R-:W-:-:S02]  /*3f3b0*/  R2UR UR10, R7 ;  /* 0x00000000070a72ca */ /* 0x000fc400000e0000 */
[----:B------:R-:W-:Y:S02]  /*3f3c0*/  R2UR UR11, R6 ;  /* 0x00000000060b72ca */ /* 0x000fe400000e0000 */
[----:B0-----:R-:W-:-:S05]  /*3f3d0*/  I2FP.F32.U32 R0, UR6 ;  /* 0x0000000600007c45 */ /* 0x001fca0008201000 */
[----:B------:R-:W-:-:S04]  /*3f3e0*/  FMUL R0, R0, UR4 ;  /* 0x0000000400007c20 */ /* 0x000fc80008400000 */
[----:B------:R0:W2:Y:S01]  /*3f3f0*/  F2I.U32.TRUNC.NTZ R3, R0 ;  /* 0x0000000000037305 */ /* 0x0000a2000020f000 */
[----:B-1----:R-:W-:Y:S05]  /*3f400*/  @!P0 BRA `(.L_x_1559) ;  /* 0x0000000000308947 */ /* 0x002fea0003800000 */
        /* <DEDUP_REMOVED lines=12> */
.L_x_1559:
[----:B------:R-:W-:Y:S01]  /*3f4d0*/  USHF.R.U64 UR41, UR10, UR15, UR11 ;  /* 0x0000000f0a297299 */ /* 0x000fe2000800120b */
[----:B0-----:R-:W-:Y:S01]  /*3f4e0*/  I2FP.F32.U32 R0, UR18 ;  /* 0x0000001200007c45 */ /* 0x001fe20008201000 */
[----:B------:R-:W-:Y:S02]  /*3f4f0*/  USHF.R.U32.HI UR4, URZ, UR15, UR11 ;  /* 0x0000000f3f047299 */ /* 0x000fe4000801160b */
        /* <DEDUP_REMOVED lines=8> */
[----:B------:R-:W-:Y:S01]  /*3f580*/  UIMAD.WIDE.U32 UR8, UR10, UR12, UR8 ;  /* 0x0000000c0a0872a5 */ /* 0x000fe2000f8e0008 */
[----:B--2---:R-:W-:Y:S01]  /*3f590*/  R2UR UR12, R3 ;  /* 0x00000000030c72ca */ /* 0x004fe200000e0000 */
[----:B------:R-:W-:Y:S01]  /*3f5a0*/  UIMAD UR10, UR10, UR13, UR4 ;  /* 0x0000000d0a0a72a4 */ /* 0x000fe2000f8e0204 */
[----:B------:R-:W-:Y:S01]  /*3f5b0*/  ULDC UR11, c[0x0][0x618] ;  /* 0x00018600000b7ab9 */ /* 0x000fe20000000800 */
[----:B------:R-:W-:Y:S02]  /*3f5c0*/  ULDC UR21, c[0x0][0x658] ;  /* 0x0001960000157ab9 */ /* 0x000fe40000000800 */
[----:B------:R-:W-:Y:S01]  /*3f5d0*/  UIADD3 UR9, UR9, UR10, URZ ;  /* 0x0000000a09097290 */ /* 0x000fe2000fffe03f */
[----:B------:R-:W-:Y:S01]  /*3f5e0*/  UMOV UR15, 0xffffffff ;  /* 0xffffffff000f7882 */ /* 0x000fe20000000000 */
[----:B------:R-:W-:Y:S01]  /*3f5f0*/  ULDC.64 UR4, c[0x0][0x640] ;  /* 0x0001900000047ab9 */ /* 0x000fe20000000a00 */
[----:B------:R-:W-:Y:S01]  /*3f600*/  USHF.L.U32 UR15, UR15, UR21, URZ ;  /* 0x000000150f0f7299 */ /* 0x000fe2000800063f */
[----:B------:R-:W-:Y:S01]  /*3f610*/  ISETP.NE.U32.AND P0, PT, RZ, UR4, PT ;  /* 0x00000004ff007c0c */ /* 0x000fe2000bf05070 */
[----:B------:R-:W-:-:S02]  /*3f620*/  USHF.R.U64 UR16, UR8, UR11, UR9 ;  /* 0x0000000b08107299 */ /* 0x000fc40008001209 */
[----:B------:R-:W-:Y:S01]  /*3f630*/  USHF.R.U32.HI UR8, URZ, UR11, UR9 ;  /* 0x0000000b3f087299 */ /* 0x000fe20008011609 */
[----:B0-----:R-:W-:Y:S01]  /*3f640*/  R2UR UR14, R0 ;  /* 0x00000000000e72ca */ /* 0x001fe200000e0000 */
[----:B------:R-:W-:Y:S01]  /*3f650*/  ULDC UR17, c[0x0][0x608] ;  /* 0x0001820000117ab9 */ /* 0x000fe20000000800 */
[----:B------:R-:W-:Y:S01]  /*3f660*/  ULOP3.LUT UR43, URZ, UR15, URZ, 0x33, !UPT ;  /* 0x0000000f3f2b7292 */ /* 0x000fe2000f8e333f */
[----:B------:R-:W-:Y:S01]  /*3f670*/  ISETP.NE.AND.EX P0, PT, RZ, UR5, PT, P0 ;  /* 0x00000005ff007c0c */ /* 0x000fe2000bf05300 */
[----:B------:R-:W-:Y:S02]  /*3f680*/  USHF.R.U64 UR15, UR16, UR17, UR8 ;  /* 0x00000011100f7299 */ /* 0x000fe40008001208 */
[----:B------:R-:W-:Y:S02]  /*3f690*/  USHF.R.U32.HI UR8, URZ, UR17, UR8 ;  /* 0x000000113f087299 */ /* 0x000fe40008011608 */
[----:B------:R-:W-:Y:S02]  /*3f6a0*/  UIADD3 UR12, -UR12, URZ, URZ ;  /* 0x0000003f0c0c7290 */ /* 0x000fe4000fffe13f */
[----:B------:R-:W-:Y:S01]  /*3f6b0*/  USHF.R.U64 UR17, UR15, UR21, UR8 ;  /* 0x000000150f117299 */ /* 0x000fe20008001208 */
[----:B------:R-:W-:Y:S01]  /*3f6c0*/  UMOV UR19, 0x1 ;  /* 0x0000000100137882 */ /* 0x000fe20000000000 */
[----:B------:R-:W-:Y:S01]  /*3f6d0*/  ULDC UR13, c[0x0][0x144] ;  /* 0x00005100000d7ab9 */ /* 0x000fe20000000800 */
[----:B------:R-:W-:Y:S01]  /*3f6e0*/  ULDC UR7, c[0x0][0x600] ;  /* 0x0001800000077ab9 */ /* 0x000fe20000000800 */
[----:B------:R-:W-:-:S02]  /*3f6f0*/  USHF.L.U32 UR24, UR19, UR21, URZ ;  /* 0x0000001513187299 */ /* 0x000fc4000800063f */
[----:B------:R-:W-:Y:S02]  /*3f700*/  USHF.R.U32.HI UR8, URZ, UR21, UR8 ;  /* 0x000000153f087299 */ /* 0x000fe40008011608 */
[----:B------:R-:W-:Y:S02]  /*3f710*/  UIMAD UR21, UR13, UR12, UR6 ;  /* 0x0000000c0d1572a4 */ /* 0x000fe4000f8e0206 */
[----:B------:R-:W-:Y:S02]  /*3f720*/  UIADD3 UR20, UR7, -0x1, URZ ;  /* 0xffffffff07147890 */ /* 0x000fe4000fffe03f */
[----:B------:R-:W-:Y:S01]  /*3f730*/  UIADD3 UR19, -UR14, URZ, URZ ;  /* 0x0000003f0e137290 */ /* 0x000fe2000fffe13f */
        /* <DEDUP_REMOVED lines=17> */
.L_x_1560:
[----:B------:R-:W-:Y:S01]  /*3f850*/  UISETP.NE.AND UP0, UPT, UR46, URZ, UPT ;  /* 0x0000003f2e00728c */ /* 0x000fe2000bf05270 */
[----:B------:R-:W-:Y:S01]  /*3f860*/  IMAD.MOV.U32 R0, RZ, RZ, 0x1 ;  /* 0x00000001ff007424 */ /* 0x000fe200078e00ff */
[----:B------:R-:W-:Y:S02]  /*3f870*/  USHF.R.U64 UR4, UR6, UR22, UR8 ;  /* 0x0000001606047299 */ /* 0x000fe40008001208 */
[----:B------:R-:W-:Y:S02]  /*3f880*/  ULOP3.LUT UR43, UR15, UR43, URZ, 0xc0, !UPT ;  /* 0x0000002b0f2b7292 */ /* 0x000fe4000f8ec03f */
[----:B------:R-:W-:Y:S02]  /*3f890*/  UIADD3 UR5, -UR4, URZ, URZ ;  /* 0x0000003f04057290 */ /* 0x000fe4000fffe13f */
[----:B------:R-:W-:Y:S02]  /*3f8a0*/  UIMAD UR43, UR24, UR4, UR43 ;  /* 0x00000004182b72a4 */ /* 0x000fe4000f8e022b */
[----:B------:R-:W-:-:S02]  /*3f8b0*/  ULOP3.LUT UR16, UR16, UR20, URZ, 0xc0, !UPT ;  /* 0x0000001410107292 */ /* 0x000fc4000f8ec03f */
[----:B------:R-:W-:Y:S02]  /*3f8c0*/  @UP0 UIMAD UR21, UR25, UR19, UR18 ;  /* 0x00000013191502a4 */ /* 0x000fe4000f8e0212 */
[----:B------:R-:W-:-:S03]  /*3f8d0*/  UIMAD UR4, UR5, UR23, UR17 ;  /* 0x00000017050472a4 */ /* 0x000fc6000f8e0211 */
[----:B------:R-:W-:Y:S01]  /*3f8e0*/  ULDC UR5, c[0x0][0x610] ;  /* 0x0001840000057ab9 */ /* 0x000fe20000000800 */
[----:B------:R-:W-:Y:S02]  /*3f8f0*/  UIMAD UR4, UR4, UR7, UR16 ;  /* 0x00000007040472a4 */ /* 0x000fe4000f8e0210 */
[----:B------:R-:W-:-:S04]  /*3f900*/  UIMAD UR43, UR43, UR5, UR21 ;  /* 0x000000052b2b72a4 */ /* 0x000fc8000f8e0215 */
[----:B------:R-:W-:Y:S02]  /*3f910*/  USEL UR42, UR4, UR43, !UP0 ;  /* 0x0000002b042a7287 */ /* 0x000fe4000c000000 */
[----:B------:R-:W-:-:S12]  /*3f920*/  USEL UR43, UR43, UR4, !UP0 ;  /* 0x000000042b2b7287 */ /* 0x000fd8000c000000 */
.L_x_1558:
[----:B------:R-:W-:-:S13]  /*3f930*/  LOP3.LUT P0, RZ, R0, 0xff, RZ, 0xc0, !PT ;  /* 0x000000ff00ff7812 */ /* 0x000fda000780c0ff */
[----:B------:R-:W-:Y:S05]  /*3f940*/  @P0 BRA `(.L_x_1561) ;  /* 0xfffffc18001c0947 */ /* 0x000fea000383ffff */
[----:B------:R-:W-:Y:S05]  /*3f950*/  EXIT ;  /* 0x000000000000794d */ /* 0x000fea0003800000 */
.L_x_4:
[----:B------:R-:W2:Y:S01]  /*3f960*/  LDL R4, [R1+0x90c] ;  /* 0x00090c0001047983 */ /* 0x000ea20000100800 */
[----:B------:R-:W-:-:S03]  /*3f970*/  ULDC.64 UR8, c[0x0][0x650] ;  /* 0x0001940000087ab9 */ /* 0x000fc60000000a00 */
[----:B------:R-:W3:Y:S01]  /*3f980*/  LDL R3, [R1+0x908] ;  /* 0x0009080001037983 */ /* 0x000ee20000100800 */
[----:B------:R-:W-:Y:S01]  /*3f990*/  PRMT R0, RZ, 0x7610, R0 ;  /* 0x00007610ff007816 */ /* 0x000fe20000000000 */
[----:B------:R-:W-:Y:S02]  /*3f9a0*/  IMAD.MOV.U32 R5, RZ, RZ, -0x1 ;  /* 0xffffffffff057424 */ /* 0x000fe400078e00ff */
[----:B------:R-:W-:Y:S02]  /*3f9b0*/  IMAD.MOV.U32 R2, RZ, RZ, -0x1 ;  /* 0xffffffffff027424 */ /* 0x000fe400078e00ff */
[----:B------:R-:W-:Y:S01]  /*3f9c0*/  IMAD.MOV.U32 R10, RZ, RZ, -0x1 ;  /* 0xffffffffff0a7424 */ /* 0x000fe200078e00ff */
[----:B--2---:R-:W-:-:S04]  /*3f9d0*/  ISETP.GE.U32.AND P0, PT, R4, UR8, PT ;  /* 0x0000000804007c0c */ /* 0x004fc8000bf06070 */
[----:B---3--:R-:W-:-:S13]  /*3f9e0*/  ISETP.GE.U32.AND.EX P0, PT, R3, UR9, PT, P0 ;  /* 0x0000000903007c0c */ /* 0x008fda000bf06100 */
[----:B------:R-:W-:Y:S05]  /*3f9f0*/  @P0 BRA `(.L_x_1562) ;  /* 0x00000004008c0947 */ /* 0x000fea0003800000 */
[----:B------:R-:W-:Y:S01]  /*3fa00*/  I2FP.F32.U32 R0, UR4 ;  /* 0x0000000400007c45 */ /* 0x000fe20008201000 */
[----:B0-----:R-:W-:Y:S01]  /*3fa10*/  ULDC.64 UR16, c[0x0][0x628] ;  /* 0x00018a0000107ab9 */ /* 0x001fe20000000a00 */
        /* <DEDUP_REMOVED lines=24> */
.L_x_1563:
        /* <DEDUP_REMOVED lines=24> */
[----:B------:R-:W-:Y:S01]  /*3fd20*/  UMOV UR19, 0x1 ;  /* 0x0000000100137882 */ /* 0x000fe20000000000 */
[----:B------:R-:W-:Y:S01]  /*3fd30*/  ULDC UR20, c[0x0][0x608] ;  /* 0x0001820000147ab9 */ /* 0x000fe20000000800 */
[----:B------:R-:W-:Y:S01]  /*3fd40*/  USHF.L.U32 UR26, UR19, UR23, URZ ;  /* 0x00000017131a7299 */ /* 0x000fe2000800063f */
[----:B------:R-:W-:Y:S01]  /*3fd50*/  ISETP.NE.AND.EX P0, PT, RZ, UR9, PT, P0 ;  /* 0x00000009ff007c0c */ /* 0x000fe2000bf05300 */
[----:B------:R-:W-:Y:S02]  /*3fd60*/  USHF.R.U64 UR19, UR18, UR20, UR11 ;  /* 0x0000001412137299 */ /* 0x000fe4000800120b */
[----:B------:R-:W-:Y:S02]  /*3fd70*/  USHF.R.U32.HI UR11, URZ, UR20, UR11 ;  /* 0x000000143f0b7299 */ /* 0x000fe4000801160b */
[----:B------:R-:W-:-:S02]  /*3fd80*/  UIADD3 UR15, -UR15, URZ, URZ ;  /* 0x0000003f0f0f7290 */ /* 0x000fc4000fffe13f */
[----:B------:R-:W-:Y:S01]  /*3fd90*/  USHF.R.U64 UR20, UR19, UR23, UR11 ;  /* 0x0000001713147299 */ /* 0x000fe2000800120b */
[----:B------:R-:W-:Y:S01]  /*3fda0*/  ULDC UR16, c[0x0][0x144] ;  /* 0x0000510000107ab9 */ /* 0x000fe20000000800 */
[----:B------:R-:W-:Y:S01]  /*3fdb0*/  ULDC UR6, c[0x0][0x600] ;  /* 0x0001800000067ab9 */ /* 0x000fe20000000800 */
[----:B------:R-:W-:Y:S02]  /*3fdc0*/  USHF.R.U32.HI UR11, URZ, UR23, UR11 ;  /* 0x000000173f0b7299 */ /* 0x000fe4000801160b */
[----:B------:R-:W-:Y:S02]  /*3fdd0*/  UIMAD UR23, UR16, UR15, UR4 ;  /* 0x0000000f101772a4 */ /* 0x000fe4000f8e0204 */
[----:B------:R-:W-:Y:S02]  /*3fde0*/  UIADD3 UR22, UR6, -0x1, URZ ;  /* 0xffffffff06167890 */ /* 0x000fe4000fffe03f */
[----:B------:R-:W-:Y:S02]  /*3fdf0*/  ULOP3.LUT UR27, URZ, UR13, URZ, 0x33, !UPT ;  /* 0x0000000d3f1b7292 */ /* 0x000fe4000f8e333f */
        /* <DEDUP_REMOVED lines=18> */
.L_x_1564:
[----:B------:R-:W-:Y:S01]  /*3ff20*/  UISETP.NE.AND UP0, UPT, UR46, URZ, UPT ;  /* 0x0000003f2e00728c */ /* 0x000fe2000bf05270 */
[----:B------:R-:W-:Y:S01]  /*3ff30*/  IMAD.MOV.U32 R0, RZ, RZ, 0x1 ;  /* 0x00000001ff007424 */ /* 0x000fe200078e00ff */
[----:B------:R-:W-:Y:S01]  /*3ff40*/  USHF.R.U64 UR8, UR4, UR24, UR11 ;  /* 0x0000001804087299 */ /* 0x000fe2000800120b */
[----:B------:R-:W-:Y:S01]  /*3ff50*/  IMAD.U32 R10, RZ, RZ, UR5 ;  /* 0x00000005ff0a7e24 */ /* 0x000fe2000f8e00ff */
[----:B------:R-:W-:Y:S02]  /*3ff60*/  ULOP3.LUT UR4, UR19, UR27, URZ, 0xc0, !UPT ;  /* 0x0000001b13047292 */ /* 0x000fe4000f8ec03f */
[----:B------:R-:W-:Y:S02]  /*3ff70*/  ULOP3.LUT UR18, UR18, UR22, URZ, 0xc0, !UPT ;  /* 0x0000001612127292 */ /* 0x000fe4000f8ec03f */
[----:B------:R-:W-:-:S03]  /*3ff80*/  UIMAD UR4, UR26, UR8, UR4 ;  /* 0x000000081a0472a4 */ /* 0x000fc6000f8e0204 */
[----:B------:R-:W-:Y:S02]  /*3ff90*/  @UP0 UIMAD UR23, UR28, UR21, UR7 ;  /* 0x000000151c1702a4 */ /* 0x000fe4000f8e0207 */
[----:B------:R-:W-:-:S03]  /*3ffa0*/  UIADD3 UR7, -UR8, URZ, URZ ;  /* 0x0000003f08077290 */ /* 0x000fc6000fffe13f */
[----:B------:R-:W-:Y:S01]  /*3ffb0*/  ULDC UR8, c[0x0][0x610] ;  /* 0x0001840000087ab9 */ /* 0x000fe20000000800 */
[----:B------:R-:W-:Y:S02]  /*3ffc0*/  UIMAD UR7, UR7, UR25, UR20 ;  /* 0x00000019070772a4 */ /* 0x000fe4000f8e0214 */
[----:B------:R-:W-:Y:S02]  /*3ffd0*/  UIMAD UR4, UR4, UR8, UR23 ;  /* 0x00000008040472a4 */ /* 0x000fe4000f8e0217 */
[----:B------:R-:W-:-:S04]  /*3ffe0*/  UIMAD UR7, UR7, UR6, UR18 ;  /* 0x00000006070772a4 */ /* 0x000fc8000f8e0212 */
[----:B------:R-:W-:Y:S02]  /*3fff0*/  USEL UR6, UR7, UR4, !UP0 ;  /* 0x0000000407067287 */ /* 0x000fe4000c000000 */
[----:B------:R-:W-:-:S04]  /*40000*/  USEL UR4, UR4, UR7, !UP0 ;  /* 0x0000000704047287 */ /* 0x000fc8000c000000 */
[----:B------:R-:W-:Y:S02]  /*40010*/  IMAD.U32 R2, RZ, RZ, UR6 ;  /* 0x00000006ff027e24 */ /* 0x000fe4000f8e00ff */
[----:B------:R-:W-:-:S07]  /*40020*/  IMAD.U32 R5, RZ, RZ, UR4 ;  /* 0x00000004ff057e24 */ /* 0x000fce000f8e00ff */
.L_x_1562:
[----:B------:R-:W-:-:S08]  /*40030*/  NOP ;  /* 0x0000000000007918 */ /* 0x000fd00000000000 */
[----:B0-----:R-:W0:-:S00]  /*40040*/  USETMAXREG.DEALLOC.CTAPOOL 0x18 ;  /* 0x00000018000079c8 */ /* 0x001e0000080e0500 */
[----:B------:R-:W-:-:S13]  /*40050*/  ISETP.NE.AND P0, PT, RZ, UR10, PT ;  /* 0x0000000aff007c0c */ /* 0x000fda000bf05270 */
[----:B------:R-:W-:Y:S05]  /*40060*/  @P0 EXIT ;  /* 0x000000000000094d */ /* 0x000fea0003800000 */
[----:B0-----:R-:W-:Y:S01]  /*40070*/  LOP3.LUT P0, RZ, R0, 0xff, RZ, 0xc0, !PT ;  /* 0x000000ff00ff7812 */ /* 0x001fe2000780c0ff */
[----:B------:R-:W-:Y:S02]  /*40080*/  IMAD.MOV.U32 R0, RZ, RZ, 0x1 ;  /* 0x00000001ff007424 */ /* 0x000fe400078e00ff */
[----:B------:R-:W-:-:S10]  /*40090*/  IMAD.MOV.U32 R6, RZ, RZ, RZ ;  /* 0x000000ffff067224 */ /* 0x000fd400078e00ff */
[----:B------:R-:W-:Y:S05]  /*400a0*/  @!P0 BRA `(.L_x_1565) ;  /* 0x0000000c00688947 */ /* 0x000fea0003800000 */
[----:B------:R-:W0:Y:S01]  /*400b0*/  S2R R3, SR_TID.X ;  /* 0x0000000000037919 */ /* 0x000e220000002100 */
[----:B------:R-:W1:Y:S01]  /*400c0*/  LDC R0, c[0x0][0x28c] ;  /* 0x0000a300ff007b82 */ /* 0x000e620000000800 */
[----:B------:R-:W-:Y:S01]  /*400d0*/  ULDC UR5, c[0x0][0x658] ;  /* 0x0001960000057ab9 */ /* 0x000fe20000000800 */
[----:B------:R-:W-:Y:S01]  /*400e0*/  UMOV UR7, 0xffffffff ;  /* 0xffffffff00077882 */ /* 0x000fe20000000000 */
[----:B------:R-:W-:Y:S01]  /*400f0*/  ULDC UR6, c[0x0][0xc] ;  /* 0x0000030000067ab9 */ /* 0x000fe20000000800 */
[----:B------:R-:W-:Y:S01]  /*40100*/  USHF.L.U32 UR9, UR7, UR5, URZ ;  /* 0x0000000507097299 */ /* 0x000fe2000800063f */
[----:B------:R-:W-:Y:S01]  /*40110*/  BSSY B0, `(.L_x_1565) ;  /* 0x00000d3000007945 */ /* 0x000fe20003800000 */
[----:B------:R-:W-:Y:S01]  /*40120*/  UMOV UR8, 0x1 ;  /* 0x0000000100087882 */ /* 0x000fe20000000000 */
[----:B------:R-:W-:Y:S01]  /*40130*/  ULDC UR7, c[0x0][0x10] ;  /* 0x0000040000077ab9 */ /* 0x000fe20000000800 */
[----:B------:R-:W-:Y:S01]  /*40140*/  USHF.L.U32 UR5, UR8, UR5, URZ ;  /* 0x0000000508057299 */ /* 0x000fe2000800063f */
[----:B------:R-:W-:Y:S01]  /*40150*/  IMAD.MOV.U32 R8, RZ, RZ, 0x1 ;  /* 0x00000001ff087424 */ /* 0x000fe200078e00ff */
[----:B------:R-:W-:Y:S01]  /*40160*/  UIMAD.WIDE.U32 UR6, UR6, UR7, URZ ;  /* 0x00000007060672a5 */ /* 0x000fe2000f8e003f */
[----:B------:R-:W-:Y:S01]  /*40170*/  IMAD.MOV.U32 R6, RZ, RZ, RZ ;  /* 0x000000ffff067224 */ /* 0x000fe200078e00ff */
[----:B------:R-:W-:Y:S01]  /*40180*/  ULDC UR8, c[0x0][0x14] ;  /* 0x0000050000087ab9 */ /* 0x000fe20000000800 */
[----:B------:R-:W-:Y:S01]  /*40190*/  ULDC UR4, c[0x0][0x600] ;  /* 0x0001800000047ab9 */ /* 0x000fe20000000800 */
[----:B------:R-:W-:-:S02]  /*401a0*/  UIMAD.WIDE.U32 UR20, UR6, UR8, URZ ;  /* 0x00000008061472a5 */ /* 0x000fc4000f8e003f */
[----:B------:R-:W-:Y:S02]  /*401b0*/  UIMAD UR7, UR7, UR8, URZ ;  /* 0x00000008070772a4 */ /* 0x000fe4000f8e023f */
[----:B------:R-:W-:Y:S02]  /*401c0*/  ULOP3.LUT UR24, UR40, 0x2, URZ, 0xfc, !UPT ;  /* 0x0000000228187892 */ /* 0x000fe4000f8efc3f */
[----:B------:R-:W-:Y:S02]  /*401d0*/  UIADD3 UR4, UR4, -0x1, URZ ;  /* 0xffffffff04047890 */ /* 0x000fe4000fffe03f */
[----:B------:R-:W-:Y:S01]  /*401e0*/  ULOP3.LUT UR6, URZ, UR9, URZ, 0x33, !UPT ;  /* 0x000000093f067292 */ /* 0x000fe2000f8e333f */
[----:B-1----:R-:W-:Y:S01]  /*401f0*/  VIADD R0, R0, 0xf ;  /* 0x0000000f00007836 */ /* 0x002fe20000000000 */
[----:B------:R-:W-:Y:S01]  /*40200*/  UIADD3 UR7, UR21, UR7, URZ ;  /* 0x0000000715077290 */ /* 0x000fe2000fffe03f */
[----:B------:R-:W-:Y:S01]  /*40210*/  ULDC.64 UR22, c[0x0][0x198] ;  /* 0x0000660000167ab9 */ /* 0x000fe20000000a00 */
[----:B0-----:R-:W-:-:S02]  /*40220*/  LOP3.LUT P3, RZ, R3, 0x7f, RZ, 0xc0, !PT ;  /* 0x0000007f03ff7812 */ /* 0x001fc4000786c0ff */
[----:B------:R-:W-:Y:S02]  /*40230*/  LOP3.LUT P0, RZ, R3, 0x1f, RZ, 0xc0, !PT ;  /* 0x0000001f03ff7812 */ /* 0x000fe4000780c0ff */
[----:B------:R-:W-:Y:S02]  /*40240*/  SHF.R.S32.HI R3, RZ, 0x1f, R0 ;  /* 0x0000001fff037819 */ /* 0x000fe40000011400 */
[----:B------:R-:W-:Y:S02]  /*40250*/  PLOP3.LUT P0, PT, P0, P3, PT, 0x8a, 0x0 ;  /* 0x000000000000781c */ /* 0x000fe40000707172 */
[----:B------:R-:W-:Y:S01]  /*40260*/  LEA.HI R3, R3, R0, RZ, 0x4 ;  /* 0x0000000003037211 */ /* 0x000fe200078f20ff */
[----:B------:R-:W-:-:S03]  /*40270*/  IMAD.MOV.U32 R0, RZ, RZ, 0x1 ;  /* 0x00000001ff007424 */ /* 0x000fc600078e00ff */
[----:B------:R-:W-:-:S05]  /*40280*/  SHF.R.S32.HI R7, RZ, 0x4, R3 ;  /* 0x00000004ff077819 */ /* 0x000fca0000011403 */
[----:B------:R-:W-:-:S07]  /*40290*/  VIADD R11, R7, 0x1 ;  /* 0x00000001070b7836 */ /* 0x000fce0000000000 */
.L_x_1577:
[----:B------:R-:W-:-:S03]  /*402a0*/  UMOV UR8, 0xffffffff ;  /* 0xffffffff00087882 */ /* 0x000fc60000000000 */
[----:B------:R-:W-:Y:S05]  /*402b0*/  BRA.DIV UR8, `(.L_x_1566) ;  /* 0x0000001208647947 */ /* 0x000fea000b800000 */
[----:B------:R-:W-:-:S13]  /*402c0*/  ELECT P6, URZ, PT ;  /* 0x00000000003f782f */ /* 0x000fda00038c0000 */
.L_x_1592:
[----:B------:R-:W0:Y:S01]  /*402d0*/  LDC R3, c[0x0][0x28c] ;  /* 0x0000a300ff037b82 */ /* 0x000e220000000800 */
[----:B------:R-:W-:Y:S01]  /*402e0*/  BSSY B1, `(.L_x_1567) ;  /* 0x0000038000017945 */ /* 0x000fe20003800000 */
[----:B0-----:R-:W-:-:S13]  /*402f0*/  ISETP.LT.OR P6, PT, R3, 0x1, !P6 ;  /* 0x000000010300780c */ /* 0x001fda00077c1670 */
[----:B------:R-:W-:Y:S05]  /*40300*/  @P6 BRA `(.L_x_1568) ;  /* 0x0000000000d46947 */ /* 0x000fea0003800000 */
[----:B------:R-:W-:Y:S02]  /*40310*/  IMAD R2, R2, 0x180, RZ ;  /* 0x0000018002027824 */ /* 0x000fe400078e02ff */
[----:B------:R-:W-:Y:S02]  /*40320*/  IMAD.SHL.U32 R5, R5, 0x200, RZ ;  /* 0x0000020005057824 */ /* 0x000fe400078e00ff */
[----:B------:R-:W-:Y:S02]  /*40330*/  IMAD.MOV.U32 R14, RZ, RZ, RZ ;  /* 0x000000ffff0e7224 */ /* 0x000fe400078e00ff */
[----:B------:R-:W-:Y:S02]  /*40340*/  IMAD.MOV.U32 R4, RZ, RZ, R11 ;  /* 0x000000ffff047224 */ /* 0x000fe400078e000b */
[----:B------:R-:W-:Y:S02]  /*40350*/  IMAD.MOV.U32 R3, RZ, RZ, R0 ;  /* 0x000000ffff037224 */ /* 0x000fe400078e0000 */
[----:B------:R-:W-:-:S07]  /*40360*/  IMAD.MOV.U32 R9, RZ, RZ, R6 ;  /* 0x000000ffff097224 */ /* 0x000fce00078e0006 */
.L_x_1572:
[----:B------:R-:W0:Y:S01]  /*40370*/  S2R R13, SR_CgaCtaId ;  /* 0x00000000000d7919 */ /* 0x000e220000008800 */
[----:B------:R-:W-:-:S04]  /*40380*/  MOV R12, 0x400 ;  /* 0x00000400000c7802 */ /* 0x000fc80000000f00 */
[----:B0-----:R-:W-:Y:S02]  /*40390*/  LEA R16, R13, R12, 0x18 ;  /* 0x0000000c0d107211 */ /* 0x001fe400078ec0ff */
[----:B------:R-:W-:Y:S01]  /*403a0*/  SHF.L.U32 R12, R3, 0x1f, RZ ;  /* 0x0000001f030c7819 */ /* 0x000fe200000006ff */
[----:B------:R-:W0:Y:S02]  /*403b0*/  @!P3 LDC R13, c[0x0][0x500] ;  /* 0x00014000ff0dbb82 */ /* 0x000e240000000800 */
[----:B------:R-:W-:-:S04]  /*403c0*/  IMAD R15, R9, 0x8, R16 ;  /* 0x00000008090f7824 */ /* 0x000fc800078e0210 */
[----:B------:R-:W1:Y:S02]  /*403d0*/  SYNCS.PHASECHK.TRANS64.TRYWAIT P1, [R15+URZ+0x40], R12 ;  /* 0x0000400c0f0075a7 */ /* 0x000e64000802017f */
[----:B-1----:R-:W-:Y:S05]  /*403e0*/  @!P1 BRA `(.L_x_1569) ;  /* 0x0000001000389947 */ /* 0x002fea0003800000 */
.L_x_1593:
[----:B------:R-:W-:Y:S01]  /*403f0*/  UPRMT UR8, UR24, 0x9910, URZ ;  /* 0x0000991018087896 */ /* 0x000fe2000800003f */
[----:B0-----:R0:W-:Y:S03]  /*40400*/  @!P3 SYNCS.ARRIVE.TRANS64 RZ, [R15+URZ], R13 ;  /* 0x0000000d0fffb9a7 */ /* 0x0011e6000800003f */
[----:B------:R-:W-:-:S06]  /*40410*/  UISETP.NE.AND UP0, UPT, UR8, 0x2, UPT ;  /* 0x000000020800788c */ /* 0x000fcc000bf05270 */
[----:B------:R-:W-:-:S13]  /*40420*/  PLOP3.LUT P1, PT, PT, PT, UP0, 0x80, 0x0 ;  /* 0x000000000000781c */ /* 0x000fda0003f2f008 */
[----:B0-----:R-:W-:Y:S05]  /*40430*/  @P1 BRA `(.L_x_1570) ;  /* 0x0000000000041947 */ /* 0x001fea0003800000 */
[----:B------:R-:W-:Y:S01]  /*40440*/  BPT.TRAP 0x1 ;  /* 0x000000040000795c */ /* 0x000fe20000300000 */
.L_x_1570:
[----:B------:R-:W-:Y:S05]  /*40450*/  @P0 BRA `(.L_x_1571) ;  /* 0x0000000000040947 */ /* 0x000fea0003800000 */
[----:B------:R-:W-:Y:S01]  /*40460*/  BPT.TRAP 0x1 ;  /* 0x000000040000795c */ /* 0x000fe20000300000 */
.L_x_1571:
[--C-:B-1----:R-:W-:Y:S01]  /*40470*/  IMAD R12, R9, 0x4000, R16.reuse ;  /* 0x00004000090c7824 */ /* 0x102fe200078e0210 */
[----:B------:R-:W-:Y:S01]  /*40480*/  R2UR UR18, R5 ;  /* 0x00000000051272ca */ /* 0x000fe200000e0000 */
[----:B------:R-:W-:Y:S01]  /*40490*/  IMAD R16, R9, 0x3000, R16 ;  /* 0x0000300009107824 */ /* 0x000fe200078e0210 */
[----:B------:R-:W-:Y:S01]  /*404a0*/  R2UR UR9, R15 ;  /* 0x000000000f0972ca */ /* 0x000fe200000e0000 */
[----:B------:R-:W-:Y:S01]  /*404b0*/  VIADD R4, R4, 0xffffffff ;  /* 0xffffffff04047836 */ /* 0x000fe20000000000 */
[----:B------:R-:W-:Y:S01]  /*404c0*/  R2UR UR8, R12 ;  /* 0x000000000c0872ca */ /* 0x000fe200000e0000 */
[----:B------:R-:W-:Y:S01]  /*404d0*/  UIADD3 UR14, UP0, UR22, 0xf0, URZ ;  /* 0x000000f0160e7890 */ /* 0x000fe2000ff1e03f */
[----:B------:R-:W-:Y:S01]  /*404e0*/  R2UR UR11, R16 ;  /* 0x00000000100b72ca */ /* 0x000fe200000e0000 */
[----:B------:R-:W-:Y:S01]  /*404f0*/  UIADD3 UR26, UP1, UR22, 0x1f0, URZ ;  /* 0x000001f0161a7890 */ /* 0x000fe2000ff3e03f */
[----:B------:R-:W-:Y:S01]  /*40500*/  R2UR UR10, R14 ;  /* 0x000000000e0a72ca */ /* 0x000fe200000e0000 */
[----:B------:R-:W-:Y:S01]  /*40510*/  UIADD3.X UR15, URZ, UR23, URZ, UP0, !UPT ;  /* 0x000000173f0f7290 */ /* 0x000fe200087fe43f */
[----:B------:R-:W-:Y:S01]  /*40520*/  R2UR UR12, R10 ;  /* 0x000000000a0c72ca */ /* 0x000fe200000e0000 */
[----:B------:R-:W-:Y:S01]  /*40530*/  VIADD R9, R9, 0x1 ;  /* 0x0000000109097836 */ /* 0x000fe20000000000 */
[----:B------:R-:W-:Y:S01]  /*40540*/  R2UR UR19, R2 ;  /* 0x00000000021372ca */ /* 0x000fe200000e0000 */
[----:B------:R-:W-:Y:S01]  /*40550*/  UIADD3.X UR27, URZ, UR23, URZ, UP1, !UPT ;  /* 0x000000173f1b7290 */ /* 0x000fe20008ffe43f */
[----:B------:R-:W-:Y:S01]  /*40560*/  ISETP.GT.AND P2, PT, R4, 0x1, PT ;  /* 0x000000010400780c */ /* 0x000fe20003f44270 */
[----:B------:R-:W-:Y:S01]  /*40570*/  UMOV UR16, 0x0 ;  /* 0x0000000000107882 */ /* 0x000fe20000000000 */
[----:B------:R-:W-:Y:S01]  /*40580*/  UMOV UR17, 0x10000000 ;  /* 0x1000000000117882 */ /* 0x000fe20000000000 */
[----:B------:R-:W-:Y:S01]  /*40590*/  UIADD3 UR8, UR8, 0x180, URZ ;  /* 0x0000018008087890 */ /* 0x000fe2000fffe03f */
[----:B------:R-:W-:Y:S01]  /*405a0*/  ISETP.NE.AND P1, PT, R9, 0x8, PT ;  /* 0x000000080900780c */ /* 0x000fe20003f25270 */
[----:B------:R-:W-:Y:S01]  /*405b0*/  UIADD3 UR13, UR11, 0x20180, URZ ;  /* 0x000201800b0d7890 */ /* 0x000fe2000fffe03f */
[----:B------:R-:W-:-:S02]  /*405c0*/  VIADD R14, R14, 0x10 ;  /* 0x000000100e0e7836 */ /* 0x000fc40000000000 */
[----:B------:R-:W-:Y:S01]  /*405d0*/  UMOV UR11, UR18 ;  /* 0x00000012000b7c82 */ /* 0x000fe20008000000 */
[----:B------:R-:W-:Y:S02]  /*405e0*/  SEL R12, RZ, 0x1, P1 ;  /* 0x00000001ff0c7807 */ /* 0x000fe40000800000 */
[----:B------:R-:W-:Y:S01]  /*405f0*/  SEL R9, R9, RZ, P1 ;  /* 0x000000ff09097207 */ /* 0x000fe20000800000 */
[----:B------:R0:W-:Y:S01]  /*40600*/  UTMALDG.3D [UR8], [UR14], desc[UR16] ;  /* 0x000010080e0075b4 */ /* 0x0001e20008011000 */
[----:B------:R-:W-:Y:S01]  /*40610*/  LOP3.LUT R3, R3, R12, RZ, 0x3c, !PT ;  /* 0x0000000c03037212 */ /* 0x000fe200078e3cff */
[----:B0-----:R-:W-:Y:S01]  /*40620*/  UMOV UR8, UR13 ;  /* 0x0000000d00087c82 */ /* 0x001fe20008000000 */
[----:B------:R-:W-:Y:S02]  /*40630*/  UMOV UR11, UR19 ;  /* 0x00000013000b7c82 */ /* 0x000fe40008000000 */
[----:B------:R0:W-:Y:S02]  /*40640*/  UTMALDG.3D [UR8], [UR26], desc[UR16] ;  /* 0x000010081a0075b4 */ /* 0x0001e40008011000 */
[----:B0-----:R-:W-:Y:S05]  /*40650*/  @P2 BRA `(.L_x_1572) ;  /* 0xfffffffc00442947 */ /* 0x001fea000383ffff */
.L_x_1568:
[----:B------:R-:W-:Y:S05]  /*40660*/  BSYNC B1 ;  /* 0x0000000000017941 */ /* 0x000fea0003800000 */
.L_x_1567:
[----:B------:R-:W2:Y:S01]  /*40670*/  LDL.LU R16, [R1+0x908] ;  /* 0x0009080001107983 */ /* 0x000ea20000300800 */
[----:B------:R-:W-:Y:S01]  /*40680*/  LOP3.LUT P4, RZ, R8, 0xff, RZ, 0xc0, !PT ;  /* 0x000000ff08ff7812 */ /* 0x000fe2000788c0ff */
[----:B------:R-:W-:Y:S01]  /*40690*/  IMAD.IADD R6, R7, 0x1, R6 ;  /* 0x0000000107067824 */ /* 0x000fe200078e0206 */
[----:B------:R-:W-:Y:S01]  /*406a0*/  ULDC.64 UR8, c[0x0][0x650] ;  /* 0x0001940000087ab9 */ /* 0x000fe20000000a00 */
[----:B------:R-:W3:Y:S01]  /*406b0*/  LDL.LU R15, [R1+0x90c] ;  /* 0x00090c00010f7983 */ /* 0x000ee20000300800 */
[----:B------:R-:W-:Y:S01]  /*406c0*/  BSSY B1, `(.L_x_1573) ;  /* 0x0000075000017945 */ /* 0x000fe20003800000 */
[----:B------:R-:W-:Y:S01]  /*406d0*/  IMAD.MOV.U32 R5, RZ, RZ, -0x1 ;  /* 0xffffffffff057424 */ /* 0x000fe200078e00ff */
[----:B------:R-:W-:Y:S01]  /*406e0*/  SHF.R.U32.HI R2, RZ, 0x3, R6 ;  /* 0x00000003ff027819 */ /* 0x000fe20000011606 */
[----:B------:R-:W-:Y:S01]  /*406f0*/  IMAD.MOV.U32 R10, RZ, RZ, -0x1 ;  /* 0xffffffffff0a7424 */ /* 0x000fe200078e00ff */
[----:B------:R-:W-:Y:S02]  /*40700*/  ISETP.GT.U32.AND P1, PT, R6, 0x7, PT ;  /* 0x000000070600780c */ /* 0x000fe40003f24070 */
[----:B------:R-:W-:-:S02]  /*40710*/  LOP3.LUT R2, R2, 0x1, RZ, 0xc0, !PT ;  /* 0x0000000102027812 */ /* 0x000fc400078ec0ff */
[C---:B------:R-:W-:Y:S01]  /*40720*/  ISETP.LT.U32.AND P1, PT, R7.reuse, 0x8, P1 ;  /* 0x000000080700780c */ /* 0x040fe20000f21070 */
[----:B------:R-:W0:Y:S01]  /*40730*/  @P4 S2R R3, SR_CgaCtaId ;  /* 0x0000000000034919 */ /* 0x000e220000008800 */
[----:B------:R-:W-:Y:S02]  /*40740*/  ISETP.NE.U32.AND P2, PT, R2, 0x1, PT ;  /* 0x000000010200780c */ /* 0x000fe40003f45070 */
[----:B------:R-:W-:Y:S02]  /*40750*/  @P4 MOV R2, 0x400 ;  /* 0x0000040000024802 */ /* 0x000fe40000000f00 */
[----:B------:R-:W-:Y:S02]  /*40760*/  ISETP.GT.U32.AND P2, PT, R7, 0x7, !P2 ;  /* 0x000000070700780c */ /* 0x000fe40005744070 */
[----:B------:R-:W-:Y:S02]  /*40770*/  LOP3.LUT R6, R6, 0x7, RZ, 0xc0, !PT ;  /* 0x0000000706067812 */ /* 0x000fe400078ec0ff */
[----:B------:R-:W-:-:S02]  /*40780*/  PRMT R8, RZ, 0x7610, R8 ;  /* 0x00007610ff087816 */ /* 0x000fc40000000008 */
[----:B0-----:R-:W-:Y:S02]  /*40790*/  @P4 LEA R2, R3, R2, 0x18 ;  /* 0x0000000203024211 */ /* 0x001fe400078ec0ff */
[----:B------:R-:W-:Y:S02]  /*407a0*/  SEL R3, RZ, 0x1, !P1 ;  /* 0x00000001ff037807 */ /* 0x000fe40004800000 */
[----:B------:R0:W-:Y:S02]  /*407b0*/  @P4 SYNCS.ARRIVE.TRANS64.A1T0 RZ, [R2+URZ+0x98], RZ ;  /* 0x000098ff02ff49a7 */ /* 0x0001e4000810003f */
[----:B0-----:R-:W-:-:S04]  /*407c0*/  SEL R2, RZ, 0x1, !P2 ;  /* 0x00000001ff027807 */ /* 0x001fc80005000000 */
[--C-:B------:R-:W-:Y:S01]  /*407d0*/  LOP3.LUT R0, R2, R0, R3.reuse, 0x96, !PT ;  /* 0x0000000002007212 */ /* 0x100fe200078e9603 */
[----:B------:R-:W-:Y:S01]  /*407e0*/  IMAD.MOV.U32 R2, RZ, RZ, -0x1 ;  /* 0xffffffffff027424 */ /* 0x000fe200078e00ff */
[----:B------:R-:W-:Y:S02]  /*407f0*/  PRMT R3, RZ, 0x7610, R3 ;  /* 0x00007610ff037816 */ /* 0x000fe40000000003 */
[----:B---3--:R-:W-:-:S04]  /*40800*/  IADD3 R15, P1, R15, UR20, RZ ;  /* 0x000000140f0f7c10 */ /* 0x008fc8000ff3e0ff */
[----:B--2---:R-:W-:Y:S01]  /*40810*/  IADD3.X R16, R16, UR7, RZ, P1, !PT ;  /* 0x0000000710107c10 */ /* 0x004fe20008ffe4ff */
[----:B------:R0:W-:Y:S01]  /*40820*/  STL [R1+0x90c], R15 ;  /* 0x00090c0f01007387 */ /* 0x0001e20000100800 */
[----:B------:R-:W-:-:S03]  /*40830*/  ISETP.GE.U32.AND P1, PT, R15, UR8, PT ;  /* 0x000000080f007c0c */ /* 0x000fc6000bf26070 */
[----:B------:R0:W-:Y:S01]  /*40840*/  STL [R1+0x908], R16 ;  /* 0x0009081001007387 */ /* 0x0001e20000100800 */
[----:B------:R-:W-:-:S13]  /*40850*/  ISETP.GE.U32.AND.EX P1, PT, R16, UR9, PT, P1 ;  /* 0x0000000910007c0c */ /* 0x000fda000bf26110 */
[----:B0-----:R-:W-:Y:S05]  /*40860*/  @P1 BRA `(.L_x_1574) ;  /* 0x0000000400681947 */ /* 0x001fea0003800000 */
[----:B------:R-:W0:Y:S01]  /*40870*/  S2UR UR8, SR_CTAID.X ;  /* 0x00000000000879c3 */ /* 0x000e220000002500 */
[----:B------:R-:W-:Y:S01]  /*40880*/  ULDC.64 UR10, c[0x0][0x628] ;  /* 0x00018a00000a7ab9 */ /* 0x000fe20000000a00 */
[----:B------:R-:W-:Y:S01]  /*40890*/  ULDC UR9, c[0x0][0x150] ;  /* 0x0000540000097ab9 */ /* 0x000fe20000000800 */
[----:B------:R-:W-:Y:S01]  /*408a0*/  ISETP.NE.U32.AND P1, PT, RZ, UR10, PT ;  /* 0x0000000aff007c0c */ /* 0x000fe2000bf25070 */
[----:B------:R-:W-:Y:S01]  /*408b0*/  ULDC UR12, c[0x0][0x630] ;  /* 0x00018c00000c7ab9 */ /* 0x000fe20000000800 */
[----:B------:R-:W-:Y:S01]  /*408c0*/  ULDC UR14, c[0x0][0x154] ;  /* 0x00005500000e7ab9 */ /* 0x000fe20000000800 */
[----:B------:R-:W-:Y:S01]  /*408d0*/  IMAD.MOV.U32 R3, RZ, RZ, R16 ;  /* 0x000000ffff037224 */ /* 0x000fe200078e0010 */
[----:B------:R-:W-:Y:S01]  /*408e0*/  ISETP.NE.AND.EX P1, PT, RZ, UR11, PT, P1 ;  /* 0x0000000bff007c0c */ /* 0x000fe2000bf25310 */
[----:B------:R-:W1:Y:S01]  /*408f0*/  S2UR UR13, SR_CTAID.Y ;  /* 0x00000000000d79c3 */ /* 0x000e620000002600 */
[----:B0-----:R-:W-:-:S05]  /*40900*/  I2FP.F32.U32 R2, UR8 ;  /* 0x0000000800027c45 */ /* 0x001fca0008201000 */
[----:B------:R-:W-:Y:S01]  /*40910*/  FMUL R9, R2, UR9 ;  /* 0x0000000902097c20 */ /* 0x000fe20008400000 */
[----:B------:R-:W-:Y:S01]  /*40920*/  IMAD.MOV.U32 R2, RZ, RZ, R15 ;  /* 0x000000ffff027224 */ /* 0x000fe200078e000f */
[----:B-1----:R-:W-:-:S04]  /*40930*/  I2FP.F32.U32 R12, UR13 ;  /* 0x0000000d000c7c45 */ /* 0x002fc80008201000 */
[----:B------:R-:W0:Y:S01]  /*40940*/  F2I.U32.TRUNC.NTZ R9, R9 ;  /* 0x0000000900097305 */ /* 0x000e22000020f000 */
[----:B------:R-:W-:Y:S05]  /*40950*/  @!P1 BRA `(.L_x_1575) ;  /* 0x0000000000289947 */ /* 0x000fea0003800000 */
[----:B------:R-:W-:Y:S02]  /*40960*/  ULDC UR9, c[0x0][0x634] ;  /* 0x00018d0000097ab9 */ /* 0x000fe40000000800 */
[----:B------:R-:W-:-:S05]  /*40970*/  IADD3 R3, P1, R15, UR9, RZ ;  /* 0x000000090f037c10 */ /* 0x000fca000ff3e0ff */
[----:B------:R-:W-:-:S04]  /*40980*/  IMAD.X R13, RZ, RZ, R16, P1 ;  /* 0x000000ffff0d7224 */ /* 0x000fc800008e0610 */
[----:B------:R-:W-:-:S04]  /*40990*/  IMAD.WIDE.U32 R4, R13, UR10, RZ ;  /* 0x0000000a0d047c25 */ /* 0x000fc8000f8e00ff */
[----:B------:R-:W-:-:S04]  /*409a0*/  IMAD.WIDE.U32 R4, P1, R3, UR11, R4 ;  /* 0x0000000b03047c25 */ /* 0x000fc8000f820004 */
[----:B------:R-:W-:-:S04]  /*409b0*/  IMAD.WIDE.U32 R2, R3, UR10, RZ ;  /* 0x0000000a03027c25 */ /* 0x000fc8000f8e00ff */
[----:B------:R-:W-:Y:S01]  /*409c0*/  IMAD.MOV.U32 R2, RZ, RZ, R5 ;  /* 0x000000ffff027224 */ /* 0x000fe200078e0005 */
[----:B------:R-:W-:Y:S01]  /*409d0*/  IADD3 RZ, P2, R3, R4, RZ ;  /* 0x0000000403ff7210 */ /* 0x000fe20007f5e0ff */
[----:B------:R-:W-:-:S04]  /*409e0*/  IMAD.X R3, RZ, RZ, RZ, P1 ;  /* 0x000000ffff037224 */ /* 0x000fc800008e06ff */
[----:B------:R-:W-:-:S08]  /*409f0*/  IMAD.WIDE.U32.X R2, R13, UR11, R2, P2 ;  /* 0x0000000b0d027c25 */ /* 0x000fd000090e0402 */
.L_x_1575:
[--C-:B------:R-:W-:Y:S01]  /*40a00*/  SHF.R.U64 R10, R2, UR12, R3.reuse ;  /* 0x0000000c020a7c19 */ /* 0x100fe20008001203 */
[----:B------:R-:W-:Y:S01]  /*40a10*/  ULDC.64 UR10, c[0x0][0x620] ;  /* 0x00018800000a7ab9 */ /* 0x000fe20000000a00 */
[----:B------:R-:W-:Y:S01]  /*40a20*/  SHF.R.U32.HI R2, RZ, UR12, R3 ;  /* 0x0000000cff027c19 */ /* 0x000fe20008011603 */
[----:B------:R-:W-:Y:S01]  /*40a30*/  IMAD.MOV.U32 R3, RZ, RZ, R16 ;  /* 0x000000ffff037224 */ /* 0x000fe200078e0010 */
[----:B------:R-:W-:Y:S01]  /*40a40*/  IADD3 R13, P1, RZ, -R10, RZ ;  /* 0x8000000aff0d7210 */ /* 0x000fe20007f3e0ff */
[----:B------:R-:W-:Y:S01]  /*40a50*/  FMUL R12, R12, UR14 ;  /* 0x0000000e0c0c7c20 */ /* 0x000fe20008400000 */
[----:B------:R-:W-:Y:S01]  /*40a60*/  ULDC.64 UR14, c[0x0][0x640] ;  /* 0x00019000000e7ab9 */ /* 0x000fe20000000a00 */
[----:B0-----:R-:W-:Y:S02]  /*40a70*/  R2UR UR9, R9 ;  /* 0x00000000090972ca */ /* 0x001fe400000e0000 */
[----:B------:R-:W-:Y:S01]  /*40a80*/  IMAD.X R2, RZ, RZ, ~R2, P1 ;  /* 0x000000ffff027224 */ /* 0x000fe200008e0e02 */
[----:B------:R-:W-:Y:S01]  /*40a90*/  ISETP.NE.U32.AND P1, PT, RZ, UR14, PT ;  /* 0x0000000eff007c0c */ /* 0x000fe2000bf25070 */
[----:B------:R-:W0:Y:S02]  /*40aa0*/  F2I.U32.TRUNC.NTZ R12, R12 ;  /* 0x0000000c000c7305 */ /* 0x000e24000020f000 */
[----:B------:R-:W-:Y:S01]  /*40ab0*/  IMAD R2, R2, UR10, RZ ;  /* 0x0000000a02027c24 */ /* 0x000fe2000f8e02ff */
[----:B------:R-:W-:-:S03]  /*40ac0*/  ISETP.NE.AND.EX P1, PT, RZ, UR15, PT, P1 ;  /* 0x0000000fff007c0c */ /* 0x000fc6000bf25310 */
[----:B------:R-:W-:Y:S02]  /*40ad0*/  IMAD R5, R13, UR11, R2 ;  /* 0x0000000b0d057c24 */ /* 0x000fe4000f8e0202 */
[----:B------:R-:W-:-:S04]  /*40ae0*/  IMAD.MOV.U32 R2, RZ, RZ, R15 ;  /* 0x000000ffff027224 */ /* 0x000fc800078e000f */
[----:B------:R-:W-:Y:S01]  /*40af0*/  IMAD.WIDE.U32 R2, R13, UR10, R2 ;  /* 0x0000000a0d027c25 */ /* 0x000fe2000f8e0002 */
[----:B------:R-:W-:Y:S01]  /*40b00*/  ULDC UR10, c[0x0][0x618] ;  /* 0x00018600000a7ab9 */ /* 0x000fe20000000800 */
[----:B0-----:R-:W-:Y:S02]  /*40b10*/  R2UR UR11, R12 ;  /* 0x000000000c0b72ca */ /* 0x001fe400000e0000 */
[----:B------:R-:W-:-:S05]  /*40b20*/  IMAD.IADD R3, R3, 0x1, R5 ;  /* 0x0000000103037824 */ /* 0x000fca00078e0205 */
[--C-:B------:R-:W-:Y:S02]  /*40b30*/  SHF.R.U64 R9, R2, UR10, R3.reuse ;  /* 0x0000000a02097c19 */ /* 0x100fe40008001203 */
[----:B------:R-:W-:Y:S01]  /*40b40*/  SHF.R.U32.HI R2, RZ, UR10, R3 ;  /* 0x0000000aff027c19 */ /* 0x000fe20008011603 */
[----:B------:R-:W-:-:S03]  /*40b50*/  ULDC UR10, c[0x0][0x608] ;  /* 0x00018200000a7ab9 */ /* 0x000fc60000000800 */
[--C-:B------:R-:W-:Y:S02]  /*40b60*/  SHF.R.U64 R13, R9, UR10, R2.reuse ;  /* 0x0000000a090d7c19 */ /* 0x100fe40008001202 */
[----:B------:R-:W-:Y:S01]  /*40b70*/  SHF.R.U32.HI R2, RZ, UR10, R2 ;  /* 0x0000000aff027c19 */ /* 0x000fe20008011602 */
[----:B------:R-:W-:-:S03]  /*40b80*/  ULDC UR10, c[0x0][0x658] ;  /* 0x00019600000a7ab9 */ /* 0x000fc60000000800 */
[--C-:B------:R-:W-:Y:S02]  /*40b90*/  SHF.R.U64 R12, R13, UR10, R2.reuse ;  /* 0x0000000a0d0c7c19 */ /* 0x100fe40008001202 */
[----:B------:R-:W-:-:S03]  /*40ba0*/  SHF.R.U32.HI R15, RZ, UR10, R2 ;  /* 0x0000000aff0f7c19 */ /* 0x000fc60008011602 */
[----:B------:R-:W-:Y:S02]  /*40bb0*/  IMAD.MOV.U32 R2, RZ, RZ, R12 ;  /* 0x000000ffff027224 */ /* 0x000fe400078e000c */
[----:B------:R-:W-:Y:S01]  /*40bc0*/  IMAD.MOV.U32 R3, RZ, RZ, R15 ;  /* 0x000000ffff037224 */ /* 0x000fe200078e000f */
[----:B------:R-:W-:Y:S06]  /*40bd0*/  @!P1 BRA `(.L_x_1576) ;  /* 0x0000000000289947 */ /* 0x000fec0003800000 */
        /* <DEDUP_REMOVED lines=10> */
.L_x_1576:
[----:B------:R-:W-:Y:S01]  /*40c80*/  ULDC UR10, c[0x0][0x648] ;  /* 0x00019200000a7ab9 */ /* 0x000fe20000000800 */
[----:B------:R-:W-:Y:S01]  /*40c90*/  UISETP.NE.AND UP0, UPT, UR46, URZ, UPT ;  /* 0x0000003f2e00728c */ /* 0x000fe2000bf05270 */
[----:B------:R-:W-:Y:S01]  /*40ca0*/  SHF.R.U64 R2, R2, UR10, R3 ;  /* 0x0000000a02027c19 */ /* 0x000fe20008001203 */
[----:B------:R-:W-:Y:S01]  /*40cb0*/  ULDC UR10, c[0x0][0x638] ;  /* 0x00018e00000a7ab9 */ /* 0x000fe20000000800 */
[----:B------:R-:W-:Y:S01]  /*40cc0*/  UIADD3 UR11, -UR11, URZ, URZ ;  /* 0x0000003f0b0b7290 */ /* 0x000fe2000fffe13f */
[----:B------:R-:W-:Y:S02]  /*40cd0*/  LOP3.LUT R13, R13, UR6, RZ, 0xc0, !PT ;  /* 0x000000060d0d7c12 */ /* 0x000fe4000f8ec0ff */
[----:B------:R-:W-:Y:S01]  /*40ce0*/  IMAD.MOV R3, RZ, RZ, -R2 ;  /* 0x000000ffff037224 */ /* 0x000fe200078e0a02 */
[----:B------:R-:W-:Y:S02]  /*40cf0*/  LOP3.LUT R9, R9, UR4, RZ, 0xc0, !PT ;  /* 0x0000000409097c12 */ /* 0x000fe4000f8ec0ff */
[----:B------:R-:W-:Y:S01]  /*40d00*/  IMAD R5, R2, UR5, R13 ;  /* 0x0000000502057c24 */ /* 0x000fe2000f8e020d */
[----:B------:R-:W-:Y:S01]  /*40d10*/  PLOP3.LUT P1, PT, PT, PT, UP0, 0x40, 0x0 ;  /* 0x000000000000781c */ /* 0x000fe20003f2e808 */
[----:B------:R-:W-:Y:S01]  /*40d20*/  IMAD R12, R3, UR10, R12 ;  /* 0x0000000a030c7c24 */ /* 0x000fe2000f8e020c */
[----:B------:R-:W-:Y:S01]  /*40d30*/  UIADD3 UR10, -UR9, URZ, URZ ;  /* 0x0000003f090a7290 */ /* 0x000fe2000fffe13f */
[----:B------:R-:W-:Y:S01]  /*40d40*/  PLOP3.LUT P2, PT, PT, PT, UP0, 0x40, 0x0 ;  /* 0x000000000000781c */ /* 0x000fe20003f4e808 */
[----:B------:R-:W-:Y:S01]  /*40d50*/  IMAD.MOV.U32 R3, RZ, RZ, 0x1 ;  /* 0x00000001ff037424 */ /* 0x000fe200078e00ff */
[----:B------:R-:W-:-:S02]  /*40d60*/  ULDC UR9, c[0x0][0x144] ;  /* 0x0000510000097ab9 */ /* 0x000fc40000000800 */
[----:B------:R-:W-:-:S03]  /*40d70*/  UIMAD UR8, UR9, UR10, UR8 ;  /* 0x0000000a090872a4 */ /* 0x000fc6000f8e0208 */
[----:B------:R-:W-:Y:S02]  /*40d80*/  ULDC UR9, c[0x0][0x148] ;  /* 0x0000520000097ab9 */ /* 0x000fe40000000800 */
[----:B------:R-:W-:-:S03]  /*40d90*/  @UP0 UIMAD UR8, UR9, UR11, UR13 ;  /* 0x0000000b090802a4 */ /* 0x000fc6000f8e020d */
[----:B------:R-:W-:Y:S02]  /*40da0*/  ULDC UR9, c[0x0][0x600] ;  /* 0x0001800000097ab9 */ /* 0x000fe40000000800 */
[----:B------:R-:W-:Y:S02]  /*40db0*/  IMAD R12, R12, UR9, R9 ;  /* 0x000000090c0c7c24 */ /* 0x000fe4000f8e0209 */
[----:B------:R-:W-:Y:S01]  /*40dc0*/  IMAD.U32 R2, RZ, RZ, UR8 ;  /* 0x00000008ff027e24 */ /* 0x000fe2000f8e00ff */
[----:B------:R-:W-:-:S03]  /*40dd0*/  ULDC UR8, c[0x0][0x610] ;  /* 0x0001840000087ab9 */ /* 0x000fc60000000800 */
[----:B------:R-:W-:-:S05]  /*40de0*/  IMAD R5, R5, UR8, R2 ;  /* 0x0000000805057c24 */ /* 0x000fca000f8e0202 */
[----:B------:R-:W-:Y:S02]  /*40df0*/  SEL R2, R12, R5, P1 ;  /* 0x000000050c027207 */ /* 0x000fe40000800000 */
[----:B------:R-:W-:-:S07]  /*40e00*/  SEL R5, R5, R12, P2 ;  /* 0x0000000c05057207 */ /* 0x000fce0001000000 */
.L_x_1574:
[----:B------:R-:W-:Y:S05]  /*40e10*/  BSYNC B1 ;  /* 0x0000000000017941 */ /* 0x000fea0003800000 */
.L_x_1573:
[----:B------:R-:W-:-:S13]  /*40e20*/  LOP3.LUT P1, RZ, R3, 0xff, RZ, 0xc0, !PT ;  /* 0x000000ff03ff7812 */ /* 0x000fda000782c0ff */
[----:B------:R-:W-:Y:S05]  /*40e30*/  @P1 BRA `(.L_x_1577) ;  /* 0xfffffff400181947 */ /* 0x000fea000383ffff */
[----:B------:R-:W-:Y:S05]  /*40e40*/  BSYNC B0 ;  /* 0x0000000000007941 */ /* 0x000fea0003800000 */
.L_x_1565:
[----:B------:R-:W-:-:S03]  /*40e50*/  UMOV UR8, 0xffffffff ;  /* 0xffffffff00087882 */ /* 0x000fc60000000000 */
[----:B------:R-:W-:Y:S05]  /*40e60*/  BRA.DIV UR8, `(.L_x_1578) ;  /* 0x0000000608ac7947 */ /* 0x000fea000b800000 */
[----:B------:R-:W-:-:S13]  /*40e70*/  ELECT P6, URZ, PT ;  /* 0x00000000003f782f */ /* 0x000fda00038c0000 */
.L_x_1596:
[----:B------:R-:W-:Y:S04]  /*40e80*/  BSSY B0, `(.L_x_1579) ;  /* 0x0000050000007945 */ /* 0x000fe80003800000 */
[----:B------:R-:W-:Y:S05]  /*40e90*/  @!P6 BRA `(.L_x_1580) ;  /* 0x000000040038e947 */ /* 0x000fea0003800000 */
[----:B------:R-:W-:-:S04]  /*40ea0*/  ULOP3.LUT UR8, UR40, 0x2, URZ, 0xfc, !UPT ;  /* 0x0000000228087892 */ /* 0x000fc8000f8efc3f */
[----:B------:R-:W-:-:S06]  /*40eb0*/  UISETP.NE.AND UP0, UPT, UR8, 0x3, UPT ;  /* 0x000000030800788c */ /* 0x000fcc000bf05270 */
[----:B------:R-:W-:-:S13]  /*40ec0*/  PLOP3.LUT P0, PT, PT, PT, UP0, 0x80, 0x0 ;  /* 0x000000000000781c */ /* 0x000fda0003f0f008 */
[----:B------:R-:W-:Y:S05]  /*40ed0*/  @!P0 BRA `(.L_x_1581) ;  /* 0x0000000000048947 */ /* 0x000fea0003800000 */
[----:B------:R-:W-:Y:S01]  /*40ee0*/  BPT.TRAP 0x1 ;  /* 0x000000040000795c */ /* 0x000fe20000300000 */
.L_x_1581:
[----:B------:R-:W0:Y:S01]  /*40ef0*/  S2R R3, SR_CgaCtaId ;  /* 0x0000000000037919 */ /* 0x000e220000008800 */
[----:B------:R-:W-:-:S04]  /*40f00*/  MOV R2, 0x400 ;  /* 0x0000040000027802 */ /* 0x000fc80000000f00 */
[----:B0-----:R-:W-:Y:S02]  /*40f10*/  LEA R3, R3, R2, 0x18 ;  /* 0x0000000203037211 */ /* 0x001fe400078ec0ff */
[----:B------:R-:W-:-:S03]  /*40f20*/  SHF.L.U32 R2, R0, 0x1f, RZ ;  /* 0x0000001f00027819 */ /* 0x000fc600000006ff */
[----:B------:R-:W-:-:S04]  /*40f30*/  VIADD R3, R3, 0x40 ;  /* 0x0000004003037836 */ /* 0x000fc80000000000 */
[----:B------:R-:W-:-:S04]  /*40f40*/  IMAD R5, R6, 0x8, R3 ;  /* 0x0000000806057824 */ /* 0x000fc800078e0203 */
[----:B------:R-:W0:Y:S02]  /*40f50*/  SYNCS.PHASECHK.TRANS64.TRYWAIT P0, [R5+URZ], R2 ;  /* 0x00000002050075a7 */ /* 0x000e24000800017f */
[----:B0-----:R-:W-:Y:S05]  /*40f60*/  @!P0 BRA `(.L_x_1582) ;  /* 0x00000004008c8947 */ /* 0x001fea0003800000 */
.L_x_1597:
[----:B------:R-:W-:-:S05]  /*40f70*/  VIADD R6, R6, 0x1 ;  /* 0x0000000106067836 */ /* 0x000fca0000000000 */
[----:B------:R-:W-:-:S04]  /*40f80*/  ISETP.NE.AND P0, PT, R6, 0x8, PT ;  /* 0x000000080600780c */ /* 0x000fc80003f05270 */
[----:B0-----:R-:W-:Y:S02]  /*40f90*/  SEL R5, RZ, 0x1, P0 ;  /* 0x00000001ff057807 */ /* 0x001fe40000000000 */
[----:B------:R-:W-:Y:S02]  /*40fa0*/  SEL R6, R6, RZ, P0 ;  /* 0x000000ff06067207 */ /* 0x000fe40000000000 */
[----:B------:R-:W-:-:S03]  /*40fb0*/  LOP3.LUT R5, R0, R5, RZ, 0x3c, !PT ;  /* 0x0000000500057212 */ /* 0x000fc600078e3cff */
[----:B------:R-:W-:Y:S01]  /*40fc0*/  IMAD R7, R6, 0x8, R3 ;  /* 0x0000000806077824 */ /* 0x000fe200078e0203 */
[----:B------:R-:W-:-:S04]  /*40fd0*/  SHF.L.U32 R0, R5, 0x1f, RZ ;  /* 0x0000001f05007819 */ /* 0x000fc800000006ff */
[----:B------:R-:W0:Y:S02]  /*40fe0*/  SYNCS.PHASECHK.TRANS64.TRYWAIT P0, [R7+URZ], R0 ;  /* 0x00000000070075a7 */ /* 0x000e24000800017f */
[----:B0-----:R-:W-:Y:S05]  /*40ff0*/  @!P0 BRA `(.L_x_1583) ;  /* 0x00000004007c8947 */ /* 0x001fea0003800000 */
.L_x_1598:
[----:B0-----:R-:W-:-:S05]  /*41000*/  VIADD R0, R6, 0x1 ;  /* 0x0000000106007836 */ /* 0x001fca0000000000 */
[----:B------:R-:W-:-:S04]  /*41010*/  ISETP.NE.AND P0, PT, R0, 0x8, PT ;  /* 0x000000080000780c */ /* 0x000fc80003f05270 */
[----:B------:R-:W-:Y:S02]  /*41020*/  SEL R2, RZ, 0x1, P0 ;  /* 0x00000001ff027807 */ /* 0x000fe40000000000 */
[----:B------:R-:W-:Y:S02]  /*41030*/  SEL R4, R0, RZ, P0 ;  /* 0x000000ff00047207 */ /* 0x000fe40000000000 */
[----:B------:R-:W-:-:S03]  /*41040*/  LOP3.LUT R5, R5, R2, RZ, 0x3c, !PT ;  /* 0x0000000205057212 */ /* 0x000fc600078e3cff */
[----:B------:R-:W-:Y:S01]  /*41050*/  IMAD R7, R4, 0x8, R3 ;  /* 0x0000000804077824 */ /* 0x000fe200078e0203 */
[----:B------:R-:W-:-:S04]  /*41060*/  SHF.L.U32 R0, R5, 0x1f, RZ ;  /* 0x0000001f05007819 */ /* 0x000fc800000006ff */
[----:B------:R-:W0:Y:S02]  /*41070*/  SYNCS.PHASECHK.TRANS64.TRYWAIT P0, [R7+URZ], R0 ;  /* 0x00000000070075a7 */ /* 0x000e24000800017f */
[----:B0-----:R-:W-:Y:S05]  /*41080*/  @!P0 BRA `(.L_x_1584) ;  /* 0x00000004006c8947 */ /* 0x001fea0003800000 */
.L_x_1599:
        /* <DEDUP_REMOVED lines=9> */
.L_x_1600:
        /* <DEDUP_REMOVED lines=9> */
.L_x_1601:
        /* <DEDUP_REMOVED lines=9> */
.L_x_1602:
        /* <DEDUP_REMOVED lines=9> */
.L_x_1603:
[----:B0-----:R-:W-:-:S05]  /*412d0*/  VIADD R0, R4, 0x1 ;  /* 0x0000000104007836 */ /* 0x001fca0000000000 */
[----:B------:R-:W-:-:S04]  /*412e0*/  ISETP.NE.AND P0, PT, R0, 0x8, PT ;  /* 0x000000080000780c */ /* 0x000fc80003f05270 */
[----:B------:R-:W-:Y:S02]  /*412f0*/  SEL R2, RZ, 0x1, P0 ;  /* 0x00000001ff027807 */ /* 0x000fe40000000000 */
[----:B------:R-:W-:Y:S02]  /*41300*/  SEL R0, R0, RZ, P0 ;  /* 0x000000ff00007207 */ /* 0x000fe40000000000 */
[----:B------:R-:W-:-:S03]  /*41310*/  LOP3.LUT R2, R5, R2, RZ, 0x3c, !PT ;  /* 0x0000000205027212 */ /* 0x000fc600078e3cff */
[----:B------:R-:W-:Y:S01]  /*41320*/  IMAD R3, R0, 0x8, R3 ;  /* 0x0000000800037824 */ /* 0x000fe200078e0203 */
[----:B------:R-:W-:-:S07]  /*41330*/  SHF.L.U32 R0, R2, 0x1f, RZ ;  /* 0x0000001f02007819 */ /* 0x000fce00000006ff */
.L_x_1589:
[----:B0-----:R0:W1:Y:S02]  /*41340*/  SYNCS.PHASECHK.TRANS64.TRYWAIT P0, [R3+URZ], R0 ;  /* 0x00000000030075a7 */ /* 0x001064000800017f */
[----:B-1----:R-:W-:Y:S05]  /*41350*/  @!P0 NANOSLEEP.SYNCS 0x989680 ;  /* 0x009896800000895d */ /* 0x002fea0003900000 */
[----:B------:R-:W1:Y:S02]  /*41360*/  @!P0 SYNCS.PHASECHK.TRANS64 P0, [R3+URZ], R0 ;  /* 0x00000000030085a7 */ /* 0x000e64000800007f */
[----:B-1----:R-:W-:Y:S05]  /*41370*/  @!P0 BRA `(.L_x_1589) ;  /* 0xfffffffc00f08947 */ /* 0x002fea000383ffff */
.L_x_1580:
[----:B------:R-:W-:Y:S05]  /*41380*/  BSYNC B0 ;  /* 0x0000000000007941 */ /* 0x000fea0003800000 */
.L_x_1579:
[----:B------:R-:W-:Y:S05]  /*41390*/  EXIT ;  /* 0x000000000000794d */ /* 0x000fea0003800000 */
.L_x_18:
[----:B-1----:R1:W4:Y:S02]  /*413a0*/  SYNCS.PHASECHK.TRANS64.TRYWAIT P1, [R3+URZ], R0 ;  /* 0x00000000030075a7 */ /* 0x002324000802017f */
[----:B----4-:R-:W-:Y:S05]  /*413b0*/  @!P1 NANOSLEEP.SYNCS 0x989680 ;  /* 0x009896800000995d */ /* 0x010fea0003900000 */
[----:B------:R-:W4:Y:S02]  /*413c0*/  @!P1 SYNCS.PHASECHK.TRANS64 P1, [R3+URZ], R0 ;  /* 0x00000000030095a7 */ /* 0x000f24000802007f */
[----:B----4-:R-:W-:Y:S05]  /*413d0*/  @!P1 BRA `(.L_x_18) ;  /* 0xfffffffc00f09947 */ /* 0x010fea000383ffff */
[----:B------:R-:W-:Y:S05]  /*413e0*/  BRA `(.L_x_17) ;  /* 0xfffffc0000387947 */ /* 0x000fea000383ffff */
.L_x_23:
[----:B-1----:R-:W-:-:S04]  /*413f0*/  IMAD.U32 R6, RZ, RZ, UR4 ;  /* 0x00000004ff067e24 */ /* 0x002fc8000f8e00ff */
[----:B------:R1:W2:Y:S03]  /*41400*/  SYNCS.PHASECHK.TRANS64.TRYWAIT P1, [R6+URZ], R4 ;  /* 0x00000004060075a7 */ /* 0x0002a6000802017f */
[----:B--2---:R-:W-:Y:S05]  /*41410*/  @!P1 NANOSLEEP.SYNCS 0x989680 ;  /* 0x009896800000995d */ /* 0x004fea0003900000 */
[----:B------:R-:W2:Y:S02]  /*41420*/  @!P1 SYNCS.PHASECHK.TRANS64 P1, [R6+URZ], R4 ;  /* 0x00000004060095a7 */ /* 0x000ea4000802007f */
[----:B--2---:R-:W-:Y:S05]  /*41430*/  @!P1 BRA `(.L_x_23) ;  /* 0xfffffffc00ec9947 */ /* 0x004fea000383ffff */
[----:B------:R-:W-:Y:S05]  /*41440*/  BRA `(.L_x_22) ;  /* 0xfffffc1800fc7947 */ /* 0x000fea000383ffff */
.L_x_1566:
[----:B------:R-:W-:Y:S01]  /*41450*/  BSSY B1, `(.L_x_1590) ;  /* 0x0000006000017945 */ /* 0x000fe20003800000 */
[----:B------:R-:W-:-:S07]  /*41460*/  IMAD.MOV.U32 R15, RZ, RZ, -0x1 ;  /* 0xffffffffff0f7424 */ /* 0x000fce00078e00ff */
[----:B------:R-:W-:Y:S05]  /*41470*/  WARPSYNC.COLLECTIVE R15, `(.L_x_1591) ;  /* 0x000000000f0c7348 */ /* 0x000fea0003c00000 */
[----:B------:R-:W-:Y:S02]  /*41480*/  ELECT P6, UR62, PT ;  /* 0x00000000003e782f */ /* 0x000fe400038c0000 */
[----:B------:R-:W-:Y:S01]  /*41490*/  MOV R14, UR62 ;  /* 0x0000003e000e7c02 */ /* 0x000fe20008000f00 */
[----:B------:R-:W-:Y:S10]  /*414a0*/  ENDCOLLECTIVE ;  /* 0x000000000000791b */ /* 0x000ff40003800000 */
.L_x_1591:
[----:B------:R-:W-:Y:S05]  /*414b0*/  BSYNC B1 ;  /* 0x0000000000017941 */ /* 0x000fea0003800000 */
.L_x_1590:
[----:B------:R-:W-:Y:S05]  /*414c0*/  BRA `(.L_x_1592) ;  /* 0xffffffec00807947 */ /* 0x000fea000383ffff */
.L_x_1569:
[----:B-1----:R1:W2:Y:S02]  /*414d0*/  SYNCS.PHASECHK.TRANS64.TRYWAIT P1, [R15+URZ+0x40], R12 ;  /* 0x0000400c0f0075a7 */ /* 0x0022a4000802017f */
[----:B--2---:R-:W-:Y:S05]  /*414e0*/  @!P1 NANOSLEEP.SYNCS 0x989680 ;  /* 0x009896800000995d */ /* 0x004fea0003900000 */
[----:B------:R-:W2:Y:S02]  /*414f0*/  @!P1 SYNCS.PHASECHK.TRANS64 P1, [R15+URZ+0x40], R12 ;  /* 0x0000400c0f0095a7 */ /* 0x000ea4000802007f */
[----:B--2---:R-:W-:Y:S05]  /*41500*/  @!P1 BRA `(.L_x_1569) ;  /* 0xfffffffc00f09947 */ /* 0x004fea000383ffff */
[----:B------:R-:W-:Y:S05]  /*41510*/  BRA `(.L_x_1593) ;  /* 0xffffffec00b47947 */ /* 0x000fea000383ffff */
.L_x_1578:
[----:B------:R-:W-:Y:S01]  /*41520*/  BSSY B0, `(.L_x_1594) ;  /* 0x0000006000007945 */ /* 0x000fe20003800000 */
[----:B------:R-:W-:-:S07]  /*41530*/  IMAD.MOV.U32 R15, RZ, RZ, -0x1 ;  /* 0xffffffffff0f7424 */ /* 0x000fce00078e00ff */
[----:B------:R-:W-:Y:S05]  /*41540*/  WARPSYNC.COLLECTIVE R15, `(.L_x_1595) ;  /* 0x000000000f0c7348 */ /* 0x000fea0003c00000 */
[----:B------:R-:W-:Y:S02]  /*41550*/  ELECT P6, UR62, PT ;  /* 0x00000000003e782f */ /* 0x000fe400038c0000 */
[----:B------:R-:W-:Y:S01]  /*41560*/  MOV R14, UR62 ;  /* 0x0000003e000e7c02 */ /* 0x000fe20008000f00 */
[----:B------:R-:W-:Y:S10]  /*41570*/  ENDCOLLECTIVE ;  /* 0x000000000000791b */ /* 0x000ff40003800000 */
.L_x_1595:
[----:B------:R-:W-:Y:S05]  /*41580*/  BSYNC B0 ;  /* 0x0000000000007941 */ /* 0x000fea0003800000 */
.L_x_1594:
[----:B------:R-:W-:Y:S05]  /*41590*/  BRA `(.L_x_1596) ;  /* 0xfffffff800387947 */ /* 0x000fea000383ffff */
.L_x_1582:
[----:B0-----:R0:W1:Y:S02]  /*415a0*/  SYNCS.PHASECHK.TRANS64.TRYWAIT P0, [R5+URZ], R2 ;  /* 0x00000002050075a7 */ /* 0x001064000800017f */
[----:B-1----:R-:W-:Y:S05]  /*415b0*/  @!P0 NANOSLEEP.SYNCS 0x989680 ;  /* 0x009896800000895d */ /* 0x002fea0003900000 */
[----:B------:R-:W1:Y:S02]  /*415c0*/  @!P0 SYNCS.PHASECHK.TRANS64 P0, [R5+URZ], R2 ;  /* 0x00000002050085a7 */ /* 0x000e64000800007f */
[----:B-1----:R-:W-:Y:S05]  /*415d0*/  @!P0 BRA `(.L_x_1582) ;  /* 0xfffffffc00f08947 */ /* 0x002fea000383ffff */
[----:B------:R-:W-:Y:S05]  /*415e0*/  BRA `(.L_x_1597) ;  /* 0xfffffff800607947 */ /* 0x000fea000383ffff */
.L_x_1583:
[----:B0-----:R0:W1:Y:S02]  /*415f0*/  SYNCS.PHASECHK.TRANS64.TRYWAIT P0, [R7+URZ], R0 ;  /* 0x00000000070075a7 */ /* 0x001064000800017f */
[----:B-1----:R-:W-:Y:S05]  /*41600*/  @!P0 NANOSLEEP.SYNCS 0x989680 ;  /* 0x009896800000895d */ /* 0x002fea0003900000 */
[----:B------:R-:W1:Y:S02]  /*41610*/  @!P0 SYNCS.PHASECHK.TRANS64 P0, [R7+URZ], R0 ;  /* 0x00000000070085a7 */ /* 0x000e64000800007f */
[----:B-1----:R-:W-:Y:S05]  /*41620*/  @!P0 BRA `(.L_x_1583) ;  /* 0xfffffffc00f08947 */ /* 0x002fea000383ffff */
[----:B------:R-:W-:Y:S05]  /*41630*/  BRA `(.L_x_1598) ;  /* 0xfffffff800707947 */ /* 0x000fea000383ffff */
.L_x_1584:
[----:B0-----:R0:W1:Y:S02]  /*41640*/  SYNCS.PHASECHK.TRANS64.TRYWAIT P0, [R7+URZ], R0 ;  /* 0x00000000070075a7 */ /* 0x001064000800017f */
[----:B-1----:R-:W-:Y:S05]  /*41650*/  @!P0 NANOSLEEP.SYNCS 0x989680 ;  /* 0x009896800000895d */ /* 0x002fea0003900000 */
[----:B------:R-:W1:Y:S02]  /*41660*/  @!P0 SYNCS.PHASECHK.TRANS64 P0, [R7+URZ], R0 ;  /* 0x00000000070085a7 */ /* 0x000e64000800007f */
[----:B-1----:R-:W-:Y:S05]  /*41670*/  @!P0 BRA `(.L_x_1584) ;  /* 0xfffffffc00f08947 */ /* 0x002fea000383ffff */
[----:B------:R-:W-:Y:S05]  /*41680*/  BRA `(.L_x_1599) ;  /* 0xfffffff800807947 */ /* 0x000fea000383ffff */
.L_x_1585:
[----:B0-----:R0:W1:Y:S02]  /*41690*/  SYNCS.PHASECHK.TRANS64.TRYWAIT P0, [R7+URZ], R0 ;  /* 0x00000000070075a7 */ /* 0x001064000800017f */
[----:B-1----:R-:W-:Y:S05]  /*416a0*/  @!P0 NANOSLEEP.SYNCS 0x989680 ;  /* 0x009896800000895d */ /* 0x002fea0003900000 */
[----:B------:R-:W1:Y:S02]  /*416b0*/  @!P0 SYNCS.PHASECHK.TRANS64 P0, [R7+URZ], R0 ;  /* 0x00000000070085a7 */ /* 0x000e64000800007f */
[----:B-1----:R-:W-:Y:S05]  /*416c0*/  @!P0 BRA `(.L_x_1585) ;  /* 0xfffffffc00f08947 */ /* 0x002fea000383ffff */
[----:B------:R-:W-:Y:S05]  /*416d0*/  BRA `(.L_x_1600) ;  /* 0xfffffff800907947 */ /* 0x000fea000383ffff */
.L_x_1586:
[----:B0-----:R0:W1:Y:S02]  /*416e0*/  SYNCS.PHASECHK.TRANS64.TRYWAIT P0, [R7+URZ], R0 ;  /* 0x00000000070075a7 */ /* 0x001064000800017f */
[----:B-1----:R-:W-:Y:S05]  /*416f0*/  @!P0 NANOSLEEP.SYNCS 0x989680 ;  /* 0x009896800000895d */ /* 0x002fea0003900000 */
[----:B------:R-:W1:Y:S02]  /*41700*/  @!P0 SYNCS.PHASECHK.TRANS64 P0, [R7+URZ], R0 ;  /* 0x00000000070085a7 */ /* 0x000e64000800007f */
[----:B-1----:R-:W-:Y:S05]  /*41710*/  @!P0 BRA `(.L_x_1586) ;  /* 0xfffffffc00f08947 */ /* 0x002fea000383ffff */
[----:B------:R-:W-:Y:S05]  /*41720*/  BRA `(.L_x_1601) ;  /* 0xfffffff800a07947 */ /* 0x000fea000383ffff */
.L_x_1587:
[----:B0-----:R0:W1:Y:S02]  /*41730*/  SYNCS.PHASECHK.TRANS64.TRYWAIT P0, [R7+URZ], R0 ;  /* 0x00000000070075a7 */ /* 0x001064000800017f */
[----:B-1----:R-:W-:Y:S05]  /*41740*/  @!P0 NANOSLEEP.SYNCS 0x989680 ;  /* 0x009896800000895d */ /* 0x002fea0003900000 */
[----:B------:R-:W1:Y:S02]  /*41750*/  @!P0 SYNCS.PHASECHK.TRANS64 P0, [R7+URZ], R0 ;  /* 0x00000000070085a7 */ /* 0x000e64000800007f */
[----:B-1----:R-:W-:Y:S05]  /*41760*/  @!P0 BRA `(.L_x_1587) ;  /* 0xfffffffc00f08947 */ /* 0x002fea000383ffff */
[----:B------:R-:W-:Y:S05]  /*41770*/  BRA `(.L_x_1602) ;  /* 0xfffffff800b07947 */ /* 0x000fea000383ffff */
.L_x_1588:
[----:B0-----:R0:W1:Y:S02]  /*41780*/  SYNCS.PHASECHK.TRANS64.TRYWAIT P0, [R7+URZ], R0 ;  /* 0x00000000070075a7 */ /* 0x001064000800017f */
[----:B-1----:R-:W-:Y:S05]  /*41790*/  @!P0 NANOSLEEP.SYNCS 0x989680 ;  /* 0x009896800000895d */ /* 0x002fea0003900000 */
[----:B------:R-:W1:Y:S02]  /*417a0*/  @!P0 SYNCS.PHASECHK.TRANS64 P0, [R7+URZ], R0 ;  /* 0x00000000070085a7 */ /* 0x000e64000800007f */
[----:B-1----:R-:W-:Y:S05]  /*417b0*/  @!P0 BRA `(.L_x_1588) ;  /* 0xfffffffc00f08947 */ /* 0x002fea000383ffff */
[----:B------:R-:W-:Y:S05]  /*417c0*/  BRA `(.L_x_1603) ;  /* 0xfffffff800c07947 */ /* 0x000fea000383ffff */
.L_x_1604:
[----:B------:R-:W-:-:S00]  /*417d0*/  BRA `(.L_x_1604) ;  /* 0xfffffffc00fc7947 */ /* 0x000fc0000383ffff */
[----:B------:R-:W-:-:S00]  /*417e0*/  NOP ;  /* 0x0000000000007918 */ /* 0x000fc00000000000 */
        /* <DEDUP_REMOVED lines=9> */
.L_x_1605:


//--------------------- .nv.global.init           --------------------------
	.section	.nv.global.init,"aw",@progbits
.nv.global.init:
	.type		$str$22,@object
	.size		$str$22,($str$23 - $str$22)
$str$22:
        /*0000*/ 	.byte	0x6b, 0x5f, 0x74, 0x69, 0x6c, 0x65, 0x5f, 0x63, 0x6f, 0x75, 0x6e, 0x74, 0x20, 0x3e, 0x3d, 0x20
        /*0010*/ 	.byte	0x31, 0x00
	.type		$str$23,@object
	.size		$str$23,(__unnamed_1 - $str$23)
$str$23:
        /*0012*/ 	.byte	0x2f, 0x74, 0x6d, 0x70, 0x2f, 0x63, 0x75, 0x74, 0x6c, 0x61, 0x73, 0x73, 0x5f, 0x73, 0x77, 0x65
        /*0022*/ 	.byte	0x65, 0x70, 0x5f, 0x73, 0x72, 0x63, 0x2f, 0x69, 0x6e, 0x63, 0x6c, 0x75, 0x64, 0x65, 0x2f, 0x63
        /*0032*/ 	.byte	0x75, 0x74, 0x6c, 0x61, 0x73, 0x73, 0x2f, 0x67, 0x65, 0x6d, 0x6d, 0x2f, 0x63, 0x6f, 0x6c, 0x6c
        /*0042*/ 	.byte	0x65, 0x63, 0x74, 0x69, 0x76, 0x65, 0x2f, 0x73, 0x6d, 0x39, 0x30, 0x5f, 0x6d, 0x6d, 0x61, 0x5f
        /*0052*/ 	.byte	0x74, 0x6d, 0x61, 0x5f, 0x67, 0x6d, 0x6d, 0x61, 0x5f, 0x73, 0x73, 0x5f, 0x77, 0x61, 0x72, 0x70
        /*0062*/ 	.byte	0x73, 0x70, 0x65, 0x63, 0x69, 0x61, 0x6c, 0x69, 0x7a, 0x65, 0x64, 0x2e, 0x68, 0x70, 0x70, 0x00
	.type		__unnamed_1,@object
	.size		__unnamed_1,(.L_0 - __unnamed_1)
__unnamed_1:
        /* <DEDUP_REMOVED lines=180> */
        /*0bb2*/ 	.byte	0x75, 0x74, 0x65, 0x3a, 0x3a, 0x69, 0x64, 0x65, 0x6e, 0x74, 0x69, 0x74, 0x79, 0x5d, 0x00
.L_0:


//--------------------- .nv.shared._ZN7cutlass13device_kernelINS_4gemm6kernel13GemmUniversalIN4cute5tupleIJiiiiEEENS1_10collective13CollectiveMmaINS1_34MainloopSm90TmaGmmaWarpSpecializedILi8ENS5_IJNS4_1CILi1EEESB_SB_EEENS1_35KernelTmaWarpSpecializedCooperativeEEENS5_IJNSA_ILi512EEENSA_ILi384EEENSA_ILi16EEEEEENS_6half_tENS5_IJlSB_lEEESJ_SK_NS4_8TiledMMAINS4_8MMA_AtomIJNS4_4SM904GMMA26MMA_64x192x16_F32F16F16_SSILNSO_5MajorE0ELSQ_0ELNSO_7ScaleInE1ELSR_1EEEEEENS4_6LayoutINS5_IJNSA_ILi2EEESB_SB_EEENS5_IJSB_NSA_ILi0EEESX_EEEEENS5_IJNS4_10UnderscoreES10_S10_EEEEENS4_13SM90_TMA_LOADENS4_14ComposedLayoutINS4_7SwizzleILi1ELi4ELi3EEENS4_18smem_ptr_flag_bitsILi16EEENSU_INS5_IJNSA_ILi8EEESH_EEENS5_IJSH_SB_EEEEEEEvNS4_8identityES13_S1D_vS1E_EENS_8epilogue10collective6detail29Sm90TmaWarpSpecializedAdapterINS1H_15DefaultEpilogueISJ_SK_SK_NS1G_6thread17LinearCombinationISJ_Li1EffLNS1L_9ScaleType4KindE0ELNS_15FloatRoundStyleE2ESJ_EENS1_15EpilogueDefaultEEEEEvvEEEEvNT_6ParamsE --------------------------
	.section	.nv.shared._ZN7cutlass13device_kernelINS_4gemm6kernel13GemmUniversalIN4cute5tupleIJiiiiEEENS1_10collective13CollectiveMmaINS1_34MainloopSm90TmaGmmaWarpSpecializedILi8ENS5_IJNS4_1CILi1EEESB_SB_EEENS1_35KernelTmaWarpSpecializedCooperativeEEENS5_IJNSA_ILi512EEENSA_ILi384EEENSA_ILi16EEEEEENS_6half_tENS5_IJlSB_lEEESJ_SK_NS4_8TiledMMAINS4_8MMA_AtomIJNS4_4SM904GMMA26MMA_64x192x16_F32F16F16_SSILNSO_5MajorE0ELSQ_0ELNSO_7ScaleInE1ELSR_1EEEEEENS4_6LayoutINS5_IJNSA_ILi2EEESB_SB_EEENS5_IJSB_NSA_ILi0EEESX_EEEEENS5_IJNS4_10UnderscoreES10_S10_EEEEENS4_13SM90_TMA_LOADENS4_14ComposedLayoutINS4_7SwizzleILi1ELi4ELi3EEENS4_18smem_ptr_flag_bitsILi16EEENSU_INS5_IJNSA_ILi8EEESH_EEENS5_IJSH_SB_EEEEEEEvNS4_8identityES13_S1D_vS1E_EENS_8epilogue10collective6detail29Sm90TmaWarpSpecializedAdapterINS1H_15DefaultEpilogueISJ_SK_SK_NS1G_6thread17LinearCombinationISJ_Li1EffLNS1L_9ScaleType4KindE0ELNS_15FloatRoundStyleE2ESJ_EENS1_15EpilogueDefaultEEEEEvvEEEEvNT_6ParamsE,"aw",@nobits
	.sectionflags	@""
	.align	16
	.zero		1024


//--------------------- .nv.shared.reserved.0     --------------------------
	.section	.nv.shared.reserved.0,"aw",@nobits
	.weak		__nv_reservedSMEM_offset_0_alias
	.size		__nv_reservedSMEM_offset_0_alias, 0, 0
	.other		__nv_reservedSMEM_offset_0_alias,@"STO_CUDA_RESERVED_SHARED STV_DEFAULT"
__nv_reservedSMEM_offset_0_alias:
	.zero		0


//--------------------- .nv.global                --------------------------
	.section	.nv.global,"aw",@nobits
.nv.global:
	.type		_ZN40_INTERNAL_294eb9bd_4_k_cu_c89a8379_164814cute1_E,@object
	.size		_ZN40_INTERNAL_294eb9bd_4_k_cu_c89a8379_164814cute1_E,(_ZN40_INTERNAL_294eb9bd_4_k_cu_c89a8379_164814cuda3std3__45__cpo6cbeginE - _ZN40_INTERNAL_294eb9bd_4_k_cu_c89a8379_164814cute1_E)
_ZN40_INTERNAL_294eb9bd_4_k_cu_c89a8379_164814cute1_E:
	.zero		1
	.type		_ZN40_INTERNAL_294eb9bd_4_k_cu_c89a8379_164814cuda3std3__45__cpo6cbeginE,@object
	.size		_ZN40_INTERNAL_294eb9bd_4_k_cu_c89a8379_164814cuda3std3__45__cpo6cbeginE,(_ZN40_INTERNAL_294eb9bd_4_k_cu_c89a8379_164814cuda3std3__48in_placeE - _ZN40_INTERNAL_294eb9bd_4_k_cu_c89a8379_164814cuda3std3__45__cpo6cbeginE)
_ZN40_INTERNAL_294eb9bd_4_k_cu_c89a8379_164814cuda3std3__45__cpo6cbeginE:
	.zero		1
	.type		_ZN40_INTERNAL_294eb9bd_4_k_cu_c89a8379_164814cuda3std3__48in_placeE,@object
	.size		_ZN40_INTERNAL_294eb9bd_4_k_cu_c89a8379_164814cuda3std3__48in_placeE,(_ZN40_INTERNAL_294eb9bd_4_k_cu_c89a8379_164814cuda3std6ranges3__45__cpo9iter_moveE - _ZN40_INTERNAL_294eb9bd_4_k_cu_c89a8379_164814cuda3std3__48in_placeE)
_ZN40_INTERNAL_294eb9bd_4_k_cu_c89a8379_164814cuda3std3__48in_placeE:
	.zero		1
	.type		_ZN40_INTERNAL_294eb9bd_4_k_cu_c89a8379_164814cuda3std6ranges3__45__cpo9iter_moveE,@object
	.size		_ZN40_INTERNAL_294eb9bd_4_k_cu_c89a8379_164814cuda3std6ranges3__45__cpo9iter_moveE,(_ZN40_INTERNAL_294eb9bd_4_k_cu_c89a8379_164814cuda3std3__45__cpo5beginE - _ZN40_INTERNAL_294eb9bd_4_k_cu_c89a8379_164814cuda3std6ranges3__45__cpo9iter_moveE)
_ZN40_INTERNAL_294eb9bd_4_k_cu_c89a8379_164814cuda3std6ranges3__45__cpo9iter_moveE:
	.zero		1
	.type		_ZN40_INTERNAL_294eb9bd_4_k_cu_c89a8379_164814cuda3std3__45__cpo5beginE,@object
	.size		_ZN40_INTERNAL_294eb9bd_4_k_cu_c89a8379_164814cuda3std3__45__cpo5beginE,(_ZN40_INTERNAL_294eb9bd_4_k_cu_c89a8379_164814cuda3std3__442_GLOBAL__N__294eb9bd_4_k_cu_c89a8379_164816ignoreE - _ZN40_INTERNAL_294eb9bd_4_k_cu_c89a8379_164814cuda3std3__45__cpo5beginE)
_ZN40_INTERNAL_294eb9bd_4_k_cu_c89a8379_164814cuda3std3__45__cpo5beginE:
	.zero		1
	.type		_ZN40_INTERNAL_294eb9bd_4_k_cu_c89a8379_164814cuda3std3__442_GLOBAL__N__294eb9bd_4_k_cu_c89a8379_164816ignoreE,@object
	.size		_ZN40_INTERNAL_294eb9bd_4_k_cu_c89a8379_164814cuda3std3__442_GLOBAL__N__294eb9bd_4_k_cu_c89a8379_164816ignoreE,(_ZN40_INTERNAL_294eb9bd_4_k_cu_c89a8379_164814cute7productE - _ZN40_INTERNAL_294eb9bd_4_k_cu_c89a8379_164814cuda3std3__442_GLOBAL__N__294eb9bd_4_k_cu_c89a8379_164816ignoreE)
_ZN40_INTERNAL_294eb9bd_4_k_cu_c89a8379_164814cuda3std3__442_GLOBAL__N__294eb9bd_4_k_cu_c89a8379_164816ignoreE:
	.zero		1
	.type		_ZN40_INTERNAL_294eb9bd_4_k_cu_c89a8379_164814cute7productE,@object
	.size		_ZN40_INTERNAL_294eb9bd_4_k_cu_c89a8379_164814cute7productE,(_ZN40_INTERNAL_294eb9bd_4_k_cu_c89a8379_164814cuda3std3__45__cpo3endE - _ZN40_INTERNAL_294eb9bd_4_k_cu_c89a8379_164814cute7productE)
_ZN40_INTERNAL_294eb9bd_4_k_cu_c89a8379_164814cute7productE:
	.zero		1
	.type		_ZN40_INTERNAL_294eb9bd_4_k_cu_c89a8379_164814cuda3std3__45__cpo3endE,@object
	.size		_ZN40_INTERNAL_294eb9bd_4_k_cu_c89a8379_164814cuda3std3__45__cpo3endE,(_ZN40_INTERNAL_294eb9bd_4_k_cu_c89a8379_164814cuda3std3__419piecewise_constructE - _ZN40_INTERNAL_294eb9bd_4_k_cu_c89a8379_164814cuda3std3__45__cpo3endE)
_ZN40_INTERNAL_294eb9bd_4_k_cu_c89a8379_164814cuda3std3__45__cpo3endE:
	.zero		1
	.type		_ZN40_INTERNAL_294eb9bd_4_k_cu_c89a8379_164814cuda3std3__419piecewise_constructE,@object
	.size		_ZN40_INTERNAL_294eb9bd_4_k_cu_c89a8379_164814cuda3std3__419piecewise_constructE,(_ZN40_INTERNAL_294eb9bd_4_k_cu_c89a8379_164814cuda3std3__45__cpo4cendE - _ZN40_INTERNAL_294eb9bd_4_k_cu_c89a8379_164814cuda3std3__419piecewise_constructE)
_ZN40_INTERNAL_294eb9bd_4_k_cu_c89a8379_164814cuda3std3__419piecewise_constructE:
	.zero		1
	.type		_ZN40_INTERNAL_294eb9bd_4_k_cu_c89a8379_164814cuda3std3__45__cpo4cendE,@object
	.size		_ZN40_INTERNAL_294eb9bd_4_k_cu_c89a8379_164814cuda3std3__45__cpo4cendE,(_ZN40_INTERNAL_294eb9bd_4_k_cu_c89a8379_164814cuda3std6ranges3__45__cpo4swapE - _ZN40_INTERNAL_294eb9bd_4_k_cu_c89a8379_164814cuda3std3__45__cpo4cendE)
_ZN40_INTERNAL_294eb9bd_4_k_cu_c89a8379_164814cuda3std3__45__cpo4cendE:
	.zero		1
	.type		_ZN40_INTERNAL_294eb9bd_4_k_cu_c89a8379_164814cuda3std6ranges3__45__cpo4swapE,@object
	.size		_ZN40_INTERNAL_294eb9bd_4_k_cu_c89a8379_164814cuda3std6ranges3__45__cpo4swapE,(.L_8 - _ZN40_INTERNAL_294eb9bd_4_k_cu_c89a8379_164814cuda3std6ranges3__45__cpo4swapE)
_ZN40_INTERNAL_294eb9bd_4_k_cu_c89a8379_164814cuda3std6ranges3__45__cpo4swapE:
	.zero		1
.L_8:


//--------------------- .nv.constant0._ZN7cutlass13device_kernelINS_4gemm6kernel13GemmUniversalIN4cute5tupleIJiiiiEEENS1_10collective13CollectiveMmaINS1_34MainloopSm90TmaGmmaWarpSpecializedILi8ENS5_IJNS4_1CILi1EEESB_SB_EEENS1_35KernelTmaWarpSpecializedCooperativeEEENS5_IJNSA_ILi512EEENSA_ILi384EEENSA_ILi16EEEEEENS_6half_tENS5_IJlSB_lEEESJ_SK_NS4_8TiledMMAINS4_8MMA_AtomIJNS4_4SM904GMMA26MMA_64x192x16_F32F16F16_SSILNSO_5MajorE0ELSQ_0ELNSO_7ScaleInE1ELSR_1EEEEEENS4_6LayoutINS5_IJNSA_ILi2EEESB_SB_EEENS5_IJSB_NSA_ILi0EEESX_EEEEENS5_IJNS4_10UnderscoreES10_S10_EEEEENS4_13SM90_TMA_LOADENS4_14ComposedLayoutINS4_7SwizzleILi1ELi4ELi3EEENS4_18smem_ptr_flag_bitsILi16EEENSU_INS5_IJNSA_ILi8EEESH_EEENS5_IJSH_SB_EEEEEEEvNS4_8identityES13_S1D_vS1E_EENS_8epilogue10collective6detail29Sm90TmaWarpSpecializedAdapterINS1H_15DefaultEpilogueISJ_SK_SK_NS1G_6thread17LinearCombinationISJ_Li1EffLNS1L_9ScaleType4KindE0ELNS_15FloatRoundStyleE2ESJ_EENS1_15EpilogueDefaultEEEEEvvEEEEvNT_6ParamsE --------------------------
	.section	.nv.constant0._ZN7cutlass13device_kernelINS_4gemm6kernel13GemmUniversalIN4cute5tupleIJiiiiEEENS1_10collective13CollectiveMmaINS1_34MainloopSm90TmaGmmaWarpSpecializedILi8ENS5_IJNS4_1CILi1EEESB_SB_EEENS1_35KernelTmaWarpSpecializedCooperativeEEENS5_IJNSA_ILi512EEENSA_ILi384EEENSA_ILi16EEEEEENS_6half_tENS5_IJlSB_lEEESJ_SK_NS4_8TiledMMAINS4_8MMA_AtomIJNS4_4SM904GMMA26MMA_64x192x16_F32F16F16_SSILNSO_5MajorE0ELSQ_0ELNSO_7ScaleInE1ELSR_1EEEEEENS4_6LayoutINS5_IJNSA_ILi2EEESB_SB_EEENS5_IJSB_NSA_ILi0EEESX_EEEEENS5_IJNS4_10UnderscoreES10_S10_EEEEENS4_13SM90_TMA_LOADENS4_14ComposedLayoutINS4_7SwizzleILi1ELi4ELi3EEENS4_18smem_ptr_flag_bitsILi16EEENSU_INS5_IJNSA_ILi8EEESH_EEENS5_IJSH_SB_EEEEEEEvNS4_8identityES13_S1D_vS1E_EENS_8epilogue10collective6detail29Sm90TmaWarpSpecializedAdapterINS1H_15DefaultEpilogueISJ_SK_SK_NS1G_6thread17LinearCombinationISJ_Li1EffLNS1L_9ScaleType4KindE0ELNS_15FloatRoundStyleE2ESJ_EENS1_15EpilogueDefaultEEEEEvvEEEEvNT_6ParamsE,"a",@progbits
	.sectionflags	@""
	.align	4
.nv.constant0._ZN7cutlass13device_kernelINS_4gemm6kernel13GemmUniversalIN4cute5tupleIJiiiiEEENS1_10collective13CollectiveMmaINS1_34MainloopSm90TmaGmmaWarpSpecializedILi8ENS5_IJNS4_1CILi1EEESB_SB_EEENS1_35KernelTmaWarpSpecializedCooperativeEEENS5_IJNSA_ILi512EEENSA_ILi384EEENSA_ILi16EEEEEENS_6half_tENS5_IJlSB_lEEESJ_SK_NS4_8TiledMMAINS4_8MMA_AtomIJNS4_4SM904GMMA26MMA_64x192x16_F32F16F16_SSILNSO_5MajorE0ELSQ_0ELNSO_7ScaleInE1ELSR_1EEEEEENS4_6LayoutINS5_IJNSA_ILi2EEESB_SB_EEENS5_IJSB_NSA_ILi0EEESX_EEEEENS5_IJNS4_10UnderscoreES10_S10_EEEEENS4_13SM90_TMA_LOADENS4_14ComposedLayoutINS4_7SwizzleILi1ELi4ELi3EEENS4_18smem_ptr_flag_bitsILi16EEENSU_INS5_IJNSA_ILi8EEESH_EEENS5_IJSH_SB_EEEEEEEvNS4_8identityES13_S1D_vS1E_EENS_8epilogue10collective6detail29Sm90TmaWarpSpecializedAdapterINS1H_15DefaultEpilogueISJ_SK_SK_NS1G_6thread17LinearCombinationISJ_Li1EffLNS1L_9ScaleType4KindE0ELNS_15FloatRoundStyleE2ESJ_EENS1_15EpilogueDefaultEEEEEvvEEEEvNT_6ParamsE:
	.zero		1664


//--------------------- SYMBOLS --------------------------

	.type		.nv.reservedSmem.offset0,@object
	.size		.nv.reservedSmem.offset0,0x4
	.type		__assertfail,@function
